def matmul_kernel(
    a_ptr,
    b_ptr,
    c_ptr,
    M,
    N,
    K,
    stride_am,
    stride_ak,
    stride_bk,
    stride_bn,
    stride_cm,
    stride_cn,
    BLOCK_M: tl.constexpr,
    BLOCK_N: tl.constexpr,
    BLOCK_K: tl.constexpr,
    GROUP_M: tl.constexpr,
):
    pid = tl.program_id(axis=0)
    num_pid_m = tl.cdiv(M, BLOCK_M)
    num_pid_n = tl.cdiv(N, BLOCK_N)
    num_pid_in_group = GROUP_M * num_pid_n
    group_id = pid // num_pid_in_group
    first_pid_m = group_id * GROUP_M
    group_size_m = min(num_pid_m - first_pid_m, GROUP_M)
    pid_m = first_pid_m + ((pid % num_pid_in_group) % group_size_m)
    pid_n = (pid % num_pid_in_group) // group_size_m

    offs_am = (pid_m * BLOCK_M + tl.arange(0, BLOCK_M)) % M
    offs_bn = (pid_n * BLOCK_N + tl.arange(0, BLOCK_N)) % N
    offs_k = tl.arange(0, BLOCK_K)
    a_ptrs = a_ptr + offs_am[:, None] * stride_am + offs_k[None, :] * stride_ak
    b_ptrs = b_ptr + offs_k[:, None] * stride_bk + offs_bn[None, :] * stride_bn

    acc = tl.zeros((BLOCK_M, BLOCK_N), dtype=tl.float32)
    for kk in range(0, tl.cdiv(K, BLOCK_K)):
        a = tl.load(a_ptrs, mask=offs_k[None, :] < K - kk * BLOCK_K, other=0.0)
        b = tl.load(b_ptrs, mask=offs_k[:, None] < K - kk * BLOCK_K, other=0.0)
        acc = tl.dot(a, b, acc)
        a_ptrs += BLOCK_K * stride_ak
        b_ptrs += BLOCK_K * stride_bk

    c = acc.to(c_ptr.dtype.element_ty)
    offs_cm = pid_m * BLOCK_M + tl.arange(0, BLOCK_M)
    offs_cn = pid_n * BLOCK_N + tl.arange(0, BLOCK_N)
    c_ptrs = c_ptr + offs_cm[:, None] * stride_cm + offs_cn[None, :] * stride_cn
    mask = (offs_cm[:, None] < M) & (offs_cn[None, :] < N)
    tl.store(c_ptrs, c, mask=mask)

# config = {"BLOCK_K": 32, "BLOCK_M": 256, "BLOCK_N": 256, "GROUP_M": 8, "arch": "sm_90", "dtype": "fp8e4m3", "num_ctas": 1, "num_stages": 3, "num_warps": 2}
# arch = sm_90


// ===== COMPILED SASS (sm_90a) =====

	.target	sm_90a

	.elftype	@"ET_EXEC"


//--------------------- .note.nv.tkinfo           --------------------------
	.section	.note.nv.tkinfo,"",@"SHT_NOTE"
	.sectionflags	@"SHF_NOTE_NV_TKINFO"
	.tkinfo
        /*0018*/ 	.word	0x00000002
        /*0030*/ 	.string	""
        /*0030*/ 	.string	"ptxas"
        /*0030*/ 	.string	"Cuda compilation tools, release 13.0, V13.0.88"
        /*0030*/ 	.string	"Build cuda_13.0.r13.0/compiler.36424714_0"
        /*0030*/ 	.string	"-v  -suppress-debug-info  -lineinfo  -arch sm_90a "



//--------------------- .note.nv.cuinfo           --------------------------
	.section	.note.nv.cuinfo,"",@"SHT_NOTE"
	.sectionflags	@"SHF_NOTE_NV_CUINFO"
        /*0018*/ 	.short	0x0002
        /*001a*/ 	.short	0x005a
        /*001c*/ 	.short	0x0082
	.zero		2


//--------------------- .nv.info                  --------------------------
	.section	.nv.info,"",@"SHT_CUDA_INFO"
	.align	4


	//----- nvinfo : EIATTR_REGCOUNT
	.align		4
        /*0000*/ 	.byte	0x04, 0x2f
        /*0002*/ 	.short	(.L_1 - .L_0)
	.align		4
.L_0:
        /*0004*/ 	.word	index@(matmul_kernel)
        /*0008*/ 	.word	0x00000020


	//----- nvinfo : EIATTR_FRAME_SIZE
	.align		4
.L_1:
        /*000c*/ 	.byte	0x04, 0x11
        /*000e*/ 	.short	(.L_3 - .L_2)
	.align		4
.L_2:
        /*0010*/ 	.word	index@(matmul_kernel)
        /*0014*/ 	.word	0x000044e8


	//----- nvinfo : EIATTR_MIN_STACK_SIZE
	.align		4
.L_3:
        /*0018*/ 	.byte	0x04, 0x12
        /*001a*/ 	.short	(.L_5 - .L_4)
	.align		4
.L_4:
        /*001c*/ 	.word	index@(matmul_kernel)
        /*0020*/ 	.word	0x000044e8
.L_5:


//--------------------- .nv.compat                --------------------------
	.section	.nv.compat,"",@"SHT_CUDA_COMPAT_INFO"
	.align	4
        /*0000*/ 	.byte	0x02, 0x09, 0x01, 0x00, 0x02, 0x02, 0x02, 0x00, 0x02, 0x05, 0x05, 0x00, 0x03, 0x07, 0x01, 0x01
        /*0010*/ 	.byte	0x02, 0x03, 0x00, 0x00, 0x02, 0x06, 0x01, 0x00, 0x04, 0x0b, 0x08, 0x00, 0x00, 0x00, 0x00, 0x00
        /*0020*/ 	.byte	0x00, 0x00, 0x00, 0x00


//--------------------- .nv.info.matmul_kernel    --------------------------
	.section	.nv.info.matmul_kernel,"",@"SHT_CUDA_INFO"
	.sectionflags	@""
	.align	4


	//----- nvinfo : EIATTR_CUDA_API_VERSION
	.align		4
        /*0000*/ 	.byte	0x04, 0x37
        /*0002*/ 	.short	(.L_7 - .L_6)
.L_6:
        /*0004*/ 	.word	0x00000082


	//----- nvinfo : EIATTR_KPARAM_INFO
	.align		4
.L_7:
        /*0008*/ 	.byte	0x04, 0x17
        /*000a*/ 	.short	(.L_9 - .L_8)
.L_8:
        /*000c*/ 	.word	0x00000000
        /*0010*/ 	.short	0x000d
        /*0012*/ 	.short	0x0048
        /*0014*/ 	.byte	0x00, 0xf4, 0x21, 0x00


	//----- nvinfo : EIATTR_KPARAM_INFO
	.align		4
.L_9:
        /*0018*/ 	.byte	0x04, 0x17
        /*001a*/ 	.short	(.L_11 - .L_10)
.L_10:
        /*001c*/ 	.word	0x00000000
        /*0020*/ 	.short	0x000c
        /*0022*/ 	.short	0x0040
        /*0024*/ 	.byte	0x00, 0xf4, 0x21, 0x00


	//----- nvinfo : EIATTR_KPARAM_INFO
	.align		4
.L_11:
        /*0028*/ 	.byte	0x04, 0x17
        /*002a*/ 	.short	(.L_13 - .L_12)
.L_12:
        /*002c*/ 	.word	0x00000000
        /*0030*/ 	.short	0x000b
        /*0032*/ 	.short	0x0038
        /*0034*/ 	.byte	0x00, 0xf0, 0x11, 0x00


	//----- nvinfo : EIATTR_KPARAM_INFO
	.align		4
.L_13:
        /*0038*/ 	.byte	0x04, 0x17
        /*003a*/ 	.short	(.L_15 - .L_14)
.L_14:
        /*003c*/ 	.word	0x00000000
        /*0040*/ 	.short	0x000a
        /*0042*/ 	.short	0x0034
        /*0044*/ 	.byte	0x00, 0xf0, 0x11, 0x00


	//----- nvinfo : EIATTR_KPARAM_INFO
	.align		4
.L_15:
        /*0048*/ 	.byte	0x04, 0x17
        /*004a*/ 	.short	(.L_17 - .L_16)
.L_16:
        /*004c*/ 	.word	0x00000000
        /*0050*/ 	.short	0x0009
        /*0052*/ 	.short	0x0030
        /*0054*/ 	.byte	0x00, 0xf0, 0x11, 0x00


	//----- nvinfo : EIATTR_KPARAM_INFO
	.align		4
.L_17:
        /*0058*/ 	.byte	0x04, 0x17
        /*005a*/ 	.short	(.L_19 - .L_18)
.L_18:
        /*005c*/ 	.word	0x00000000
        /*0060*/ 	.short	0x0008
        /*0062*/ 	.short	0x002c
        /*0064*/ 	.byte	0x00, 0xf0, 0x11, 0x00


	//----- nvinfo : EIATTR_KPARAM_INFO
	.align		4
.L_19:
        /*0068*/ 	.byte	0x04, 0x17
        /*006a*/ 	.short	(.L_21 - .L_20)
.L_20:
        /*006c*/ 	.word	0x00000000
        /*0070*/ 	.short	0x0007
        /*0072*/ 	.short	0x0028
        /*0074*/ 	.byte	0x00, 0xf0, 0x11, 0x00


	//----- nvinfo : EIATTR_KPARAM_INFO
	.align		4
.L_21:
        /*0078*/ 	.byte	0x04, 0x17
        /*007a*/ 	.short	(.L_23 - .L_22)
.L_22:
        /*007c*/ 	.word	0x00000000
        /*0080*/ 	.short	0x0006
        /*0082*/ 	.short	0x0024
        /*0084*/ 	.byte	0x00, 0xf0, 0x11, 0x00


	//----- nvinfo : EIATTR_KPARAM_INFO
	.align		4
.L_23:
        /*0088*/ 	.byte	0x04, 0x17
        /*008a*/ 	.short	(.L_25 - .L_24)
.L_24:
        /*008c*/ 	.word	0x00000000
        /*0090*/ 	.short	0x0005
        /*0092*/ 	.short	0x0020
        /*0094*/ 	.byte	0x00, 0xf0, 0x11, 0x00


	//----- nvinfo : EIATTR_KPARAM_INFO
	.align		4
.L_25:
        /*0098*/ 	.byte	0x04, 0x17
        /*009a*/ 	.short	(.L_27 - .L_26)
.L_26:
        /*009c*/ 	.word	0x00000000
        /*00a0*/ 	.short	0x0004
        /*00a2*/ 	.short	0x001c
        /*00a4*/ 	.byte	0x00, 0xf0, 0x11, 0x00


	//----- nvinfo : EIATTR_KPARAM_INFO
	.align		4
.L_27:
        /*00a8*/ 	.byte	0x04, 0x17
        /*00aa*/ 	.short	(.L_29 - .L_28)
.L_28:
        /*00ac*/ 	.word	0x00000000
        /*00b0*/ 	.short	0x0003
        /*00b2*/ 	.short	0x0018
        /*00b4*/ 	.byte	0x00, 0xf0, 0x11, 0x00


	//----- nvinfo : EIATTR_KPARAM_INFO
	.align		4
.L_29:
        /*00b8*/ 	.byte	0x04, 0x17
        /*00ba*/ 	.short	(.L_31 - .L_30)
.L_30:
        /*00bc*/ 	.word	0x00000000
        /*00c0*/ 	.short	0x0002
        /*00c2*/ 	.short	0x0010
        /*00c4*/ 	.byte	0x00, 0xf4, 0x21, 0x00


	//----- nvinfo : EIATTR_KPARAM_INFO
	.align		4
.L_31:
        /*00c8*/ 	.byte	0x04, 0x17
        /*00ca*/ 	.short	(.L_33 - .L_32)
.L_32:
        /*00cc*/ 	.word	0x00000000
        /*00d0*/ 	.short	0x0001
        /*00d2*/ 	.short	0x0008
        /*00d4*/ 	.byte	0x00, 0xf4, 0x21, 0x00


	//----- nvinfo : EIATTR_KPARAM_INFO
	.align		4
.L_33:
        /*00d8*/ 	.byte	0x04, 0x17
        /*00da*/ 	.short	(.L_35 - .L_34)
.L_34:
        /*00dc*/ 	.word	0x00000000
        /*00e0*/ 	.short	0x0000
        /*00e2*/ 	.short	0x0000
        /*00e4*/ 	.byte	0x00, 0xf4, 0x21, 0x00


	//----- nvinfo : EIATTR_SPARSE_MMA_MASK
	.align		4
.L_35:
        /*00e8*/ 	.byte	0x03, 0x50
        /*00ea*/ 	.short	0x0000


	//----- nvinfo : EIATTR_MAXREG_COUNT
	.align		4
        /*00ec*/ 	.byte	0x03, 0x1b
        /*00ee*/ 	.short	0x00ff


	//----- nvinfo : EIATTR_NUM_BARRIERS
	.align		4
        /*00f0*/ 	.byte	0x02, 0x4c
        /*00f2*/ 	.byte	0x01
	.zero		1


	//----- nvinfo : EIATTR_ANNOTATIONS
	.align		4
        /*00f4*/ 	.byte	0x04, 0x55
        /*00f6*/ 	.short	(.L_37 - .L_36)


	//   ....[0]....
.L_36:
        /*00f8*/ 	.word	0x00000001
        /*00fc*/ 	.byte	0x70, 0x00, 0x00, 0x00, 0x01, 0x00, 0x00, 0x00, 0xa0, 0x00, 0x00, 0x00, 0x01, 0x00, 0x00, 0x00
        /* <DEDUP_REMOVED lines=2744> */
        /*ac8c*/ 	.byte	0xb0, 0x72, 0x02, 0x00, 0x01, 0x00, 0x00, 0x00, 0xc0, 0x72, 0x02, 0x00


	//----- nvinfo : EIATTR_MERCURY_ISA_VERSION
	.align		4
.L_37:
        /*ac98*/ 	.byte	0x03, 0x5f
        /*ac9a*/ 	.short	0x0101


	//----- nvinfo : EIATTR_EXIT_INSTR_OFFSETS
	.align		4
        /*ac9c*/ 	.byte	0x04, 0x1c
        /*ac9e*/ 	.short	(.L_39 - .L_38)


	//   ....[0]....
.L_38:
        /*aca0*/ 	.word	0x000a8e10


	//   ....[1]....
        /*aca4*/ 	.word	0x000a8e30


	//----- nvinfo : EIATTR_REQNTID
	.align		4
.L_39:
        /*aca8*/ 	.byte	0x04, 0x10
        /*acaa*/ 	.short	(.L_41 - .L_40)
.L_40:
        /*acac*/ 	.word	0x00000040
        /*acb0*/ 	.word	0x00000001
        /*acb4*/ 	.word	0x00000001


	//----- nvinfo : EIATTR_CBANK_PARAM_SIZE
	.align		4
.L_41:
        /*acb8*/ 	.byte	0x03, 0x19
        /*acba*/ 	.short	0x0050


	//----- nvinfo : EIATTR_PARAM_CBANK
	.align		4
        /*acbc*/ 	.byte	0x04, 0x0a
        /*acbe*/ 	.short	(.L_43 - .L_42)
	.align		4
.L_42:
        /*acc0*/ 	.word	index@(.nv.constant0.matmul_kernel)
        /*acc4*/ 	.short	0x0210
        /*acc6*/ 	.short	0x0050


	//----- nvinfo : EIATTR_SW_WAR
	.align		4
.L_43:
        /*acc8*/ 	.byte	0x04, 0x36
        /*acca*/ 	.short	(.L_45 - .L_44)
.L_44:
        /*accc*/ 	.word	0x00000008
.L_45:


//--------------------- .nv.callgraph             --------------------------
	.section	.nv.callgraph,"",@"SHT_CUDA_CALLGRAPH"
	.align	4
	.sectionentsize	8
	.align		4
        /*0000*/ 	.word	0x00000000
	.align		4
        /*0004*/ 	.word	0xffffffff
	.align		4
        /*0008*/ 	.word	0x00000000
	.align		4
        /*000c*/ 	.word	0xfffffffe
	.align		4
        /*0010*/ 	.word	0x00000000
	.align		4
        /*0014*/ 	.word	0xfffffffd
	.align		4
        /*0018*/ 	.word	0x00000000
	.align		4
        /*001c*/ 	.word	0xfffffffc


//--------------------- .text.matmul_kernel       --------------------------
	.section	.text.matmul_kernel,"ax",@progbits
	.align	128
        .global         matmul_kernel
        .type           matmul_kernel,@function
        .size           matmul_kernel,(.L_x_3 - matmul_kernel)
        .other          matmul_kernel,@"STO_CUDA_ENTRY STV_DEFAULT"
matmul_kernel:
.text.matmul_kernel:
[----:B------:R-:W0:Y:S08]  /*0000*/  LDC R1, c[0x0][0x28] ;  /* 0x00000a00ff017b82 */ /* 0x000e300000000800 */
[----:B------:R-:W1:Y:S01]  /*0010*/  LDC.64 R2, c[0x0][0x228] ;  /* 0x00008a00ff027b82 */ /* 0x000e620000000a00 */
[----:B0-----:R-:W-:Y:S01]  /*0020*/  VIADD R1, R1, 0xffffbb18 ;  /* 0xffffbb1801017836 */ /* 0x001fe20000000000 */
[----:B------:R-:W0:Y:S01]  /*0030*/  S2R R12, SR_TID.X ;  /* 0x00000000000c7919 */ /* 0x000e220000002100 */
[----:B------:R-:W-:Y:S01]  /*0040*/  UMOV UR5, 0x400 ;  /* 0x0000040000057882 */ /* 0x000fe20000000000 */
[----:B------:R-:W-:-:S04]  /*0050*/  ULDC.64 UR44, c[0x0][0x208] ;  /* 0x00008200002c7ab9 */ /* 0x000fc80000000a00 */
[----:B------:R-:W2:Y:S01]  /*0060*/  S2UR UR6, SR_CgaCtaId ;  /* 0x00000000000679c3 */ /* 0x000ea20000008800 */
[----:B-1----:R1:W-:Y:S01]  /*0070*/  STL.64 [R1], R2 ;  /* 0x0000000201007387 */ /* 0x0023e20000100a00 */
[----:B------:R-:W-:Y:S02]  /*0080*/  IMAD.MOV.U32 R13, RZ, RZ, R3 ;  /* 0x000000ffff0d7224 */ /* 0x000fe400078e0003 */
[----:B------:R-:W-:Y:S01]  /*0090*/  IMAD.MOV.U32 R20, RZ, RZ, R2 ;  /* 0x000000ffff147224 */ /* 0x000fe200078e0002 */
[----:B------:R3:W-:Y:S01]  /*00a0*/  STL [R1+0x110], RZ ;  /* 0x000110ff01007387 */ /* 0x0007e20000100800 */
[----:B------:R-:W-:-:S03]  /*00b0*/  VIADD R0, R13, 0xff ;  /* 0x000000ff0d007836 */ /* 0x000fc60000000000 */
[----:B------:R3:W-:Y:S01]  /*00c0*/  STL [R1+0x114], RZ ;  /* 0x000114ff01007387 */ /* 0x0007e20000100800 */
[----:B--2---:R-:W-:-:S03]  /*00d0*/  ULEA UR5, UR6, UR5, 0x18 ;  /* 0x0000000506057291 */ /* 0x004fc6000f8ec03f */
[----:B------:R3:W-:Y:S01]  /*00e0*/  STL [R1+0x118], RZ ;  /* 0x000118ff01007387 */ /* 0x0007e20000100800 */
[----:B-1----:R-:W-:-:S03]  /*00f0*/  SHF.R.S32.HI R3, RZ, 0x1f, R0 ;  /* 0x0000001fff037819 */ /* 0x002fc60000011400 */
[----:B------:R3:W-:Y:S01]  /*0100*/  STL [R1+0x11c], RZ ;  /* 0x00011cff01007387 */ /* 0x0007e20000100800 */
[----:B------:R-:W-:-:S03]  /*0110*/  LEA.HI R3, R3, R0, RZ, 0x8 ;  /* 0x0000000003037211 */ /* 0x000fc600078f40ff */
[----:B------:R3:W-:Y:S01]  /*0120*/  STL [R1+0x100], RZ ;  /* 0x000100ff01007387 */ /* 0x0007e20000100800 */
[----:B------:R-:W-:-:S03]  /*0130*/  SHF.R.S32.HI R0, RZ, 0x8, R3 ;  /* 0x00000008ff007819 */ /* 0x000fc60000011403 */
[----:B------:R3:W-:Y:S02]  /*0140*/  STL [R1+0x104], RZ ;  /* 0x000104ff01007387 */ /* 0x0007e40000100800 */
[----:B------:R-:W-:Y:S02]  /*0150*/  IMAD.SHL.U32 R0, R0, 0x8, RZ ;  /* 0x0000000800007824 */ /* 0x000fe400078e00ff */
[----:B------:R3:W-:Y:S03]  /*0160*/  STL [R1+0x108], RZ ;  /* 0x000108ff01007387 */ /* 0x0007e60000100800 */
[-C--:B------:R-:W-:Y:S01]  /*0170*/  IABS R7, R0.reuse ;  /* 0x0000000000077213 */ /* 0x080fe20000000000 */
[----:B------:R3:W-:Y:S01]  /*0180*/  STL [R1+0x10c], RZ ;  /* 0x00010cff01007387 */ /* 0x0007e20000100800 */
[----:B------:R-:W-:Y:S02]  /*0190*/  IABS R10, R0 ;  /* 0x00000000000a7213 */ /* 0x000fe40000000000 */
[----:B------:R-:W1:Y:S01]  /*01a0*/  I2F.RP R2, R7 ;  /* 0x0000000700027306 */ /* 0x000e620000209400 */
[----:B------:R3:W-:Y:S04]  /*01b0*/  STL [R1+0xf0], RZ ;  /* 0x0000f0ff01007387 */ /* 0x0007e80000100800 */
[----:B------:R3:W-:Y:S04]  /*01c0*/  STL [R1+0xf4], RZ ;  /* 0x0000f4ff01007387 */ /* 0x0007e80000100800 */
[----:B------:R3:W-:Y:S04]  /*01d0*/  STL [R1+0xf8], RZ ;  /* 0x0000f8ff01007387 */ /* 0x0007e80000100800 */
[----:B------:R3:W-:Y:S01]  /*01e0*/  STL [R1+0xfc], RZ ;  /* 0x0000fcff01007387 */ /* 0x0007e20000100800 */
[----:B-1----:R-:W1:Y:S03]  /*01f0*/  MUFU.RCP R2, R2 ;  /* 0x0000000200027308 */ /* 0x002e660000001000 */
[----:B------:R3:W-:Y:S04]  /*0200*/  STL [R1+0x130], RZ ;  /* 0x000130ff01007387 */ /* 0x0007e80000100800 */
[----:B------:R3:W-:Y:S04]  /*0210*/  STL [R1+0x134], RZ ;  /* 0x000134ff01007387 */ /* 0x0007e80000100800 */
[----:B------:R3:W-:Y:S04]  /*0220*/  STL [R1+0x138], RZ ;  /* 0x000138ff01007387 */ /* 0x0007e80000100800 */
[----:B------:R3:W-:Y:S01]  /*0230*/  STL [R1+0x13c], RZ ;  /* 0x00013cff01007387 */ /* 0x0007e20000100800 */
[----:B-1----:R-:W-:-:S03]  /*0240*/  VIADD R4, R2, 0xffffffe ;  /* 0x0ffffffe02047836 */ /* 0x002fc60000000000 */
[----:B------:R3:W-:Y:S01]  /*0250*/  STL [R1+0x150], RZ ;  /* 0x000150ff01007387 */ /* 0x0007e20000100800 */
[----:B------:R-:W-:Y:S01]  /*0260*/  IMAD.MOV R2, RZ, RZ, -R10 ;  /* 0x000000ffff027224 */ /* 0x000fe200078e0a0a */
[----:B------:R1:W2:Y:S02]  /*0270*/  F2I.FTZ.U32.TRUNC.NTZ R5, R4 ;  /* 0x0000000400057305 */ /* 0x0002a4000021f000 */
[----:B------:R3:W-:Y:S04]  /*0280*/  STL [R1+0x154], RZ ;  /* 0x000154ff01007387 */ /* 0x0007e80000100800 */
[----:B------:R3:W-:Y:S04]  /*0290*/  STL [R1+0x158], RZ ;  /* 0x000158ff01007387 */ /* 0x0007e80000100800 */
[----:B------:R3:W-:Y:S01]  /*02a0*/  STL [R1+0x15c], RZ ;  /* 0x00015cff01007387 */ /* 0x0007e20000100800 */
[----:B-1----:R-:W-:-:S03]  /*02b0*/  IMAD.MOV.U32 R4, RZ, RZ, RZ ;  /* 0x000000ffff047224 */ /* 0x002fc600078e00ff */
[----:B------:R3:W-:Y:S01]  /*02c0*/  STL [R1+0x170], RZ ;  /* 0x000170ff01007387 */ /* 0x0007e20000100800 */
[----:B--2---:R-:W-:-:S03]  /*02d0*/  IMAD.MOV R6, RZ, RZ, -R5 ;  /* 0x000000ffff067224 */ /* 0x004fc600078e0a05 */
[----:B------:R3:W-:Y:S01]  /*02e0*/  STL [R1+0x174], RZ ;  /* 0x000174ff01007387 */ /* 0x0007e20000100800 */
[----:B------:R-:W-:-:S03]  /*02f0*/  IMAD R9, R6, R7, RZ ;  /* 0x0000000706097224 */ /* 0x000fc600078e02ff */
[----:B------:R3:W-:Y:S01]  /*0300*/  STL [R1+0x178], RZ ;  /* 0x000178ff01007387 */ /* 0x0007e20000100800 */
[----:B------:R-:W-:-:S03]  /*0310*/  IMAD.HI.U32 R5, R5, R9, R4 ;  /* 0x0000000905057227 */ /* 0x000fc600078e0004 */
[----:B------:R3:W-:Y:S04]  /*0320*/  STL [R1+0x17c], RZ ;  /* 0x00017cff01007387 */ /* 0x0007e80000100800 */
        /* <DEDUP_REMOVED lines=735> */
[----:B------:R3:W-:Y:S01]  /*3120*/  STL [R1+0x100c], RZ ;  /* 0x00100cff01007387 */ /* 0x0007e20000100800 */
[----:B------:R-:W1:Y:S03]  /*3130*/  S2R R3, SR_CTAID.X ;  /* 0x0000000000037919 */ /* 0x000e660000002500 */
        /* <DEDUP_REMOVED lines=8> */
[----:B-1----:R-:W-:-:S03]  /*31c0*/  IABS R8, R3 ;  /* 0x0000000300087213 */ /* 0x002fc60000000000 */
[----:B------:R3:W-:Y:S02]  /*31d0*/  STL [R1+0x590], RZ ;  /* 0x000590ff01007387 */ /* 0x0007e40000100800 */
[----:B------:R-:W-:Y:S02]  /*31e0*/  IMAD.MOV.U32 R6, RZ, RZ, R8 ;  /* 0x000000ffff067224 */ /* 0x000fe400078e0008 */
[----:B------:R3:W-:Y:S02]  /*31f0*/  STL [R1+0x594], RZ ;  /* 0x000594ff01007387 */ /* 0x0007e40000100800 */
[----:B------:R-:W-:Y:S02]  /*3200*/  IMAD.HI.U32 R5, R5, R6, RZ ;  /* 0x0000000605057227 */ /* 0x000fe400078e00ff */
[----:B------:R3:W-:Y:S02]  /*3210*/  STL [R1+0x598], RZ ;  /* 0x000598ff01007387 */ /* 0x0007e40000100800 */
[----:B------:R-:W-:-:S02]  /*3220*/  IMAD R2, R5, R2, R6 ;  /* 0x0000000205027224 */ /* 0x000fc400078e0206 */
[----:B------:R3:W-:Y:S03]  /*3230*/  STL [R1+0x59c], RZ ;  /* 0x00059cff01007387 */ /* 0x0007e60000100800 */
[----:B------:R-:W-:Y:S01]  /*3240*/  ISETP.GT.U32.AND P1, PT, R7, R2, PT ;  /* 0x000000020700720c */ /* 0x000fe20003f24070 */
[----:B------:R3:W-:Y:S04]  /*3250*/  STL [R1+0x580], RZ ;  /* 0x000580ff01007387 */ /* 0x0007e80000100800 */
[----:B------:R3:W-:Y:S04]  /*3260*/  STL [R1+0x584], RZ ;  /* 0x000584ff01007387 */ /* 0x0007e80000100800 */
[----:B------:R3:W-:Y:S04]  /*3270*/  STL [R1+0x588], RZ ;  /* 0x000588ff01007387 */ /* 0x0007e80000100800 */
[----:B------:R3:W-:Y:S01]  /*3280*/  STL [R1+0x58c], RZ ;  /* 0x00058cff01007387 */ /* 0x0007e20000100800 */
[----:B------:R-:W-:-:S02]  /*3290*/  @!P1 IMAD.IADD R2, R2, 0x1, -R7 ;  /* 0x0000000102029824 */ /* 0x000fc400078e0a07 */
[----:B------:R-:W-:Y:S01]  /*32a0*/  @!P1 VIADD R5, R5, 0x1 ;  /* 0x0000000105059836 */ /* 0x000fe20000000000 */
[----:B------:R3:W-:Y:S01]  /*32b0*/  STL [R1+0x570], RZ ;  /* 0x000570ff01007387 */ /* 0x0007e20000100800 */
[----:B------:R-:W-:Y:S02]  /*32c0*/  ISETP.NE.AND P1, PT, R0, RZ, PT ;  /* 0x000000ff0000720c */ /* 0x000fe40003f25270 */
[----:B------:R-:W-:Y:S01]  /*32d0*/  ISETP.GE.U32.AND P0, PT, R2, R7, PT ;  /* 0x000000070200720c */ /* 0x000fe20003f06070 */
[----:B------:R3:W-:Y:S01]  /*32e0*/  STL [R1+0x574], RZ ;  /* 0x000574ff01007387 */ /* 0x0007e20000100800 */
[----:B------:R-:W-:-:S03]  /*32f0*/  LOP3.LUT R2, R3, R0, RZ, 0x3c, !PT ;  /* 0x0000000003027212 */ /* 0x000fc600078e3cff */
[----:B------:R3:W-:Y:S01]  /*3300*/  STL [R1+0x578], RZ ;  /* 0x000578ff01007387 */ /* 0x0007e20000100800 */
[----:B------:R-:W-:Y:S01]  /*3310*/  ISETP.GE.AND P2, PT, R2, RZ, PT ;  /* 0x000000ff0200720c */ /* 0x000fe20003f46270 */
[----:B------:R-:W-:Y:S02]  /*3320*/  VIADD R2, R20, 0xff ;  /* 0x000000ff14027836 */ /* 0x000fe40000000000 */
[----:B------:R3:W-:Y:S04]  /*3330*/  STL [R1+0x57c], RZ ;  /* 0x00057cff01007387 */ /* 0x0007e80000100800 */
[----:B------:R3:W-:Y:S01]  /*3340*/  STL [R1+0x560], RZ ;  /* 0x000560ff01007387 */ /* 0x0007e20000100800 */
[----:B------:R-:W-:-:S03]  /*3350*/  @P0 VIADD R5, R5, 0x1 ;  /* 0x0000000105050836 */ /* 0x000fc60000000000 */
[----:B------:R3:W-:Y:S01]  /*3360*/  STL [R1+0x564], RZ ;  /* 0x000564ff01007387 */ /* 0x0007e20000100800 */
[----:B------:R-:W-:Y:S01]  /*3370*/  IMAD.MOV.U32 R4, RZ, RZ, R5 ;  /* 0x000000ffff047224 */ /* 0x000fe200078e0005 */
[----:B------:R-:W-:Y:S02]  /*3380*/  SHF.R.S32.HI R5, RZ, 0x1f, R2 ;  /* 0x0000001fff057819 */ /* 0x000fe40000011402 */
[----:B------:R3:W-:Y:S01]  /*3390*/  STL [R1+0x568], RZ ;  /* 0x000568ff01007387 */ /* 0x0007e20000100800 */
[----:B------:R-:W-:Y:S01]  /*33a0*/  @!P2 IMAD.MOV R4, RZ, RZ, -R4 ;  /* 0x000000ffff04a224 */ /* 0x000fe200078e0a04 */
[----:B------:R-:W-:Y:S02]  /*33b0*/  @!P1 LOP3.LUT R4, RZ, R0, RZ, 0x33, !PT ;  /* 0x00000000ff049212 */ /* 0x000fe400078e33ff */
[----:B------:R3:W-:Y:S01]  /*33c0*/  STL [R1+0x56c], RZ ;  /* 0x00056cff01007387 */ /* 0x0007e20000100800 */
[----:B------:R-:W-:Y:S02]  /*33d0*/  LEA.HI R5, R5, R2, RZ, 0x8 ;  /* 0x0000000205057211 */ /* 0x000fe400078f40ff */
[----:B------:R-:W-:Y:S01]  /*33e0*/  IMAD.SHL.U32 R2, R4, 0x8, RZ ;  /* 0x0000000804027824 */ /* 0x000fe200078e00ff */
[----:B------:R3:W-:Y:S01]  /*33f0*/  STL [R1+0x550], RZ ;  /* 0x000550ff01007387 */ /* 0x0007e20000100800 */
[----:B------:R-:W-:-:S03]  /*3400*/  IMAD.MOV R4, RZ, RZ, -R4 ;  /* 0x000000ffff047224 */ /* 0x000fc600078e0a04 */
[----:B------:R3:W-:Y:S01]  /*3410*/  STL [R1+0x554], RZ ;  /* 0x000554ff01007387 */ /* 0x0007e20000100800 */
[----:B------:R-:W-:Y:S01]  /*3420*/  LEA.HI.SX32 R5, R5, -R2, 0x18 ;  /* 0x8000000205057211 */ /* 0x000fe200078fc2ff */
[----:B------:R-:W-:Y:S02]  /*3430*/  IMAD R11, R0, R4, R3 ;  /* 0x00000004000b7224 */ /* 0x000fe400078e0203 */
[----:B------:R3:W-:Y:S01]  /*3440*/  STL [R1+0x558], RZ ;  /* 0x000558ff01007387 */ /* 0x0007e20000100800 */
[----:B------:R-:W-:Y:S01]  /*3450*/  VIMNMX R6, R5, 0x8, PT ;  /* 0x0000000805067848 */ /* 0x000fe20003fe0100 */
[----:B------:R-:W-:Y:S02]  /*3460*/  IMAD.MOV.U32 R4, RZ, RZ, RZ ;  /* 0x000000ffff047224 */ /* 0x000fe400078e00ff */
[----:B------:R3:W-:Y:S01]  /*3470*/  STL [R1+0x55c], RZ ;  /* 0x00055cff01007387 */ /* 0x0007e20000100800 */
[-C--:B------:R-:W-:Y:S02]  /*3480*/  IABS R8, R6.reuse ;  /* 0x0000000600087213 */ /* 0x080fe40000000000 */
[----:B------:R-:W-:Y:S01]  /*3490*/  IABS R0, R6 ;  /* 0x0000000600007213 */ /* 0x000fe20000000000 */
[----:B------:R3:W-:Y:S01]  /*34a0*/  STL [R1+0x540], RZ ;  /* 0x000540ff01007387 */ /* 0x0007e20000100800 */
[----:B------:R-:W1:Y:S03]  /*34b0*/  I2F.RP R7, R8 ;  /* 0x0000000800077306 */ /* 0x000e660000209400 */
        /* <DEDUP_REMOVED lines=10> */
[----:B------:R3:W-:Y:S04]  /*3560*/  STL [R1+0x524], RZ ;  /* 0x000524ff01007387 */ /* 0x0007e80000100800 */
[----:B------:R3:W-:Y:S01]  /*3570*/  STL [R1+0x528], RZ ;  /* 0x000528ff01007387 */ /* 0x0007e20000100800 */
[----:B------:R-:W1:Y:S03]  /*3580*/  F2I.FTZ.U32.TRUNC.NTZ R5, R5 ;  /* 0x0000000500057305 */ /* 0x000e66000021f000 */
[----:B------:R3:W-:Y:S04]  /*3590*/  STL [R1+0x52c], RZ ;  /* 0x00052cff01007387 */ /* 0x0007e80000100800 */
[----:B------:R3:W-:Y:S04]  /*35a0*/  STL [R1+0x510], RZ ;  /* 0x000510ff01007387 */ /* 0x0007e80000100800 */
[----:B------:R3:W-:Y:S04]  /*35b0*/  STL [R1+0x514], RZ ;  /* 0x000514ff01007387 */ /* 0x0007e80000100800 */
[----:B------:R3:W-:Y:S01]  /*35c0*/  STL [R1+0x518], RZ ;  /* 0x000518ff01007387 */ /* 0x0007e20000100800 */
[----:B-1----:R-:W-:-:S03]  /*35d0*/  IMAD.MOV R9, RZ, RZ, -R5 ;  /* 0x000000ffff097224 */ /* 0x002fc600078e0a05 */
[----:B------:R3:W-:Y:S01]  /*35e0*/  STL [R1+0x51c], RZ ;  /* 0x00051cff01007387 */ /* 0x0007e20000100800 */
[----:B------:R-:W-:Y:S01]  /*35f0*/  IMAD.MOV.U32 R3, RZ, RZ, R9 ;  /* 0x000000ffff037224 */ /* 0x000fe200078e0009 */
[----:B------:R-:W-:Y:S02]  /*3600*/  IABS R9, R11 ;  /* 0x0000000b00097213 */ /* 0x000fe40000000000 */
[----:B------:R3:W-:Y:S01]  /*3610*/  STL [R1+0x500], RZ ;  /* 0x000500ff01007387 */ /* 0x0007e20000100800 */
[----:B------:R-:W-:-:S03]  /*3620*/  IMAD R3, R3, R8, RZ ;  /* 0x0000000803037224 */ /* 0x000fc600078e02ff */
[----:B------:R3:W-:Y:S01]  /*3630*/  STL [R1+0x504], RZ ;  /* 0x000504ff01007387 */ /* 0x0007e20000100800 */
[----:B------:R-:W-:-:S03]  /*3640*/  IMAD.HI.U32 R4, R5, R3, R4 ;  /* 0x0000000305047227 */ /* 0x000fc600078e0004 */
[----:B------:R3:W-:Y:S01]  /*3650*/  STL [R1+0x508], RZ ;  /* 0x000508ff01007387 */ /* 0x0007e20000100800 */
[----:B------:R-:W-:Y:S02]  /*3660*/  IMAD.MOV R3, RZ, RZ, -R0 ;  /* 0x000000ffff037224 */ /* 0x000fe400078e0a00 */
[----:B------:R-:W-:Y:S01]  /*3670*/  IMAD.HI.U32 R0, R4, R9, RZ ;  /* 0x0000000904007227 */ /* 0x000fe200078e00ff */
[----:B------:R3:W-:Y:S01]  /*3680*/  STL [R1+0x50c], RZ ;  /* 0x00050cff01007387 */ /* 0x0007e20000100800 */
[----:B0-----:R-:W-:Y:S02]  /*3690*/  LOP3.LUT R4, R12, 0x20, RZ, 0xc0, !PT ;  /* 0x000000200c047812 */ /* 0x001fe400078ec0ff */
[----:B------:R-:W-:Y:S01]  /*36a0*/  IMAD R3, R0, R3, R9 ;  /* 0x0000000300037224 */ /* 0x000fe200078e0209 */
[----:B------:R3:W-:Y:S01]  /*36b0*/  STL [R1+0x4f0], RZ ;  /* 0x0004f0ff01007387 */ /* 0x0007e20000100800 */
[----:B------:R-:W-:Y:S02]  /*36c0*/  R2UR UR4, R4 ;  /* 0x00000000040472ca */ /* 0x000fe400000e0000 */
[----:B------:R-:W-:Y:S01]  /*36d0*/  LOP3.LUT R4, R12, 0x3f, RZ, 0xc0, !PT ;  /* 0x0000003f0c047812 */ /* 0x000fe200078ec0ff */
[----:B------:R3:W-:Y:S01]  /*36e0*/  STL [R1+0x4f4], RZ ;  /* 0x0004f4ff01007387 */ /* 0x0007e20000100800 */
[----:B------:R-:W-:-:S03]  /*36f0*/  ISETP.GT.U32.AND P1, PT, R8, R3, PT ;  /* 0x000000030800720c */ /* 0x000fc60003f24070 */
[----:B------:R3:W-:Y:S04]  /*3700*/  STL [R1+0x4f8], RZ ;  /* 0x0004f8ff01007387 */ /* 0x0007e80000100800 */
[----:B------:R3:W-:Y:S04]  /*3710*/  STL [R1+0x4fc], RZ ;  /* 0x0004fcff01007387 */ /* 0x0007e80000100800 */
[----:B------:R3:W-:Y:S02]  /*3720*/  STL [R1+0x4e0], RZ ;  /* 0x0004e0ff01007387 */ /* 0x0007e40000100800 */
[----:B------:R-:W-:-:S02]  /*3730*/  @!P1 IMAD.IADD R3, R3, 0x1, -R8 ;  /* 0x0000000103039824 */ /* 0x000fc400078e0a08 */
[----:B------:R3:W-:Y:S01]  /*3740*/  STL [R1+0x4e4], RZ ;  /* 0x0004e4ff01007387 */ /* 0x0007e20000100800 */
[----:B------:R-:W-:Y:S01]  /*3750*/  @!P1 VIADD R0, R0, 0x1 ;  /* 0x0000000100009836 */ /* 0x000fe20000000000 */
[----:B------:R-:W-:Y:S02]  /*3760*/  ISETP.NE.AND P1, PT, R6, RZ, PT ;  /* 0x000000ff0600720c */ /* 0x000fe40003f25270 */
[----:B------:R3:W-:Y:S01]  /*3770*/  STL [R1+0x4e8], RZ ;  /* 0x0004e8ff01007387 */ /* 0x0007e20000100800 */
[----:B------:R-:W-:Y:S02]  /*3780*/  ISETP.GE.U32.AND P0, PT, R3, R8, PT ;  /* 0x000000080300720c */ /* 0x000fe40003f06070 */
[----:B------:R-:W-:Y:S01]  /*3790*/  LOP3.LUT R3, R11, R6, RZ, 0x3c, !PT ;  /* 0x000000060b037212 */ /* 0x000fe200078e3cff */
[----:B------:R3:W-:Y:S03]  /*37a0*/  STL [R1+0x4ec], RZ ;  /* 0x0004ecff01007387 */ /* 0x0007e60000100800 */
[----:B------:R-:W-:Y:S01]  /*37b0*/  ISETP.GE.AND P2, PT, R3, RZ, PT ;  /* 0x000000ff0300720c */ /* 0x000fe20003f46270 */
[----:B------:R3:W-:Y:S04]  /*37c0*/  STL [R1+0x4d0], RZ ;  /* 0x0004d0ff01007387 */ /* 0x0007e80000100800 */
[----:B------:R3:W-:Y:S02]  /*37d0*/  STL [R1+0x4d4], RZ ;  /* 0x0004d4ff01007387 */ /* 0x0007e40000100800 */
[----:B------:R-:W-:-:S02]  /*37e0*/  @P0 VIADD R0, R0, 0x1 ;  /* 0x0000000100000836 */ /* 0x000fc40000000000 */
[----:B------:R3:W-:Y:S04]  /*37f0*/  STL [R1+0x4d8], RZ ;  /* 0x0004d8ff01007387 */ /* 0x0007e80000100800 */
[----:B------:R3:W-:Y:S01]  /*3800*/  STL [R1+0x4dc], RZ ;  /* 0x0004dcff01007387 */ /* 0x0007e20000100800 */
[----:B------:R-:W-:Y:S01]  /*3810*/  @!P2 IMAD.MOV R0, RZ, RZ, -R0 ;  /* 0x000000ffff00a224 */ /* 0x000fe200078e0a00 */
[----:B------:R-:W-:Y:S02]  /*3820*/  @!P1 LOP3.LUT R0, RZ, R6, RZ, 0x33, !PT ;  /* 0x00000006ff009212 */ /* 0x000fe400078e33ff */
[----:B------:R3:W-:Y:S03]  /*3830*/  STL [R1+0xfe0], RZ ;  /* 0x000fe0ff01007387 */ /* 0x0007e60000100800 */
[----:B------:R-:W-:Y:S01]  /*3840*/  IMAD.MOV R3, RZ, RZ, -R0 ;  /* 0x000000ffff037224 */ /* 0x000fe200078e0a00 */
[----:B------:R3:W-:Y:S01]  /*3850*/  STL [R1+0xfe4], RZ ;  /* 0x000fe4ff01007387 */ /* 0x0007e20000100800 */
[----:B------:R-:W-:-:S02]  /*3860*/  IMAD.SHL.U32 R10, R0, 0x100, RZ ;  /* 0x00000100000a7824 */ /* 0x000fc400078e00ff */
[----:B------:R-:W-:Y:S01]  /*3870*/  IMAD R3, R6, R3, R11 ;  /* 0x0000000306037224 */ /* 0x000fe200078e020b */
[----:B------:R3:W-:Y:S03]  /*3880*/  STL [R1+0xfe8], RZ ;  /* 0x000fe8ff01007387 */ /* 0x0007e60000100800 */
[----:B------:R-:W-:Y:S01]  /*3890*/  IMAD.IADD R2, R2, 0x1, R3 ;  /* 0x0000000102027824 */ /* 0x000fe200078e0203 */
[----:B------:R3:W-:Y:S01]  /*38a0*/  STL [R1+0xfec], RZ ;  /* 0x000fecff01007387 */ /* 0x0007e20000100800 */
[----:B------:R-:W0:Y:S02]  /*38b0*/  LDC R3, c[0x0][0x230] ;  /* 0x00008c00ff037b82 */ /* 0x000e240000000800 */
[----:B------:R-:W-:Y:S01]  /*38c0*/  IMAD R21, R2, 0x100, R4 ;  /* 0x0000010002157824 */ /* 0x000fe200078e0204 */
[----:B------:R3:W-:Y:S03]  /*38d0*/  STL [R1+0xfd0], RZ ;  /* 0x000fd0ff01007387 */ /* 0x0007e60000100800 */
[C---:B------:R-:W-:Y:S01]  /*38e0*/  VIADD R22, R21.reuse, 0x40 ;  /* 0x0000004015167836 */ /* 0x040fe20000000000 */
[----:B------:R3:W-:Y:S01]  /*38f0*/  STL [R1+0xfd4], RZ ;  /* 0x000fd4ff01007387 */ /* 0x0007e20000100800 */
[----:B------:R-:W-:-:S02]  /*3900*/  VIADD R23, R21, 0x80 ;  /* 0x0000008015177836 */ /* 0x000fc40000000000 */
[----:B------:R-:W-:Y:S01]  /*3910*/  VIADD R24, R21, 0xc0 ;  /* 0x000000c015187836 */ /* 0x000fe20000000000 */
[----:B------:R3:W-:Y:S04]  /*3920*/  STL [R1+0xfd8], RZ ;  /* 0x000fd8ff01007387 */ /* 0x0007e80000100800 */
[----:B------:R3:W-:Y:S04]  /*3930*/  STL [R1+0xfdc], RZ ;  /* 0x000fdcff01007387 */ /* 0x0007e80000100800 */
[----:B------:R3:W-:Y:S04]  /*3940*/  STL [R1+0x4c0], RZ ;  /* 0x0004c0ff01007387 */ /* 0x0007e80000100800 */
[----:B------:R3:W-:Y:S01]  /*3950*/  STL [R1+0x4c4], RZ ;  /* 0x0004c4ff01007387 */ /* 0x0007e20000100800 */
[----:B0-----:R-:W-:-:S03]  /*3960*/  VIADD R3, R3, 0x1f ;  /* 0x0000001f03037836 */ /* 0x001fc60000000000 */
[----:B------:R3:W-:Y:S02]  /*3970*/  STL [R1+0x4c8], RZ ;  /* 0x0004c8ff01007387 */ /* 0x0007e40000100800 */
[----:B------:R-:W-:Y:S02]  /*3980*/  ISETP.GE.AND P0, PT, R3, 0x20, PT ;  /* 0x000000200300780c */ /* 0x000fe40003f06270 */
        /* <DEDUP_REMOVED lines=193> */
[----:B------:R3:W-:Y:S04]  /*45a0*/  STL [R1+0x10b4], R21 ;  /* 0x0010b41501007387 */ /* 0x0007e80000100800 */
[----:B------:R3:W-:Y:S04]  /*45b0*/  STL [R1+0x10b0], R10 ;  /* 0x0010b00a01007387 */ /* 0x0007e80000100800 */
[----:B------:R3:W-:Y:S04]  /*45c0*/  STL [R1+0x10c0], R22 ;  /* 0x0010c01601007387 */ /* 0x0007e80000100800 */
[----:B------:R3:W-:Y:S04]  /*45d0*/  STL [R1+0x10bc], R23 ;  /* 0x0010bc1701007387 */ /* 0x0007e80000100800 */
[----:B------:R3:W-:Y:S01]  /*45e0*/  STL [R1+0x10b8], R24 ;  /* 0x0010b81801007387 */ /* 0x0007e20000100800 */
[----:B------:R-:W-:Y:S05]  /*45f0*/  @!P0 BRA `(.L_x_0) ;  /* 0x000003fc000c8947 */ /* 0x000fea0003800000 */
[----:B------:R-:W-:Y:S01]  /*4600*/  IABS R4, R13 ;  /* 0x0000000d00047213 */ /* 0x000fe20000000000 */
[----:B------:R-:W-:Y:S01]  /*4610*/  IMAD.U32 R5, RZ, RZ, UR4 ;  /* 0x00000004ff057e24 */ /* 0x000fe2000f8e00ff */
[----:B------:R-:W-:Y:S01]  /*4620*/  IABS R18, R20 ;  /* 0x0000001400127213 */ /* 0x000fe20000000000 */
[----:B------:R-:W-:Y:S01]  /*4630*/  ULDC UR6, c[0x0][0x23c] ;  /* 0x00008f0000067ab9 */ /* 0x000fe20000000800 */
[----:B------:R-:W0:Y:S01]  /*4640*/  I2F.RP R0, R4 ;  /* 0x0000000400007306 */ /* 0x000e220000209400 */
[----:B------:R-:W-:Y:S01]  /*4650*/  IABS R17, R24 ;  /* 0x0000001800117213 */ /* 0x000fe20000000000 */
[----:B------:R-:W-:Y:S01]  /*4660*/  ULDC.64 UR8, c[0x0][0x218] ;  /* 0x0000860000087ab9 */ /* 0x000fe20000000a00 */
[----:B------:R-:W-:Y:S01]  /*4670*/  LEA.HI R5, R5, R10, RZ, 0x1b ;  /* 0x0000000a05057211 */ /* 0x000fe200078fd8ff */
[----:B------:R-:W-:Y:S01]  /*4680*/  ULDC UR7, c[0x0][0x240] ;  /* 0x0000900000077ab9 */ /* 0x000fe20000000800 */
[----:B---3--:R-:W-:Y:S01]  /*4690*/  SHF.R.S32.HI R10, RZ, 0x1f, R3 ;  /* 0x0000001fff0a7819 */ /* 0x008fe20000011403 */
[----:B------:R-:W-:Y:S01]  /*46a0*/  ULDC.64 UR10, c[0x0][0x210] ;  /* 0x00008400000a7ab9 */ /* 0x000fe20000000a00 */
[----:B------:R-:W-:Y:S01]  /*46b0*/  IABS R19, R5 ;  /* 0x0000000500137213 */ /* 0x000fe20000000000 */
[----:B------:R-:W1:Y:S01]  /*46c0*/  I2F.RP R2, R18 ;  /* 0x0000001200027306 */ /* 0x000e620000209400 */
[----:B------:R-:W-:Y:S01]  /*46d0*/  LEA.HI R3, R10, R3, RZ, 0x5 ;  /* 0x000000030a037211 */ /* 0x000fe200078f28ff */
[----:B------:R-:W-:-:S02]  /*46e0*/  VIADD R27, R5, 0x1c ;  /* 0x0000001c051b7836 */ /* 0x000fc40000000000 */
[C---:B------:R-:W-:Y:S02]  /*46f0*/  VIADD R26, R5.reuse, 0x1a ;  /* 0x0000001a051a7836 */ /* 0x040fe40000000000 */
[C---:B------:R-:W-:Y:S02]  /*4700*/  VIADD R25, R5.reuse, 0x18 ;  /* 0x0000001805197836 */ /* 0x040fe40000000000 */
[----:B0-----:R-:W0:Y:S01]  /*4710*/  MUFU.RCP R0, R0 ;  /* 0x0000000000007308 */ /* 0x001e220000001000 */
[----:B------:R-:W-:-:S07]  /*4720*/  VIADD R28, R5, 0xa ;  /* 0x0000000a051c7836 */ /* 0x000fce0000000000 */
[----:B-1----:R-:W1:Y:S01]  /*4730*/  MUFU.RCP R2, R2 ;  /* 0x0000000200027308 */ /* 0x002e620000001000 */
[----:B0-----:R-:W-:Y:S01]  /*4740*/  VIADD R6, R0, 0xffffffe ;  /* 0x0ffffffe00067836 */ /* 0x001fe20000000000 */
[----:B------:R-:W-:-:S06]  /*4750*/  LOP3.LUT R0, R12, 0x3, RZ, 0xc0, !PT ;  /* 0x000000030c007812 */ /* 0x000fcc00078ec0ff */
[----:B------:R0:W2:Y:S01]  /*4760*/  F2I.FTZ.U32.TRUNC.NTZ R7, R6 ;  /* 0x0000000600077305 */ /* 0x0000a2000021f000 */
[----:B-1----:R-:W-:Y:S01]  /*4770*/  VIADD R8, R2, 0xffffffe ;  /* 0x0ffffffe02087836 */ /* 0x002fe20000000000 */
[----:B------:R-:W-:Y:S02]  /*4780*/  SHF.R.U32.HI R2, RZ, 0x2, R12 ;  /* 0x00000002ff027819 */ /* 0x000fe4000001160c */
[----:B------:R-:W-:-:S04]  /*4790*/  IABS R12, R21 ;  /* 0x00000015000c7213 */ /* 0x000fc80000000000 */
[----:B------:R1:W3:Y:S01]  /*47a0*/  F2I.FTZ.U32.TRUNC.NTZ R9, R8 ;  /* 0x0000000800097305 */ /* 0x0002e2000021f000 */
[----:B0-----:R-:W-:Y:S02]  /*47b0*/  IMAD.MOV.U32 R6, RZ, RZ, RZ ;  /* 0x000000ffff067224 */ /* 0x001fe400078e00ff */
[----:B--2---:R-:W-:Y:S02]  /*47c0*/  IMAD.MOV R11, RZ, RZ, -R7 ;  /* 0x000000ffff0b7224 */ /* 0x004fe400078e0a07 */
[----:B-1----:R-:W-:Y:S02]  /*47d0*/  IMAD.MOV.U32 R8, RZ, RZ, RZ ;  /* 0x000000ffff087224 */ /* 0x002fe400078e00ff */
[----:B------:R-:W-:Y:S02]  /*47e0*/  IMAD R11, R11, R4, RZ ;  /* 0x000000040b0b7224 */ /* 0x000fe400078e02ff */
[----:B---3--:R-:W-:Y:S02]  /*47f0*/  IMAD.MOV R13, RZ, RZ, -R9 ;  /* 0x000000ffff0d7224 */ /* 0x008fe400078e0a09 */
[----:B------:R-:W-:Y:S01]  /*4800*/  IMAD.HI.U32 R6, R7, R11, R6 ;  /* 0x0000000b07067227 */ /* 0x000fe200078e0006 */
[----:B------:R-:W-:-:S03]  /*4810*/  IABS R11, R22 ;  /* 0x00000016000b7213 */ /* 0x000fc60000000000 */
[----:B------:R-:W-:Y:S01]  /*4820*/  IMAD R7, R0, 0x420, RZ ;  /* 0x0000042000077824 */ /* 0x000fe200078e02ff */
[----:B------:R-:W-:Y:S01]  /*4830*/  SGXT.U32 R0, R2, 0x3 ;  /* 0x000000030200781a */ /* 0x000fe20000000000 */
[----:B------:R-:W-:Y:S02]  /*4840*/  IMAD R13, R13, R18, RZ ;  /* 0x000000120d0d7224 */ /* 0x000fe400078e02ff */
[----:B------:R-:W-:Y:S01]  /*4850*/  IMAD.HI.U32 R2, R6, R19, RZ ;  /* 0x0000001306027227 */ /* 0x000fe200078e00ff */
[----:B------:R-:W-:-:S03]  /*4860*/  LOP3.LUT R0, R7, R0, RZ, 0xfc, !PT ;  /* 0x0000000007007212 */ /* 0x000fc600078efcff */
[----:B------:R-:W-:Y:S01]  /*4870*/  IMAD.HI.U32 R8, R9, R13, R8 ;  /* 0x0000000d09087227 */ /* 0x000fe200078e0008 */
[----:B------:R-:W-:Y:S01]  /*4880*/  IABS R9, R23 ;  /* 0x0000001700097213 */ /* 0x000fe20000000000 */
[----:B------:R-:W-:Y:S02]  /*4890*/  STL [R1+0x23b0], R0 ;  /* 0x0023b00001007387 */ /* 0x000fe40000100800 */
[----:B------:R-:W-:Y:S02]  /*48a0*/  IMAD.MOV R7, RZ, RZ, -R2 ;  /* 0x000000ffff077224 */ /* 0x000fe400078e0a02 */
[----:B------:R0:W-:Y:S01]  /*48b0*/  STL [R1+0x10cc], R3 ;  /* 0x0010cc0301007387 */ /* 0x0001e20000100800 */
[----:B------:R-:W-:-:S04]  /*48c0*/  IMAD.HI.U32 R2, R8, R9, RZ ;  /* 0x0000000908027227 */ /* 0x000fc800078e00ff */
[C---:B------:R-:W-:Y:S02]  /*48d0*/  IMAD R19, R4.reuse, R7, R19 ;  /* 0x0000000704137224 */ /* 0x040fe400078e0213 */
[----:B------:R-:W-:Y:S02]  /*48e0*/  IMAD.MOV.U32 R7, RZ, RZ, R11 ;  /* 0x000000ffff077224 */ /* 0x000fe400078e000b */
[----:B------:R-:W-:Y:S01]  /*48f0*/  IMAD.MOV R16, RZ, RZ, -R2 ;  /* 0x000000ffff107224 */ /* 0x000fe200078e0a02 */
[----:B------:R-:W-:Y:S01]  /*4900*/  ISETP.GT.U32.AND P4, PT, R4, R19, PT ;  /* 0x000000130400720c */ /* 0x000fe20003f84070 */
[----:B0-----:R-:W-:-:S04]  /*4910*/  IMAD.HI.U32 R3, R8, R17, RZ ;  /* 0x0000001108037227 */ /* 0x001fc800078e00ff */
[----:B------:R-:W-:Y:S02]  /*4920*/  IMAD.MOV R10, RZ, RZ, -R3 ;  /* 0x000000ffff0a7224 */ /* 0x000fe400078e0a03 */
[----:B------:R-:W-:Y:S02]  /*4930*/  IMAD.MOV.U32 R3, RZ, RZ, R12 ;  /* 0x000000ffff037224 */ /* 0x000fe400078e000c */
[----:B------:R-:W-:Y:S02]  /*4940*/  IMAD R17, R18, R10, R17 ;  /* 0x0000000a12117224 */ /* 0x000fe400078e0211 */
[----:B------:R-:W-:-:S03]  /*4950*/  IMAD.HI.U32 R10, R8, R7, RZ ;  /* 0x00000007080a7227 */ /* 0x000fc600078e00ff */
[----:B------:R-:W-:Y:S01]  /*4960*/  ISETP.GT.U32.AND P0, PT, R18, R17, PT ;  /* 0x000000111200720c */ /* 0x000fe20003f04070 */
[----:B------:R-:W-:-:S04]  /*4970*/  IMAD.HI.U32 R8, R8, R3, RZ ;  /* 0x0000000308087227 */ /* 0x000fc800078e00ff */
[----:B------:R-:W-:Y:S02]  /*4980*/  VIADD R2, R5, 0xfe ;  /* 0x000000fe05027836 */ /* 0x000fe40000000000 */
[----:B------:R-:W-:Y:S02]  /*4990*/  IMAD.MOV R14, RZ, RZ, -R8 ;  /* 0x000000ffff0e7224 */ /* 0x000fe400078e0a08 */
[----:B------:R-:W-:Y:S01]  /*49a0*/  IMAD R16, R18, R16, R9 ;  /* 0x0000001012107224 */ /* 0x000fe200078e0209 */
[----:B------:R-:W-:Y:S01]  /*49b0*/  ISETP.GE.AND P5, PT, R2, RZ, PT ;  /* 0x000000ff0200720c */ /* 0x000fe20003fa6270 */
[C---:B------:R-:W-:Y:S01]  /*49c0*/  IMAD R14, R18.reuse, R14, R3 ;  /* 0x0000000e120e7224 */ /* 0x040fe200078e0203 */
[----:B------:R-:W-:Y:S01]  /*49d0*/  IABS R15, R2 ;  /* 0x00000002000f7213 */ /* 0x000fe20000000000 */
[----:B------:R-:W-:Y:S01]  /*49e0*/  IMAD.MOV R2, RZ, RZ, -R10 ;  /* 0x000000ffff027224 */ /* 0x000fe200078e0a0a */
[C---:B------:R-:W-:Y:S01]  /*49f0*/  ISETP.GT.U32.AND P6, PT, R18.reuse, R16, PT ;  /* 0x000000101200720c */ /* 0x040fe20003fc4070 */
[----:B------:R-:W-:Y:S01]  /*4a00*/  @!P0 IMAD.IADD R17, R17, 0x1, -R18 ;  /* 0x0000000111118824 */ /* 0x000fe200078e0a12 */
[C---:B------:R-:W-:Y:S01]  /*4a10*/  ISETP.GT.U32.AND P3, PT, R18.reuse, R14, PT ;  /* 0x0000000e1200720c */ /* 0x040fe20003f64070 */
[----:B------:R-:W-:-:S02]  /*4a20*/  IMAD R7, R18, R2, R7 ;  /* 0x0000000212077224 */ /* 0x000fc400078e0207 */
[----:B------:R-:W-:Y:S01]  /*4a30*/  @!P4 IMAD.IADD R19, R19, 0x1, -R4 ;  /* 0x000000011313c824 */ /* 0x000fe200078e0a04 */
[C---:B------:R-:W-:Y:S01]  /*4a40*/  ISETP.GT.U32.AND P0, PT, R18.reuse, R17, PT ;  /* 0x000000111200720c */ /* 0x040fe20003f04070 */
[C---:B------:R-:W-:Y:S01]  /*4a50*/  VIADD R8, R5.reuse, 0xfc ;  /* 0x000000fc05087836 */ /* 0x040fe20000000000 */
[----:B------:R-:W-:Y:S01]  /*4a60*/  ISETP.GT.U32.AND P1, PT, R18, R7, PT ;  /* 0x000000071200720c */ /* 0x000fe20003f24070 */
[----:B------:R-:W-:Y:S02]  /*4a70*/  VIADD R10, R5, 0xfa ;  /* 0x000000fa050a7836 */ /* 0x000fe40000000000 */
[----:B------:R-:W-:Y:S01]  /*4a80*/  IMAD.HI.U32 R2, R6, R15, RZ ;  /* 0x0000000f06027227 */ /* 0x000fe200078e00ff */
[----:B------:R-:W-:Y:S02]  /*4a90*/  IABS R13, R8 ;  /* 0x00000008000d7213 */ /* 0x000fe40000000000 */
[----:B------:R-:W-:Y:S01]  /*4aa0*/  IABS R11, R10 ;  /* 0x0000000a000b7213 */ /* 0x000fe20000000000 */
[--C-:B------:R-:W-:Y:S01]  /*4ab0*/  @!P3 IMAD.IADD R14, R14, 0x1, -R18.reuse ;  /* 0x000000010e0eb824 */ /* 0x100fe200078e0a12 */
[----:B------:R-:W-:Y:S01]  /*4ac0*/  ISETP.GE.AND P2, PT, R8, RZ, PT ;  /* 0x000000ff0800720c */ /* 0x000fe20003f46270 */
[----:B------:R-:W-:-:S02]  /*4ad0*/  @!P6 IMAD.IADD R16, R16, 0x1, -R18 ;  /* 0x000000011010e824 */ /* 0x000fc400078e0a12 */
[--C-:B------:R-:W-:Y:S01]  /*4ae0*/  @!P0 IMAD.IADD R17, R17, 0x1, -R18.reuse ;  /* 0x0000000111118824 */ /* 0x100fe200078e0a12 */
[----:B------:R-:W-:Y:S01]  /*4af0*/  ISETP.GT.U32.AND P6, PT, R18, R14, PT ;  /* 0x0000000e1200720c */ /* 0x000fe20003fc4070 */
[----:B------:R-:W-:Y:S01]  /*4b00*/  @!P1 IMAD.IADD R7, R7, 0x1, -R18 ;  /* 0x0000000107079824 */ /* 0x000fe200078e0a12 */
[----:B------:R-:W-:Y:S01]  /*4b10*/  ISETP.GT.U32.AND P1, PT, R4, R19, PT ;  /* 0x000000130400720c */ /* 0x000fe20003f24070 */
[----:B------:R-:W-:Y:S01]  /*4b20*/  IMAD.MOV R2, RZ, RZ, -R2 ;  /* 0x000000ffff027224 */ /* 0x000fe200078e0a02 */
[----:B------:R-:W-:Y:S01]  /*4b30*/  ISETP.GT.U32.AND P3, PT, R18, R16, PT ;  /* 0x000000101200720c */ /* 0x000fe20003f64070 */
[----:B------:R-:W-:Y:S01]  /*4b40*/  IMAD.HI.U32 R8, R6, R13, RZ ;  /* 0x0000000d06087227 */ /* 0x000fe200078e00ff */
[----:B------:R-:W-:Y:S02]  /*4b50*/  ISETP.GT.U32.AND P4, PT, R18, R7, PT ;  /* 0x000000071200720c */ /* 0x000fe40003f84070 */
[----:B------:R-:W-:Y:S01]  /*4b60*/  ISETP.GE.AND P0, PT, R5, RZ, PT ;  /* 0x000000ff0500720c */ /* 0x000fe20003f06270 */
[----:B------:R-:W-:-:S02]  /*4b70*/  IMAD R15, R4, R2, R15 ;  /* 0x00000002040f7224 */ /* 0x000fc400078e020f */
[----:B------:R-:W-:-:S04]  /*4b80*/  IMAD.HI.U32 R3, R6, R11, RZ ;  /* 0x0000000b06037227 */ /* 0x000fc800078e00ff */
[----:B------:R-:W-:Y:S01]  /*4b90*/  @!P6 IMAD.IADD R14, R14, 0x1, -R18 ;  /* 0x000000010e0ee824 */ /* 0x000fe200078e0a12 */
[----:B------:R-:W-:Y:S01]  /*4ba0*/  ISETP.GE.AND P6, PT, R23, RZ, PT ;  /* 0x000000ff1700720c */ /* 0x000fe20003fc6270 */
[----:B------:R-:W-:Y:S02]  /*4bb0*/  @!P1 IMAD.IADD R19, R19, 0x1, -R4 ;  /* 0x0000000113139824 */ /* 0x000fe400078e0a04 */
[----:B------:R-:W-:Y:S01]  /*4bc0*/  @!P3 IMAD.IADD R16, R16, 0x1, -R18 ;  /* 0x000000011010b824 */ /* 0x000fe200078e0a12 */
[----:B------:R-:W-:Y:S01]  /*4bd0*/  ISETP.GE.AND P3, PT, R24, RZ, PT ;  /* 0x000000ff1800720c */ /* 0x000fe20003f66270 */
[----:B------:R-:W-:Y:S02]  /*4be0*/  IMAD.MOV.U32 R0, RZ, RZ, R19 ;  /* 0x000000ffff007224 */ /* 0x000fe400078e0013 */
[----:B------:R-:W-:Y:S02]  /*4bf0*/  IMAD.MOV R8, RZ, RZ, -R8 ;  /* 0x000000ffff087224 */ /* 0x000fe400078e0a08 */
[----:B------:R-:W-:Y:S01]  /*4c00*/  @!P4 IMAD.IADD R7, R7, 0x1, -R18 ;  /* 0x000000010707c824 */ /* 0x000fe200078e0a12 */
[----:B------:R-:W-:Y:S01]  /*4c10*/  ISETP.GE.AND P4, PT, R22, RZ, PT ;  /* 0x000000ff1600720c */ /* 0x000fe20003f86270 */
[----:B------:R-:W-:Y:S01]  /*4c20*/  @!P0 IMAD.MOV R0, RZ, RZ, -R0 ;  /* 0x000000ffff008224 */ /* 0x000fe200078e0a00 */
[----:B------:R-:W-:Y:S01]  /*4c30*/  ISETP.GT.U32.AND P0, PT, R4, R15, PT ;  /* 0x0000000f0400720c */ /* 0x000fe20003f04070 */
[----:B------:R-:W-:-:S02]  /*4c40*/  IMAD.MOV R3, RZ, RZ, -R3 ;  /* 0x000000ffff037224 */ /* 0x000fc400078e0a03 */
[----:B------:R-:W-:Y:S01]  /*4c50*/  VIADD R2, R5, 0xf8 ;  /* 0x000000f805027836 */ /* 0x000fe20000000000 */
[----:B------:R0:W-:Y:S01]  /*4c60*/  STL [R1+0x1ac], R0 ;  /* 0x0001ac0001007387 */ /* 0x0001e20000100800 */
[C---:B------:R-:W-:Y:S02]  /*4c70*/  IMAD R13, R4.reuse, R8, R13 ;  /* 0x00000008040d7224 */ /* 0x040fe400078e020d */
[C---:B------:R-:W-:Y:S01]  /*4c80*/  IMAD R11, R4.reuse, R3, R11 ;  /* 0x00000003040b7224 */ /* 0x040fe200078e020b */
[----:B------:R-:W-:Y:S01]  /*4c90*/  IABS R12, R2 ;  /* 0x00000002000c7213 */ /* 0x000fe20000000000 */
[----:B------:R-:W-:Y:S01]  /*4ca0*/  @!P6 IMAD.MOV R16, RZ, RZ, -R16 ;  /* 0x000000ffff10e224 */ /* 0x000fe200078e0a10 */
[----:B------:R-:W-:Y:S01]  /*4cb0*/  ISETP.GE.AND P6, PT, R21, RZ, PT ;  /* 0x000000ff1500720c */ /* 0x000fe20003fc6270 */
[----:B------:R-:W-:Y:S01]  /*4cc0*/  @!P3 IMAD.MOV R17, RZ, RZ, -R17 ;  /* 0x000000ffff11b224 */ /* 0x000fe200078e0a11 */
[----:B------:R-:W-:Y:S01]  /*4cd0*/  ISETP.GT.U32.AND P1, PT, R4, R13, PT ;  /* 0x0000000d0400720c */ /* 0x000fe20003f24070 */
[----:B------:R-:W-:Y:S01]  /*4ce0*/  IMAD.HI.U32 R18, R6, R12, RZ ;  /* 0x0000000c06127227 */ /* 0x000fe200078e00ff */
[----:B------:R-:W-:-:S03]  /*4cf0*/  ISETP.GT.U32.AND P3, PT, R4, R11, PT ;  /* 0x0000000b0400720c */ /* 0x000fc60003f64070 */
[----:B------:R-:W-:Y:S01]  /*4d00*/  @!P4 IMAD.MOV R7, RZ, RZ, -R7 ;  /* 0x000000ffff07c224 */ /* 0x000fe200078e0a07 */
[----:B------:R-:W-:Y:S01]  /*4d10*/  ISETP.GE.AND P4, PT, R10, RZ, PT ;  /* 0x000000ff0a00720c */ /* 0x000fe20003f86270 */
[----:B------:R-:W-:Y:S01]  /*4d20*/  @!P0 IMAD.IADD R15, R15, 0x1, -R4 ;  /* 0x000000010f0f8824 */ /* 0x000fe200078e0a04 */
[----:B------:R-:W-:Y:S01]  /*4d30*/  ISETP.NE.AND P0, PT, R20, RZ, PT ;  /* 0x000000ff1400720c */ /* 0x000fe20003f05270 */
[----:B------:R-:W-:Y:S01]  /*4d40*/  IMAD.MOV R18, RZ, RZ, -R18 ;  /* 0x000000ffff127224 */ /* 0x000fe200078e0a12 */
[----:B------:R-:W-:Y:S01]  /*4d50*/  LOP3.LUT R10, RZ, R20, RZ, 0x33, !PT ;  /* 0x00000014ff0a7212 */ /* 0x000fe200078e33ff */
[----:B------:R-:W-:Y:S02]  /*4d60*/  @!P6 IMAD.MOV R14, RZ, RZ, -R14 ;  /* 0x000000ffff0ee224 */ /* 0x000fe400078e0a0e */
[----:B------:R-:W-:Y:S01]  /*4d70*/  VIADD R9, R5, 0xf6 ;  /* 0x000000f605097836 */ /* 0x000fe20000000000 */
[----:B0-----:R-:W-:Y:S01]  /*4d80*/  SEL R0, R10, R17, !P0 ;  /* 0x000000110a007207 */ /* 0x001fe20004000000 */
[----:B------:R-:W-:Y:S01]  /*4d90*/  IMAD R12, R4, R18, R12 ;  /* 0x00000012040c7224 */ /* 0x000fe200078e020c */
[----:B------:R-:W-:Y:S01]  /*4da0*/  SEL R16, R10, R16, !P0 ;  /* 0x000000100a107207 */ /* 0x000fe20004000000 */
[--C-:B------:R-:W-:Y:S01]  /*4db0*/  @!P1 IMAD.IADD R13, R13, 0x1, -R4.reuse ;  /* 0x000000010d0d9824 */ /* 0x100fe200078e0a04 */
[----:B------:R-:W-:Y:S01]  /*4dc0*/  ISETP.GT.U32.AND P1, PT, R4, R15, PT ;  /* 0x0000000f0400720c */ /* 0x000fe20003f24070 */
[----:B------:R-:W-:Y:S01]  /*4dd0*/  @!P3 IMAD.IADD R11, R11, 0x1, -R4 ;  /* 0x000000010b0bb824 */ /* 0x000fe200078e0a04 */
[----:B------:R0:W-:Y:S01]  /*4de0*/  STL [R1+0x200], R0 ;  /* 0x0002000001007387 */ /* 0x0001e20000100800 */
[----:B------:R-:W-:Y:S01]  /*4df0*/  SEL R7, R10, R7, !P0 ;  /* 0x000000070a077207 */ /* 0x000fe20004000000 */
[----:B------:R-:W-:Y:S01]  /*4e00*/  VIADD R18, R5, 0xe8 ;  /* 0x000000e805127836 */ /* 0x000fe20000000000 */
[----:B------:R-:W-:Y:S01]  /*4e10*/  IABS R8, R9 ;  /* 0x0000000900087213 */ /* 0x000fe20000000000 */
[----:B------:R-:W-:Y:S01]  /*4e20*/  STL [R1+0x204], R16 ;  /* 0x0002041001007387 */ /* 0x000fe20000100800 */
[----:B------:R-:W-:-:S02]  /*4e30*/  ISETP.GT.U32.AND P3, PT, R4, R11, PT ;  /* 0x0000000b0400720c */ /* 0x000fc40003f64070 */
[----:B------:R-:W-:Y:S01]  /*4e40*/  ISETP.GT.U32.AND P6, PT, R4, R13, PT ;  /* 0x0000000d0400720c */ /* 0x000fe20003fc4070 */
[----:B------:R-:W-:Y:S01]  /*4e50*/  IMAD.HI.U32 R3, R6, R8, RZ ;  /* 0x0000000806037227 */ /* 0x000fe200078e00ff */
[----:B0-----:R-:W-:Y:S02]  /*4e60*/  SEL R0, R10, R14, !P0 ;  /* 0x0000000e0a007207 */ /* 0x001fe40004000000 */
[C---:B------:R-:W-:Y:S01]  /*4e70*/  ISETP.GT.U32.AND P0, PT, R4.reuse, R12, PT ;  /* 0x0000000c0400720c */ /* 0x040fe20003f04070 */
[----:B------:R-:W-:Y:S02]  /*4e80*/  IMAD.MOV R3, RZ, RZ, -R3 ;  /* 0x000000ffff037224 */ /* 0x000fe400078e0a03 */
[----:B------:R-:W-:Y:S01]  /*4e90*/  @!P1 IMAD.IADD R15, R15, 0x1, -R4 ;  /* 0x000000010f0f9824 */ /* 0x000fe200078e0a04 */
[----:B------:R-:W-:Y:S01]  /*4ea0*/  STL [R1+0x23b4], R0 ;  /* 0x0023b40001007387 */ /* 0x000fe20000100800 */
[----:B------:R-:W-:Y:S01]  /*4eb0*/  IMAD R8, R4, R3, R8 ;  /* 0x0000000304087224 */ /* 0x000fe200078e0208 */
[----:B------:R-:W-:Y:S01]  /*4ec0*/  ISETP.GE.AND P1, PT, R2, RZ, PT ;  /* 0x000000ff0200720c */ /* 0x000fe20003f26270 */
[----:B------:R-:W-:Y:S01]  /*4ed0*/  IMAD.MOV.U32 R17, RZ, RZ, R15 ;  /* 0x000000ffff117224 */ /* 0x000fe200078e000f */
[----:B------:R0:W-:Y:S01]  /*4ee0*/  STL [R1+0x208], R7 ;  /* 0x0002080701007387 */ /* 0x0001e20000100800 */
[----:B------:R-:W-:Y:S01]  /*4ef0*/  @!P3 IMAD.IADD R11, R11, 0x1, -R4 ;  /* 0x000000010b0bb824 */ /* 0x000fe200078e0a04 */
[----:B------:R-:W-:Y:S01]  /*4f00*/  ISETP.GE.AND P3, PT, R9, RZ, PT ;  /* 0x000000ff0900720c */ /* 0x000fe20003f66270 */
[----:B------:R-:W-:-:S02]  /*4f10*/  VIADD R3, R5, 0xf4 ;  /* 0x000000f405037836 */ /* 0x000fc40000000000 */
[--C-:B------:R-:W-:Y:S02]  /*4f20*/  @!P0 IMAD.IADD R12, R12, 0x1, -R4.reuse ;  /* 0x000000010c0c8824 */ /* 0x100fe400078e0a04 */
[----:B------:R-:W-:Y:S01]  /*4f30*/  VIADD R10, R5, 0xf2 ;  /* 0x000000f2050a7836 */ /* 0x000fe20000000000 */
[----:B------:R-:W-:Y:S01]  /*4f40*/  ISETP.GE.AND P0, PT, R3, RZ, PT ;  /* 0x000000ff0300720c */ /* 0x000fe20003f06270 */
[----:B------:R-:W-:Y:S01]  /*4f50*/  @!P6 IMAD.IADD R13, R13, 0x1, -R4 ;  /* 0x000000010d0de824 */ /* 0x000fe200078e0a04 */
[C---:B------:R-:W-:Y:S01]  /*4f60*/  ISETP.GT.U32.AND P6, PT, R4.reuse, R8, PT ;  /* 0x000000080400720c */ /* 0x040fe20003fc4070 */
[----:B------:R-:W-:Y:S01]  /*4f70*/  VIADD R9, R5, 0xf0 ;  /* 0x000000f005097836 */ /* 0x000fe20000000000 */
[----:B0-----:R-:W-:Y:S01]  /*4f80*/  IABS R7, R3 ;  /* 0x0000000300077213 */ /* 0x001fe20000000000 */
[----:B------:R-:W-:Y:S01]  /*4f90*/  @!P5 IMAD.MOV R17, RZ, RZ, -R17 ;  /* 0x000000ffff11d224 */ /* 0x000fe200078e0a11 */
[----:B------:R-:W-:Y:S01]  /*4fa0*/  ISETP.GT.U32.AND P5, PT, R4, R12, PT ;  /* 0x0000000c0400720c */ /* 0x000fe20003fa4070 */
[----:B------:R-:W-:Y:S01]  /*4fb0*/  IMAD.MOV.U32 R0, RZ, RZ, R11 ;  /* 0x000000ffff007224 */ /* 0x000fe200078e000b */
[----:B------:R-:W-:Y:S01]  /*4fc0*/  IABS R2, R10 ;  /* 0x0000000a00027213 */ /* 0x000fe20000000000 */
[C---:B------:R-:W-:Y:S01]  /*4fd0*/  IMAD.HI.U32 R16, R6.reuse, R7, RZ ;  /* 0x0000000706107227 */ /* 0x040fe200078e00ff */
[----:B------:R-:W-:Y:S01]  /*4fe0*/  IABS R3, R9 ;  /* 0x0000000900037213 */ /* 0x000fe20000000000 */
[----:B------:R-:W-:Y:S02]  /*4ff0*/  STL [R1+0x1b0], R17 ;  /* 0x0001b01101007387 */ /* 0x000fe40000100800 */
[----:B------:R-:W-:-:S04]  /*5000*/  IMAD.HI.U32 R14, R6, R2, RZ ;  /* 0x00000002060e7227 */ /* 0x000fc800078e00ff */
[----:B------:R-:W-:-:S04]  /*5010*/  IMAD.HI.U32 R11, R6, R3, RZ ;  /* 0x00000003060b7227 */ /* 0x000fc800078e00ff */
[----:B------:R-:W-:Y:S02]  /*5020*/  @!P2 IMAD.MOV R13, RZ, RZ, -R13 ;  /* 0x000000ffff0da224 */ /* 0x000fe400078e0a0d */
[----:B------:R-:W-:Y:S01]  /*5030*/  @!P4 IMAD.MOV R0, RZ, RZ, -R0 ;  /* 0x000000ffff00c224 */ /* 0x000fe200078e0a00 */
[----:B------:R-:W-:Y:S01]  /*5040*/  ISETP.GE.AND P4, PT, R10, RZ, PT ;  /* 0x000000ff0a00720c */ /* 0x000fe20003f86270 */
[----:B------:R-:W-:Y:S01]  /*5050*/  IMAD.MOV R15, RZ, RZ, -R16 ;  /* 0x000000ffff0f7224 */ /* 0x000fe200078e0a10 */
[----:B------:R0:W-:Y:S01]  /*5060*/  STL [R1+0x1b4], R13 ;  /* 0x0001b40d01007387 */ /* 0x0001e20000100800 */
[----:B------:R-:W-:Y:S02]  /*5070*/  IMAD.MOV R14, RZ, RZ, -R14 ;  /* 0x000000ffff0e7224 */ /* 0x000fe400078e0a0e */
[----:B------:R-:W-:Y:S01]  /*5080*/  @!P6 IMAD.IADD R8, R8, 0x1, -R4 ;  /* 0x000000010808e824 */ /* 0x000fe200078e0a04 */
[----:B------:R1:W-:Y:S01]  /*5090*/  STL [R1+0x1c0], R0 ;  /* 0x0001c00001007387 */ /* 0x0003e20000100800 */
[----:B------:R-:W-:-:S02]  /*50a0*/  IMAD.MOV R10, RZ, RZ, -R11 ;  /* 0x000000ffff0a7224 */ /* 0x000fc400078e0a0b */
[----:B------:R-:W-:Y:S01]  /*50b0*/  @!P5 IMAD.IADD R12, R12, 0x1, -R4 ;  /* 0x000000010c0cd824 */ /* 0x000fe200078e0a04 */
[C---:B------:R-:W-:Y:S01]  /*50c0*/  ISETP.GT.U32.AND P6, PT, R4.reuse, R8, PT ;  /* 0x000000080400720c */ /* 0x040fe20003fc4070 */
[C---:B------:R-:W-:Y:S02]  /*50d0*/  IMAD R7, R4.reuse, R15, R7 ;  /* 0x0000000f04077224 */ /* 0x040fe400078e0207 */
[C---:B------:R-:W-:Y:S02]  /*50e0*/  IMAD R2, R4.reuse, R14, R2 ;  /* 0x0000000e04027224 */ /* 0x040fe400078e0202 */
[C---:B------:R-:W-:Y:S01]  /*50f0*/  IMAD R3, R4.reuse, R10, R3 ;  /* 0x0000000a04037224 */ /* 0x040fe200078e0203 */
[C---:B------:R-:W-:Y:S01]  /*5100*/  ISETP.GT.U32.AND P2, PT, R4.reuse, R7, PT ;  /* 0x000000070400720c */ /* 0x040fe20003f44070 */
[----:B0-----:R-:W-:Y:S01]  /*5110*/  IMAD.MOV.U32 R13, RZ, RZ, R12 ;  /* 0x000000ffff0d7224 */ /* 0x001fe200078e000c */
[----:B------:R-:W-:Y:S01]  /*5120*/  ISETP.GT.U32.AND P5, PT, R4, R2, PT ;  /* 0x000000020400720c */ /* 0x000fe20003fa4070 */
[----:B------:R-:W-:-:S02]  /*5130*/  VIADD R11, R5, 0xec ;  /* 0x000000ec050b7836 */ /* 0x000fc40000000000 */
[----:B------:R-:W-:Y:S01]  /*5140*/  @!P1 IMAD.MOV R13, RZ, RZ, -R13 ;  /* 0x000000ffff0d9224 */ /* 0x000fe200078e0a0d */
[----:B------:R-:W-:Y:S01]  /*5150*/  ISETP.GT.U32.AND P1, PT, R4, R3, PT ;  /* 0x000000030400720c */ /* 0x000fe20003f24070 */
[----:B------:R-:W-:Y:S01]  /*5160*/  @!P6 IMAD.IADD R8, R8, 0x1, -R4 ;  /* 0x000000010808e824 */ /* 0x000fe200078e0a04 */
[----:B------:R-:W-:Y:S01]  /*5170*/  ISETP.GE.AND P6, PT, R9, RZ, PT ;  /* 0x000000ff0900720c */ /* 0x000fe20003fc6270 */
[----:B------:R-:W-:Y:S01]  /*5180*/  VIADD R9, R5, 0xee ;  /* 0x000000ee05097836 */ /* 0x000fe20000000000 */
[----:B------:R-:W-:Y:S01]  /*5190*/  IABS R20, R11 ;  /* 0x0000000b00147213 */ /* 0x000fe20000000000 */
[----:B-1----:R-:W-:Y:S01]  /*51a0*/  IMAD.MOV.U32 R0, RZ, RZ, R8 ;  /* 0x000000ffff007224 */ /* 0x002fe200078e0008 */
[----:B------:R0:W-:Y:S01]  /*51b0*/  STL [R1+0x1c4], R13 ;  /* 0x0001c40d01007387 */ /* 0x0001e20000100800 */
[--C-:B------:R-:W-:Y:S01]  /*51c0*/  @!P2 IMAD.IADD R7, R7, 0x1, -R4.reuse ;  /* 0x000000010707a824 */ /* 0x100fe200078e0a04 */
[----:B------:R-:W-:Y:S01]  /*51d0*/  IABS R21, R9 ;  /* 0x0000000900157213 */ /* 0x000fe20000000000 */
[----:B------:R-:W-:-:S02]  /*51e0*/  @!P5 IMAD.IADD R2, R2, 0x1, -R4 ;  /* 0x000000010202d824 */ /* 0x000fc400078e0a04 */
[----:B------:R-:W-:Y:S01]  /*51f0*/  @!P3 IMAD.MOV R0, RZ, RZ, -R0 ;  /* 0x000000ffff00b224 */ /* 0x000fe200078e0a00 */
[C---:B------:R-:W-:Y:S01]  /*5200*/  ISETP.GT.U32.AND P2, PT, R4.reuse, R7, PT ;  /* 0x000000070400720c */ /* 0x040fe20003f44070 */
[----:B------:R-:W-:Y:S01]  /*5210*/  @!P1 IMAD.IADD R3, R3, 0x1, -R4 ;  /* 0x0000000103039824 */ /* 0x000fe200078e0a04 */
[----:B------:R-:W-:Y:S01]  /*5220*/  ISETP.GT.U32.AND P5, PT, R4, R2, PT ;  /* 0x000000020400720c */ /* 0x000fe20003fa4070 */
[----:B------:R-:W-:Y:S01]  /*5230*/  VIADD R10, R5, 0xea ;  /* 0x000000ea050a7836 */ /* 0x000fe20000000000 */
[----:B------:R-:W-:Y:S01]  /*5240*/  ISETP.GE.AND P3, PT, R9, RZ, PT ;  /* 0x000000ff0900720c */ /* 0x000fe20003f66270 */
[----:B------:R-:W-:Y:S01]  /*5250*/  IMAD.HI.U32 R9, R6, R20, RZ ;  /* 0x0000001406097227 */ /* 0x000fe200078e00ff */
[----:B------:R-:W-:Y:S01]  /*5260*/  ISETP.GT.U32.AND P1, PT, R4, R3, PT ;  /* 0x000000030400720c */ /* 0x000fe20003f24070 */
[----:B------:R1:W-:Y:S01]  /*5270*/  STL [R1+0x1cc], R0 ;  /* 0x0001cc0001007387 */ /* 0x0003e20000100800 */
[----:B------:R-:W-:Y:S01]  /*5280*/  IABS R19, R10 ;  /* 0x0000000a00137213 */ /* 0x000fe20000000000 */
[----:B------:R-:W-:-:S02]  /*5290*/  IMAD.MOV R9, RZ, RZ, -R9 ;  /* 0x000000ffff097224 */ /* 0x000fc400078e0a09 */
[----:B------:R-:W-:-:S04]  /*52a0*/  IMAD.HI.U32 R12, R6, R21, RZ ;  /* 0x00000015060c7227 */ /* 0x000fc800078e00ff */
[----:B------:R-:W-:Y:S02]  /*52b0*/  IMAD R20, R4, R9, R20 ;  /* 0x0000000904147224 */ /* 0x000fe400078e0214 */
[--C-:B------:R-:W-:Y:S01]  /*52c0*/  @!P2 IMAD.IADD R7, R7, 0x1, -R4.reuse ;  /* 0x000000010707a824 */ /* 0x100fe200078e0a04 */
[----:B------:R-:W-:Y:S01]  /*52d0*/  ISETP.GE.AND P2, PT, R11, RZ, PT ;  /* 0x000000ff0b00720c */ /* 0x000fe20003f46270 */
[--C-:B------:R-:W-:Y:S01]  /*52e0*/  @!P5 IMAD.IADD R2, R2, 0x1, -R4.reuse ;  /* 0x000000010202d824 */ /* 0x100fe200078e0a04 */
[----:B------:R-:W-:Y:S01]  /*52f0*/  ISETP.GE.AND P5, PT, R10, RZ, PT ;  /* 0x000000ff0a00720c */ /* 0x000fe20003fa6270 */
[----:B------:R-:W-:Y:S01]  /*5300*/  @!P1 IMAD.IADD R3, R3, 0x1, -R4 ;  /* 0x0000000103039824 */ /* 0x000fe200078e0a04 */
[----:B------:R-:W-:Y:S01]  /*5310*/  ISETP.GT.U32.AND P1, PT, R4, R20, PT ;  /* 0x000000140400720c */ /* 0x000fe20003f24070 */
[----:B0-----:R-:W-:Y:S02]  /*5320*/  IMAD.MOV.U32 R13, RZ, RZ, R7 ;  /* 0x000000ffff0d7224 */ /* 0x001fe400078e0007 */
[----:B------:R-:W-:-:S02]  /*5330*/  IMAD.MOV R11, RZ, RZ, -R12 ;  /* 0x000000ffff0b7224 */ /* 0x000fc400078e0a0c */
[----:B-1----:R-:W-:Y:S02]  /*5340*/  IMAD.MOV.U32 R0, RZ, RZ, R2 ;  /* 0x000000ffff007224 */ /* 0x002fe400078e0002 */
[----:B------:R-:W-:-:S04]  /*5350*/  IMAD.HI.U32 R8, R6, R19, RZ ;  /* 0x0000001306087227 */ /* 0x000fc800078e00ff */
[----:B------:R-:W-:Y:S02]  /*5360*/  @!P0 IMAD.MOV R13, RZ, RZ, -R13 ;  /* 0x000000ffff0d8224 */ /* 0x000fe400078e0a0d */
[C---:B------:R-:W-:Y:S02]  /*5370*/  IMAD R21, R4.reuse, R11, R21 ;  /* 0x0000000b04157224 */ /* 0x040fe400078e0215 */
[----:B------:R-:W-:Y:S01]  /*5380*/  @!P4 IMAD.MOV R0, RZ, RZ, -R0 ;  /* 0x000000ffff00c224 */ /* 0x000fe200078e0a00 */
[----:B------:R0:W-:Y:S01]  /*5390*/  STL [R1+0x1d0], R13 ;  /* 0x0001d00d01007387 */ /* 0x0001e20000100800 */
[----:B------:R-:W-:Y:S01]  /*53a0*/  IMAD.MOV R8, RZ, RZ, -R8 ;  /* 0x000000ffff087224 */ /* 0x000fe200078e0a08 */
[C---:B------:R-:W-:Y:S01]  /*53b0*/  ISETP.GT.U32.AND P0, PT, R4.reuse, R21, PT ;  /* 0x000000150400720c */ /* 0x040fe20003f04070 */
[C---:B------:R-:W-:Y:S01]  /*53c0*/  VIADD R9, R5.reuse, 0xe6 ;  /* 0x000000e605097836 */ /* 0x040fe20000000000 */
[----:B------:R1:W-:Y:S01]  /*53d0*/  STL [R1+0x1d4], R0 ;  /* 0x0001d40001007387 */ /* 0x0003e20000100800 */
[----:B------:R-:W-:Y:S01]  /*53e0*/  IMAD R19, R4, R8, R19 ;  /* 0x0000000804137224 */ /* 0x000fe200078e0213 */
[----:B------:R-:W-:Y:S01]  /*53f0*/  ISETP.GE.AND P4, PT, R18, RZ, PT ;  /* 0x000000ff1200720c */ /* 0x000fe20003f86270 */
[----:B------:R-:W-:Y:S01]  /*5400*/  @!P1 IMAD.IADD R20, R20, 0x1, -R4 ;  /* 0x0000000114149824 */ /* 0x000fe200078e0a04 */
[----:B------:R-:W-:Y:S01]  /*5410*/  IABS R18, R18 ;  /* 0x0000001200127213 */ /* 0x000fe20000000000 */
[C---:B------:R-:W-:Y:S01]  /*5420*/  VIADD R11, R5.reuse, 0xe4 ;  /* 0x000000e4050b7836 */ /* 0x040fe20000000000 */
[----:B------:R-:W-:Y:S01]  /*5430*/  IABS R17, R9 ;  /* 0x0000000900117213 */ /* 0x000fe20000000000 */
[----:B------:R-:W-:Y:S01]  /*5440*/  VIADD R8, R5, 0xe2 ;  /* 0x000000e205087836 */ /* 0x000fe20000000000 */
[----:B------:R-:W-:Y:S01]  /*5450*/  ISETP.GT.U32.AND P1, PT, R4, R20, PT ;  /* 0x000000140400720c */ /* 0x000fe20003f24070 */
[----:B------:R-:W-:Y:S01]  /*5460*/  IMAD.HI.U32 R10, R6, R18, RZ ;  /* 0x00000012060a7227 */ /* 0x000fe200078e00ff */
[----:B0-----:R-:W-:-:S02]  /*5470*/  IABS R13, R11 ;  /* 0x0000000b000d7213 */ /* 0x001fc40000000000 */
[----:B------:R-:W-:Y:S01]  /*5480*/  IABS R12, R8 ;  /* 0x00000008000c7213 */ /* 0x000fe20000000000 */
[----:B-1----:R-:W-:Y:S02]  /*5490*/  IMAD.MOV.U32 R0, RZ, RZ, R3 ;  /* 0x000000ffff007224 */ /* 0x002fe400078e0003 */
[----:B------:R-:W-:-:S04]  /*54a0*/  IMAD.HI.U32 R7, R6, R17, RZ ;  /* 0x0000001106077227 */ /* 0x000fc800078e00ff */
[----:B------:R-:W-:Y:S01]  /*54b0*/  @!P6 IMAD.MOV R0, RZ, RZ, -R0 ;  /* 0x000000ffff00e224 */ /* 0x000fe200078e0a00 */
[C---:B------:R-:W-:Y:S01]  /*54c0*/  ISETP.GT.U32.AND P6, PT, R4.reuse, R19, PT ;  /* 0x000000130400720c */ /* 0x040fe20003fc4070 */
[----:B------:R-:W-:Y:S02]  /*54d0*/  IMAD.MOV R10, RZ, RZ, -R10 ;  /* 0x000000ffff0a7224 */ /* 0x000fe400078e0a0a */
[----:B------:R-:W-:Y:S01]  /*54e0*/  IMAD.MOV R7, RZ, RZ, -R7 ;  /* 0x000000ffff077224 */ /* 0x000fe200078e0a07 */
[----:B------:R0:W-:Y:S01]  /*54f0*/  STL [R1+0x1c8], R0 ;  /* 0x0001c80001007387 */ /* 0x0001e20000100800 */
[----:B------:R-:W-:Y:S02]  /*5500*/  @!P0 IMAD.IADD R21, R21, 0x1, -R4 ;  /* 0x0000000115158824 */ /* 0x000fe400078e0a04 */
[C---:B------:R-:W-:Y:S02]  /*5510*/  IMAD R18, R4.reuse, R10, R18 ;  /* 0x0000000a04127224 */ /* 0x040fe400078e0212 */
[C---:B------:R-:W-:Y:S01]  /*5520*/  IMAD R17, R4.reuse, R7, R17 ;  /* 0x0000000704117224 */ /* 0x040fe200078e0211 */
[----:B------:R-:W-:Y:S01]  /*5530*/  ISETP.GT.U32.AND P0, PT, R4, R21, PT ;  /* 0x000000150400720c */ /* 0x000fe20003f04070 */
[--C-:B------:R-:W-:Y:S01]  /*5540*/  @!P1 IMAD.IADD R20, R20, 0x1, -R4.reuse ;  /* 0x0000000114149824 */ /* 0x100fe200078e0a04 */
[C---:B------:R-:W-:Y:S01]  /*5550*/  ISETP.GT.U32.AND P1, PT, R4.reuse, R18, PT ;  /* 0x000000120400720c */ /* 0x040fe20003f24070 */
[----:B------:R-:W-:Y:S01]  /*5560*/  @!P6 IMAD.IADD R19, R19, 0x1, -R4 ;  /* 0x000000011313e824 */ /* 0x000fe200078e0a04 */
[----:B------:R-:W-:Y:S01]  /*5570*/  ISETP.GT.U32.AND P6, PT, R4, R17, PT ;  /* 0x000000110400720c */ /* 0x000fe20003fc4070 */
[----:B------:R-:W-:-:S04]  /*5580*/  IMAD.HI.U32 R14, R6, R13, RZ ;  /* 0x0000000d060e7227 */ /* 0x000fc800078e00ff */
[----:B------:R-:W-:Y:S02]  /*5590*/  IMAD.MOV R3, RZ, RZ, -R14 ;  /* 0x000000ffff037224 */ /* 0x000fe400078e0a0e */
[----:B------:R-:W-:Y:S02]  /*55a0*/  VIADD R14, R5, 0xde ;  /* 0x000000de050e7836 */ /* 0x000fe40000000000 */
[----:B------:R-:W-:Y:S02]  /*55b0*/  IMAD R13, R4, R3, R13 ;  /* 0x00000003040d7224 */ /* 0x000fe400078e020d */
[--C-:B------:R-:W-:Y:S01]  /*55c0*/  @!P0 IMAD.IADD R21, R21, 0x1, -R4.reuse ;  /* 0x0000000115158824 */ /* 0x100fe200078e0a04 */
[----:B------:R-:W-:Y:S01]  /*55d0*/  ISETP.GE.AND P0, PT, R9, RZ, PT ;  /* 0x000000ff0900720c */ /* 0x000fe20003f06270 */
[----:B------:R-:W-:Y:S01]  /*55e0*/  VIADD R3, R5, 0xe0 ;  /* 0x000000e005037836 */ /* 0x000fe20000000000 */
[----:B------:R-:W-:Y:S01]  /*55f0*/  IABS R9, R14 ;  /* 0x0000000e00097213 */ /* 0x000fe20000000000 */
[--C-:B------:R-:W-:Y:S01]  /*5600*/  @!P1 IMAD.IADD R18, R18, 0x1, -R4.reuse ;  /* 0x0000000112129824 */ /* 0x100fe200078e0a04 */
[----:B------:R-:W-:Y:S01]  /*5610*/  ISETP.GT.U32.AND P1, PT, R4, R19, PT ;  /* 0x000000130400720c */ /* 0x000fe20003f24070 */
[----:B------:R-:W-:Y:S01]  /*5620*/  @!P6 IMAD.IADD R17, R17, 0x1, -R4 ;  /* 0x000000011111e824 */ /* 0x000fe200078e0a04 */
[----:B------:R-:W-:Y:S01]  /*5630*/  IABS R10, R3 ;  /* 0x00000003000a7213 */ /* 0x000fe20000000000 */
[----:B------:R-:W-:-:S03]  /*5640*/  IMAD.HI.U32 R2, R6, R12, RZ ;  /* 0x0000000c06027227 */ /* 0x000fc600078e00ff */
[----:B------:R-:W-:Y:S01]  /*5650*/  ISETP.GT.U32.AND P6, PT, R4, R17, PT ;  /* 0x000000110400720c */ /* 0x000fe20003fc4070 */
[----:B0-----:R-:W-:Y:S02]  /*5660*/  IMAD.MOV.U32 R0, RZ, RZ, R21 ;  /* 0x000000ffff007224 */ /* 0x001fe400078e0015 */
[----:B------:R-:W-:Y:S02]  /*5670*/  IMAD.MOV R2, RZ, RZ, -R2 ;  /* 0x000000ffff027224 */ /* 0x000fe400078e0a02 */
[----:B------:R-:W-:-:S04]  /*5680*/  IMAD.HI.U32 R22, R6, R9, RZ ;  /* 0x0000000906167227 */ /* 0x000fc800078e00ff */
[----:B------:R-:W-:Y:S01]  /*5690*/  @!P3 IMAD.MOV R0, RZ, RZ, -R0 ;  /* 0x000000ffff00b224 */ /* 0x000fe200078e0a00 */
[----:B------:R-:W-:Y:S01]  /*56a0*/  ISETP.GT.U32.AND P3, PT, R4, R18, PT ;  /* 0x000000120400720c */ /* 0x000fe20003f64070 */
[----:B------:R-:W-:-:S03]  /*56b0*/  IMAD.HI.U32 R21, R6, R10, RZ ;  /* 0x0000000a06157227 */ /* 0x000fc600078e00ff */
[----:B------:R0:W-:Y:S01]  /*56c0*/  STL [R1+0x1bc], R0 ;  /* 0x0001bc0001007387 */ /* 0x0001e20000100800 */
[C---:B------:R-:W-:Y:S02]  /*56d0*/  IMAD R12, R4.reuse, R2, R12 ;  /* 0x00000002040c7224 */ /* 0x040fe400078e020c */
[----:B------:R-:W-:Y:S02]  /*56e0*/  IMAD.MOV R22, RZ, RZ, -R22 ;  /* 0x000000ffff167224 */ /* 0x000fe400078e0a16 */
[----:B------:R-:W-:Y:S02]  /*56f0*/  IMAD.MOV R21, RZ, RZ, -R21 ;  /* 0x000000ffff157224 */ /* 0x000fe400078e0a15 */
[----:B------:R-:W-:Y:S01]  /*5700*/  @!P1 IMAD.IADD R19, R19, 0x1, -R4 ;  /* 0x0000000113139824 */ /* 0x000fe200078e0a04 */
[C---:B------:R-:W-:Y:S01]  /*5710*/  ISETP.GT.U32.AND P1, PT, R4.reuse, R12, PT ;  /* 0x0000000c0400720c */ /* 0x040fe20003f24070 */
[----:B------:R-:W-:Y:S02]  /*5720*/  IMAD R9, R4, R22, R9 ;  /* 0x0000001604097224 */ /* 0x000fe400078e0209 */
[----:B0-----:R-:W-:-:S02]  /*5730*/  IMAD.MOV.U32 R0, RZ, RZ, R20 ;  /* 0x000000ffff007224 */ /* 0x001fc400078e0014 */
[C---:B------:R-:W-:Y:S02]  /*5740*/  IMAD R10, R4.reuse, R21, R10 ;  /* 0x00000015040a7224 */ /* 0x040fe400078e020a */
[----:B------:R-:W-:Y:S01]  /*5750*/  @!P6 IMAD.IADD R17, R17, 0x1, -R4 ;  /* 0x000000011111e824 */ /* 0x000fe200078e0a04 */
[C---:B------:R-:W-:Y:S01]  /*5760*/  ISETP.GT.U32.AND P6, PT, R4.reuse, R9, PT ;  /* 0x000000090400720c */ /* 0x040fe20003fc4070 */
[----:B------:R-:W-:Y:S01]  /*5770*/  @!P2 IMAD.MOV R0, RZ, RZ, -R0 ;  /* 0x000000ffff00a224 */ /* 0x000fe200078e0a00 */
[----:B------:R-:W-:Y:S01]  /*5780*/  ISETP.GT.U32.AND P2, PT, R4, R13, PT ;  /* 0x0000000d0400720c */ /* 0x000fe20003f44070 */
[----:B------:R-:W-:Y:S01]  /*5790*/  @!P3 IMAD.IADD R18, R18, 0x1, -R4 ;  /* 0x000000011212b824 */ /* 0x000fe200078e0a04 */
[----:B------:R-:W-:Y:S01]  /*57a0*/  ISETP.GT.U32.AND P3, PT, R4, R10, PT ;  /* 0x0000000a0400720c */ /* 0x000fe20003f64070 */
[C---:B------:R-:W-:Y:S01]  /*57b0*/  VIADD R15, R5.reuse, 0xdc ;  /* 0x000000dc050f7836 */ /* 0x040fe20000000000 */
[----:B------:R0:W-:Y:S01]  /*57c0*/  STL [R1+0x1b8], R0 ;  /* 0x0001b80001007387 */ /* 0x0001e20000100800 */
[----:B------:R-:W-:-:S02]  /*57d0*/  VIADD R16, R5, 0xda ;  /* 0x000000da05107836 */ /* 0x000fc40000000000 */
[--C-:B------:R-:W-:Y:S01]  /*57e0*/  @!P1 IMAD.IADD R12, R12, 0x1, -R4.reuse ;  /* 0x000000010c0c9824 */ /* 0x100fe200078e0a04 */
[----:B------:R-:W-:Y:S01]  /*57f0*/  IABS R7, R15 ;  /* 0x0000000f00077213 */ /* 0x000fe20000000000 */
[----:B------:R-:W-:Y:S01]  /*5800*/  IMAD.MOV.U32 R23, RZ, RZ, R19 ;  /* 0x000000ffff177224 */ /* 0x000fe200078e0013 */
[----:B------:R-:W-:Y:S01]  /*5810*/  IABS R2, R16 ;  /* 0x0000001000027213 */ /* 0x000fe20000000000 */
[----:B------:R-:W-:Y:S01]  /*5820*/  @!P6 IMAD.IADD R9, R9, 0x1, -R4 ;  /* 0x000000010909e824 */ /* 0x000fe200078e0a04 */
[----:B------:R-:W-:Y:S01]  /*5830*/  ISETP.GT.U32.AND P6, PT, R4, R12, PT ;  /* 0x0000000c0400720c */ /* 0x000fe20003fc4070 */
[----:B------:R-:W-:Y:S01]  /*5840*/  IMAD.HI.U32 R20, R6, R7, RZ ;  /* 0x0000000706147227 */ /* 0x000fe200078e00ff */
[----:B------:R-:W-:-:S03]  /*5850*/  ISETP.GE.AND P1, PT, R8, RZ, PT ;  /* 0x000000ff0800720c */ /* 0x000fc60003f26270 */
[----:B0-----:R-:W-:Y:S02]  /*5860*/  IMAD.MOV.U32 R0, RZ, RZ, R18 ;  /* 0x000000ffff007224 */ /* 0x001fe400078e0012 */
[----:B------:R-:W-:Y:S02]  /*5870*/  @!P5 IMAD.MOV R23, RZ, RZ, -R23 ;  /* 0x000000ffff17d224 */ /* 0x000fe400078e0a17 */
[----:B------:R-:W-:Y:S01]  /*5880*/  @!P2 IMAD.IADD R13, R13, 0x1, -R4 ;  /* 0x000000010d0da824 */ /* 0x000fe200078e0a04 */
[----:B------:R-:W-:Y:S01]  /*5890*/  ISETP.GE.AND P2, PT, R11, RZ, PT ;  /* 0x000000ff0b00720c */ /* 0x000fe20003f46270 */
[----:B------:R-:W-:Y:S01]  /*58a0*/  @!P4 IMAD.MOV R0, RZ, RZ, -R0 ;  /* 0x000000ffff00c224 */ /* 0x000fe200078e0a00 */
[----:B------:R-:W-:Y:S01]  /*58b0*/  STL [R1+0x80], R23 ;  /* 0x0000801701007387 */ /* 0x000fe20000100800 */
[----:B------:R-:W-:Y:S01]  /*58c0*/  IMAD.HI.U32 R21, R6, R2, RZ ;  /* 0x0000000206157227 */ /* 0x000fe200078e00ff */
[----:B------:R-:W-:Y:S02]  /*58d0*/  ISETP.GT.U32.AND P4, PT, R4, R9, PT ;  /* 0x000000090400720c */ /* 0x000fe40003f84070 */
[----:B------:R0:W-:Y:S01]  /*58e0*/  STL [R1+0x88], R0 ;  /* 0x0000880001007387 */ /* 0x0001e20000100800 */
[----:B------:R-:W-:Y:S01]  /*58f0*/  @!P3 IMAD.IADD R10, R10, 0x1, -R4 ;  /* 0x000000010a0ab824 */ /* 0x000fe200078e0a04 */
[----:B------:R-:W-:Y:S01]  /*5900*/  ISETP.GT.U32.AND P3, PT, R4, R13, PT ;  /* 0x0000000d0400720c */ /* 0x000fe20003f64070 */
[----:B------:R-:W-:-:S02]  /*5910*/  IMAD.MOV R20, RZ, RZ, -R20 ;  /* 0x000000ffff147224 */ /* 0x000fc400078e0a14 */
[----:B------:R-:W-:Y:S01]  /*5920*/  IMAD.MOV R21, RZ, RZ, -R21 ;  /* 0x000000ffff157224 */ /* 0x000fe200078e0a15 */
[C---:B------:R-:W-:Y:S01]  /*5930*/  ISETP.GT.U32.AND P5, PT, R4.reuse, R10, PT ;  /* 0x0000000a0400720c */ /* 0x040fe20003fa4070 */
[C---:B------:R-:W-:Y:S02]  /*5940*/  IMAD R7, R4.reuse, R20, R7 ;  /* 0x0000001404077224 */ /* 0x040fe400078e0207 */
[C---:B------:R-:W-:Y:S02]  /*5950*/  IMAD R2, R4.reuse, R21, R2 ;  /* 0x0000001504027224 */ /* 0x040fe400078e0202 */
[----:B0-----:R-:W-:Y:S02]  /*5960*/  IMAD.MOV.U32 R0, RZ, RZ, R17 ;  /* 0x000000ffff007224 */ /* 0x001fe400078e0011 */
[C---:B------:R-:W-:Y:S02]  /*5970*/  VIADD R11, R5.reuse, 0xd8 ;  /* 0x000000d8050b7836 */ /* 0x040fe40000000000 */
[----:B------:R-:W-:Y:S01]  /*5980*/  @!P0 IMAD.MOV R0, RZ, RZ, -R0 ;  /* 0x000000ffff008224 */ /* 0x000fe200078e0a00 */
[----:B------:R-:W-:Y:S01]  /*5990*/  ISETP.GT.U32.AND P0, PT, R4, R7, PT ;  /* 0x000000070400720c */ /* 0x000fe20003f04070 */
[----:B------:R-:W-:Y:S01]  /*59a0*/  VIADD R8, R5, 0xd6 ;  /* 0x000000d605087836 */ /* 0x000fe20000000000 */
[----:B------:R-:W-:Y:S01]  /*59b0*/  IABS R17, R11 ;  /* 0x0000000b00117213 */ /* 0x000fe20000000000 */
[--C-:B------:R-:W-:Y:S01]  /*59c0*/  @!P6 IMAD.IADD R12, R12, 0x1, -R4.reuse ;  /* 0x000000010c0ce824 */ /* 0x100fe200078e0a04 */
[----:B------:R-:W-:Y:S01]  /*59d0*/  ISETP.GT.U32.AND P6, PT, R4, R2, PT ;  /* 0x000000020400720c */ /* 0x000fe20003fc4070 */
[--C-:B------:R-:W-:Y:S01]  /*59e0*/  @!P3 IMAD.IADD R13, R13, 0x1, -R4.reuse ;  /* 0x000000010d0db824 */ /* 0x100fe200078e0a04 */
[----:B------:R-:W-:Y:S01]  /*59f0*/  IABS R18, R8 ;  /* 0x0000000800127213 */ /* 0x000fe20000000000 */
[----:B------:R-:W-:Y:S01]  /*5a00*/  @!P5 IMAD.IADD R10, R10, 0x1, -R4 ;  /* 0x000000010a0ad824 */ /* 0x000fe200078e0a04 */
[----:B------:R-:W-:Y:S01]  /*5a10*/  ISETP.GE.AND P3, PT, R3, RZ, PT ;  /* 0x000000ff0300720c */ /* 0x000fe20003f66270 */
[----:B------:R0:W-:Y:S01]  /*5a20*/  STL [R1+0x90], R0 ;  /* 0x0000900001007387 */ /* 0x0001e20000100800 */
[----:B------:R-:W-:Y:S01]  /*5a30*/  ISETP.GE.AND P5, PT, R14, RZ, PT ;  /* 0x000000ff0e00720c */ /* 0x000fe20003fa6270 */
[----:B------:R-:W-:-:S02]  /*5a40*/  IMAD.MOV.U32 R3, RZ, RZ, R18 ;  /* 0x000000ffff037224 */ /* 0x000fc400078e0012 */
[----:B------:R-:W-:-:S04]  /*5a50*/  IMAD.HI.U32 R14, R6, R17, RZ ;  /* 0x00000011060e7227 */ /* 0x000fc800078e00ff */
[----:B------:R-:W-:Y:S02]  /*5a60*/  IMAD.MOV.U32 R19, RZ, RZ, R13 ;  /* 0x000000ffff137224 */ /* 0x000fe400078e000d */
[----:B------:R-:W-:Y:S01]  /*5a70*/  @!P4 IMAD.IADD R9, R9, 0x1, -R4 ;  /* 0x000000010909c824 */ /* 0x000fe200078e0a04 */
[----:B------:R-:W-:Y:S01]  /*5a80*/  ISETP.GE.AND P4, PT, R15, RZ, PT ;  /* 0x000000ff0f00720c */ /* 0x000fe20003f86270 */
[----:B0-----:R-:W-:Y:S02]  /*5a90*/  IMAD.MOV.U32 R0, RZ, RZ, R12 ;  /* 0x000000ffff007224 */ /* 0x001fe400078e000c */
[----:B------:R-:W-:Y:S01]  /*5aa0*/  @!P0 IMAD.IADD R7, R7, 0x1, -R4 ;  /* 0x0000000107078824 */ /* 0x000fe200078e0a04 */
[----:B------:R-:W-:Y:S01]  /*5ab0*/  ISETP.GE.AND P0, PT, R16, RZ, PT ;  /* 0x000000ff1000720c */ /* 0x000fe20003f06270 */
[----:B------:R-:W-:-:S04]  /*5ac0*/  IMAD.HI.U32 R15, R6, R3, RZ ;  /* 0x00000003060f7227 */ /* 0x000fc800078e00ff */
[----:B------:R-:W-:Y:S02]  /*5ad0*/  IMAD.MOV R14, RZ, RZ, -R14 ;  /* 0x000000ffff0e7224 */ /* 0x000fe400078e0a0e */
[----:B------:R-:W-:Y:S01]  /*5ae0*/  @!P2 IMAD.MOV R19, RZ, RZ, -R19 ;  /* 0x000000ffff13a224 */ /* 0x000fe200078e0a13 */
[----:B------:R-:W-:Y:S01]  /*5af0*/  ISETP.GT.U32.AND P2, PT, R4, R7, PT ;  /* 0x000000070400720c */ /* 0x000fe20003f44070 */
[----:B------:R-:W-:Y:S01]  /*5b00*/  @!P6 IMAD.IADD R2, R2, 0x1, -R4 ;  /* 0x000000010202e824 */ /* 0x000fe200078e0a04 */
[----:B------:R-:W-:Y:S01]  /*5b10*/  ISETP.GE.AND P6, PT, R11, RZ, PT ;  /* 0x000000ff0b00720c */ /* 0x000fe20003fc6270 */
[----:B------:R-:W-:Y:S01]  /*5b20*/  @!P1 IMAD.MOV R0, RZ, RZ, -R0 ;  /* 0x000000ffff009224 */ /* 0x000fe200078e0a00 */
[----:B------:R0:W-:Y:S01]  /*5b30*/  STL [R1+0x98], R19 ;  /* 0x0000981301007387 */ /* 0x0001e20000100800 */
[----:B------:R-:W-:Y:S01]  /*5b40*/  IMAD.MOV R13, RZ, RZ, -R15 ;  /* 0x000000ffff0d7224 */ /* 0x000fe200078e0a0f */
[C---:B------:R-:W-:Y:S01]  /*5b50*/  ISETP.GT.U32.AND P1, PT, R4.reuse, R2, PT ;  /* 0x000000020400720c */ /* 0x040fe20003f24070 */
[C---:B------:R-:W-:Y:S01]  /*5b60*/  IMAD R11, R4.reuse, R14, R17 ;  /* 0x0000000e040b7224 */ /* 0x040fe200078e0211 */
[----:B------:R1:W-:Y:S01]  /*5b70*/  STL [R1+0xa0], R0 ;  /* 0x0000a00001007387 */ /* 0x0003e20000100800 */
[----:B------:R-:W-:-:S02]  /*5b80*/  IMAD R3, R4, R13, R3 ;  /* 0x0000000d04037224 */ /* 0x000fc400078e0203 */
[----:B------:R-:W-:Y:S01]  /*5b90*/  @!P3 IMAD.MOV R10, RZ, RZ, -R10 ;  /* 0x000000ffff0ab224 */ /* 0x000fe200078e0a0a */
[----:B------:R-:W-:Y:S01]  /*5ba0*/  ISETP.GT.U32.AND P3, PT, R4, R11, PT ;  /* 0x0000000b0400720c */ /* 0x000fe20003f64070 */
[----:B------:R-:W-:Y:S01]  /*5bb0*/  @!P2 IMAD.IADD R7, R7, 0x1, -R4 ;  /* 0x000000010707a824 */ /* 0x000fe200078e0a04 */
[----:B------:R-:W-:Y:S01]  /*5bc0*/  ISETP.GE.AND P2, PT, R8, RZ, PT ;  /* 0x000000ff0800720c */ /* 0x000fe20003f46270 */
[C---:B------:R-:W-:Y:S01]  /*5bd0*/  VIADD R13, R5.reuse, 0xd0 ;  /* 0x000000d0050d7836 */ /* 0x040fe20000000000 */
[----:B------:R2:W-:Y:S01]  /*5be0*/  STL [R1+0xa8], R10 ;  /* 0x0000a80a01007387 */ /* 0x0005e20000100800 */
[C---:B0-----:R-:W-:Y:S02]  /*5bf0*/  VIADD R19, R5.reuse, 0xc8 ;  /* 0x000000c805137836 */ /* 0x041fe40000000000 */
[----:B-1----:R-:W-:Y:S02]  /*5c00*/  IMAD.MOV.U32 R0, RZ, RZ, R9 ;  /* 0x000000ffff007224 */ /* 0x002fe400078e0009 */
[----:B------:R-:W-:-:S02]  /*5c10*/  VIADD R9, R5, 0xd4 ;  /* 0x000000d405097836 */ /* 0x000fc40000000000 */
[----:B------:R-:W-:Y:S01]  /*5c20*/  @!P5 IMAD.MOV R0, RZ, RZ, -R0 ;  /* 0x000000ffff00d224 */ /* 0x000fe200078e0a00 */
[----:B------:R-:W-:Y:S01]  /*5c30*/  ISETP.GT.U32.AND P5, PT, R4, R3, PT ;  /* 0x000000030400720c */ /* 0x000fe20003fa4070 */
[--C-:B------:R-:W-:Y:S01]  /*5c40*/  @!P3 IMAD.IADD R11, R11, 0x1, -R4.reuse ;  /* 0x000000010b0bb824 */ /* 0x100fe200078e0a04 */
[----:B------:R-:W-:Y:S01]  /*5c50*/  IABS R8, R9 ;  /* 0x0000000900087213 */ /* 0x000fe20000000000 */
[----:B--2---:R-:W-:Y:S01]  /*5c60*/  VIADD R10, R5, 0xd2 ;  /* 0x000000d2050a7836 */ /* 0x004fe20000000000 */
[----:B------:R0:W-:Y:S01]  /*5c70*/  STL [R1+0xe8], R0 ;  /* 0x0000e80001007387 */ /* 0x0001e20000100800 */
[----:B------:R-:W-:Y:S01]  /*5c80*/  @!P1 IMAD.IADD R2, R2, 0x1, -R4 ;  /* 0x0000000102029824 */ /* 0x000fe200078e0a04 */
[----:B------:R-:W-:Y:S01]  /*5c90*/  ISETP.GE.AND P1, PT, R9, RZ, PT ;  /* 0x000000ff0900720c */ /* 0x000fe20003f26270 */
[----:B------:R-:W-:Y:S01]  /*5ca0*/  VIADD R16, R5, 0xc6 ;  /* 0x000000c605107836 */ /* 0x000fe20000000000 */
[----:B------:R-:W-:Y:S02]  /*5cb0*/  IABS R12, R10 ;  /* 0x0000000a000c7213 */ /* 0x000fe40000000000 */
[----:B------:R-:W-:Y:S01]  /*5cc0*/  ISETP.GE.AND P3, PT, R10, RZ, PT ;  /* 0x000000ff0a00720c */ /* 0x000fe20003f66270 */
[----:B------:R-:W-:Y:S01]  /*5cd0*/  IMAD.HI.U32 R10, R6, R8, RZ ;  /* 0x00000008060a7227 */ /* 0x000fe200078e00ff */
[----:B------:R-:W-:-:S03]  /*5ce0*/  IABS R15, R16 ;  /* 0x00000010000f7213 */ /* 0x000fc60000000000 */
[----:B0-----:R-:W-:Y:S02]  /*5cf0*/  IMAD.MOV.U32 R0, RZ, RZ, R7 ;  /* 0x000000ffff007224 */ /* 0x001fe400078e0007 */
[----:B------:R-:W-:Y:S01]  /*5d00*/  @!P5 IMAD.IADD R3, R3, 0x1, -R4 ;  /* 0x000000010303d824 */ /* 0x000fe200078e0a04 */
[C---:B------:R-:W-:Y:S01]  /*5d10*/  ISETP.GT.U32.AND P5, PT, R4.reuse, R11, PT ;  /* 0x0000000b0400720c */ /* 0x040fe20003fa4070 */
[----:B------:R-:W-:Y:S02]  /*5d20*/  @!P4 IMAD.MOV R0, RZ, RZ, -R0 ;  /* 0x000000ffff00c224 */ /* 0x000fe400078e0a00 */
[----:B------:R-:W-:Y:S01]  /*5d30*/  IMAD.MOV.U32 R9, RZ, RZ, R12 ;  /* 0x000000ffff097224 */ /* 0x000fe200078e000c */
[----:B------:R-:W-:Y:S01]  /*5d40*/  ISETP.GT.U32.AND P4, PT, R4, R3, PT ;  /* 0x000000030400720c */ /* 0x000fe20003f84070 */
[----:B------:R-:W-:Y:S01]  /*5d50*/  VIADD R12, R5, 0xcc ;  /* 0x000000cc050c7836 */ /* 0x000fe20000000000 */
[----:B------:R0:W-:Y:S01]  /*5d60*/  STL [R1+0xf0], R0 ;  /* 0x0000f00001007387 */ /* 0x0001e20000100800 */
[----:B------:R-:W-:-:S04]  /*5d70*/  IMAD.HI.U32 R7, R6, R9, RZ ;  /* 0x0000000906077227 */ /* 0x000fc800078e00ff */
[----:B------:R-:W-:Y:S02]  /*5d80*/  IMAD.MOV R7, RZ, RZ, -R7 ;  /* 0x000000ffff077224 */ /* 0x000fe400078e0a07 */
[----:B------:R-:W-:Y:S02]  /*5d90*/  @!P5 IMAD.IADD R11, R11, 0x1, -R4 ;  /* 0x000000010b0bd824 */ /* 0x000fe400078e0a04 */
[----:B------:R-:W-:Y:S02]  /*5da0*/  IMAD R7, R4, R7, R9 ;  /* 0x0000000704077224 */ /* 0x000fe400078e0209 */
[----:B0-----:R-:W-:Y:S02]  /*5db0*/  IMAD.MOV.U32 R0, RZ, RZ, R2 ;  /* 0x000000ffff007224 */ /* 0x001fe400078e0002 */
[----:B------:R-:W-:Y:S02]  /*5dc0*/  IMAD.MOV R2, RZ, RZ, -R10 ;  /* 0x000000ffff027224 */ /* 0x000fe400078e0a0a */
[----:B------:R-:W-:-:S02]  /*5dd0*/  IMAD.MOV.U32 R14, RZ, RZ, R11 ;  /* 0x000000ffff0e7224 */ /* 0x000fc400078e000b */
[C---:B------:R-:W-:Y:S02]  /*5de0*/  IMAD R8, R4.reuse, R2, R8 ;  /* 0x0000000204087224 */ /* 0x040fe400078e0208 */
[----:B------:R-:W-:Y:S01]  /*5df0*/  @!P6 IMAD.MOV R14, RZ, RZ, -R14 ;  /* 0x000000ffff0ee224 */ /* 0x000fe200078e0a0e */
[C---:B------:R-:W-:Y:S01]  /*5e00*/  ISETP.GT.U32.AND P6, PT, R4.reuse, R7, PT ;  /* 0x000000070400720c */ /* 0x040fe20003fc4070 */
[----:B------:R-:W-:Y:S01]  /*5e10*/  @!P0 IMAD.MOV R0, RZ, RZ, -R0 ;  /* 0x000000ffff008224 */ /* 0x000fe200078e0a00 */
[----:B------:R-:W-:Y:S01]  /*5e20*/  ISETP.GT.U32.AND P5, PT, R4, R8, PT ;  /* 0x000000080400720c */ /* 0x000fe20003fa4070 */
[----:B------:R-:W-:Y:S01]  /*5e30*/  @!P4 IMAD.IADD R3, R3, 0x1, -R4 ;  /* 0x000000010303c824 */ /* 0x000fe200078e0a04 */
[----:B------:R-:W-:Y:S01]  /*5e40*/  ISETP.GE.AND P0, PT, R13, RZ, PT ;  /* 0x000000ff0d00720c */ /* 0x000fe20003f06270 */
[C---:B------:R-:W-:Y:S01]  /*5e50*/  VIADD R10, R5.reuse, 0xce ;  /* 0x000000ce050a7836 */ /* 0x040fe20000000000 */
[----:B------:R-:W-:Y:S01]  /*5e60*/  IABS R13, R13 ;  /* 0x0000000d000d7213 */ /* 0x000fe20000000000 */
[----:B------:R0:W-:Y:S01]  /*5e70*/  STL [R1+0x148], R0 ;  /* 0x0001480001007387 */ /* 0x0001e20000100800 */
[----:B------:R-:W-:-:S02]  /*5e80*/  VIADD R2, R5, 0xca ;  /* 0x000000ca05027836 */ /* 0x000fc40000000000 */
[----:B------:R-:W-:Y:S01]  /*5e90*/  ISETP.GE.AND P4, PT, R10, RZ, PT ;  /* 0x000000ff0a00720c */ /* 0x000fe20003f86270 */
[----:B------:R-:W-:Y:S01]  /*5ea0*/  IMAD.HI.U32 R9, R6, R13, RZ ;  /* 0x0000000d06097227 */ /* 0x000fe200078e00ff */
[----:B------:R-:W-:Y:S01]  /*5eb0*/  IABS R10, R10 ;  /* 0x0000000a000a7213 */ /* 0x000fe20000000000 */
[----:B------:R1:W-:Y:S01]  /*5ec0*/  STL [R1+0x14c], R14 ;  /* 0x00014c0e01007387 */ /* 0x0003e20000100800 */
[----:B------:R-:W-:Y:S01]  /*5ed0*/  IABS R11, R2 ;  /* 0x00000002000b7213 */ /* 0x000fe20000000000 */
[----:B------:R-:W-:Y:S02]  /*5ee0*/  @!P5 IMAD.IADD R8, R8, 0x1, -R4 ;  /* 0x000000010808d824 */ /* 0x000fe400078e0a04 */
[----:B0-----:R-:W-:Y:S02]  /*5ef0*/  IMAD.MOV.U32 R0, RZ, RZ, R3 ;  /* 0x000000ffff007224 */ /* 0x001fe400078e0003 */
[----:B------:R-:W-:Y:S01]  /*5f00*/  IMAD.MOV R9, RZ, RZ, -R9 ;  /* 0x000000ffff097224 */ /* 0x000fe200078e0a09 */
[----:B------:R-:W-:Y:S01]  /*5f10*/  ISETP.GT.U32.AND P5, PT, R4, R8, PT ;  /* 0x000000080400720c */ /* 0x000fe20003fa4070 */
[----:B------:R-:W-:Y:S01]  /*5f20*/  @!P2 IMAD.MOV R0, RZ, RZ, -R0 ;  /* 0x000000ffff00a224 */ /* 0x000fe200078e0a00 */
[----:B------:R-:W-:Y:S01]  /*5f30*/  ISETP.GE.AND P2, PT, R12, RZ, PT ;  /* 0x000000ff0c00720c */ /* 0x000fe20003f46270 */
[----:B------:R-:W-:Y:S01]  /*5f40*/  @!P6 IMAD.IADD R7, R7, 0x1, -R4 ;  /* 0x000000010707e824 */ /* 0x000fe200078e0a04 */
[----:B------:R-:W-:Y:S01]  /*5f50*/  IABS R12, R12 ;  /* 0x0000000c000c7213 */ /* 0x000fe20000000000 */
[----:B------:R-:W-:Y:S01]  /*5f60*/  IMAD R13, R4, R9, R13 ;  /* 0x00000009040d7224 */ /* 0x000fe200078e020d */
[----:B------:R0:W-:Y:S01]  /*5f70*/  STL [R1+0x174], R0 ;  /* 0x0001740001007387 */ /* 0x0001e20000100800 */
[----:B------:R-:W-:Y:S01]  /*5f80*/  IMAD.HI.U32 R3, R6, R10, RZ ;  /* 0x0000000a06037227 */ /* 0x000fe200078e00ff */
[----:B------:R-:W-:-:S03]  /*5f90*/  ISETP.GT.U32.AND P6, PT, R4, R7, PT ;  /* 0x000000070400720c */ /* 0x000fc60003fc4070 */
[----:B-1----:R-:W-:-:S04]  /*5fa0*/  IMAD.HI.U32 R14, R6, R12, RZ ;  /* 0x0000000c060e7227 */ /* 0x002fc800078e00ff */
[----:B------:R-:W-:Y:S01]  /*5fb0*/  @!P5 IMAD.IADD R8, R8, 0x1, -R4 ;  /* 0x000000010808d824 */ /* 0x000fe200078e0a04 */
[----:B------:R-:W-:Y:S01]  /*5fc0*/  ISETP.GT.U32.AND P5, PT, R4, R13, PT ;  /* 0x0000000d0400720c */ /* 0x000fe20003fa4070 */
[----:B------:R-:W-:-:S04]  /*5fd0*/  IMAD.HI.U32 R9, R6, R11, RZ ;  /* 0x0000000b06097227 */ /* 0x000fc800078e00ff */
[----:B------:R-:W-:Y:S02]  /*5fe0*/  IMAD.MOV R14, RZ, RZ, -R14 ;  /* 0x000000ffff0e7224 */ /* 0x000fe400078e0a0e */
[----:B------:R-:W-:Y:S02]  /*5ff0*/  IMAD.MOV R3, RZ, RZ, -R3 ;  /* 0x000000ffff037224 */ /* 0x000fe400078e0a03 */
[----:B------:R-:W-:Y:S02]  /*6000*/  IMAD.MOV R9, RZ, RZ, -R9 ;  /* 0x000000ffff097224 */ /* 0x000fe400078e0a09 */
[C---:B------:R-:W-:Y:S02]  /*6010*/  IMAD R12, R4.reuse, R14, R12 ;  /* 0x0000000e040c7224 */ /* 0x040fe400078e020c */
[----:B------:R-:W-:Y:S01]  /*6020*/  IMAD R10, R4, R3, R10 ;  /* 0x00000003040a7224 */ /* 0x000fe200078e020a */
[----:B------:R-:W-:Y:S01]  /*6030*/  IABS R3, R19 ;  /* 0x0000001300037213 */ /* 0x000fe20000000000 */
[----:B0-----:R-:W-:-:S02]  /*6040*/  IMAD.MOV.U32 R0, RZ, RZ, R8 ;  /* 0x000000ffff007224 */ /* 0x001fc400078e0008 */
[C---:B------:R-:W-:Y:S02]  /*6050*/  IMAD R11, R4.reuse, R9, R11 ;  /* 0x00000009040b7224 */ /* 0x040fe400078e020b */
[----:B------:R-:W-:Y:S01]  /*6060*/  @!P6 IMAD.IADD R7, R7, 0x1, -R4 ;  /* 0x000000010707e824 */ /* 0x000fe200078e0a04 */
[C---:B------:R-:W-:Y:S01]  /*6070*/  ISETP.GT.U32.AND P6, PT, R4.reuse, R12, PT ;  /* 0x0000000c0400720c */ /* 0x040fe20003fc4070 */
[----:B------:R-:W-:Y:S01]  /*6080*/  @!P1 IMAD.MOV R0, RZ, RZ, -R0 ;  /* 0x000000ffff009224 */ /* 0x000fe200078e0a00 */
[C---:B------:R-:W-:Y:S01]  /*6090*/  ISETP.GT.U32.AND P1, PT, R4.reuse, R10, PT ;  /* 0x0000000a0400720c */ /* 0x040fe20003f24070 */
[----:B------:R-:W-:Y:S01]  /*60a0*/  @!P5 IMAD.IADD R13, R13, 0x1, -R4 ;  /* 0x000000010d0dd824 */ /* 0x000fe200078e0a04 */
[----:B------:R-:W-:Y:S01]  /*60b0*/  ISETP.GT.U32.AND P5, PT, R4, R11, PT ;  /* 0x0000000b0400720c */ /* 0x000fe20003fa4070 */
[----:B------:R-:W-:Y:S01]  /*60c0*/  IMAD.HI.U32 R8, R6, R3, RZ ;  /* 0x0000000306087227 */ /* 0x000fe200078e00ff */
[----:B------:R0:W-:Y:S03]  /*60d0*/  STL [R1+0xf8], R0 ;  /* 0x0000f80001007387 */ /* 0x0001e60000100800 */
[----:B------:R-:W-:-:S02]  /*60e0*/  IMAD.MOV R8, RZ, RZ, -R8 ;  /* 0x000000ffff087224 */ /* 0x000fc400078e0a08 */
[----:B------:R-:W-:Y:S02]  /*60f0*/  VIADD R9, R5, 0xc4 ;  /* 0x000000c405097836 */ /* 0x000fe40000000000 */
[--C-:B------:R-:W-:Y:S02]  /*6100*/  @!P6 IMAD.IADD R12, R12, 0x1, -R4.reuse ;  /* 0x000000010c0ce824 */ /* 0x100fe400078e0a04 */
[--C-:B------:R-:W-:Y:S01]  /*6110*/  @!P1 IMAD.IADD R10, R10, 0x1, -R4.reuse ;  /* 0x000000010a0a9824 */ /* 0x100fe200078e0a04 */
[C---:B------:R-:W-:Y:S01]  /*6120*/  ISETP.GT.U32.AND P1, PT, R4.reuse, R13, PT ;  /* 0x0000000d0400720c */ /* 0x040fe20003f24070 */
[----:B------:R-:W-:Y:S01]  /*6130*/  @!P5 IMAD.IADD R11, R11, 0x1, -R4 ;  /* 0x000000010b0bd824 */ /* 0x000fe200078e0a04 */
[C---:B------:R-:W-:Y:S01]  /*6140*/  ISETP.GT.U32.AND P5, PT, R4.reuse, R12, PT ;  /* 0x0000000c0400720c */ /* 0x040fe20003fa4070 */
[----:B0-----:R-:W-:Y:S01]  /*6150*/  IMAD.MOV.U32 R0, RZ, RZ, R7 ;  /* 0x000000ffff007224 */ /* 0x001fe200078e0007 */
[----:B------:R-:W-:Y:S01]  /*6160*/  ISETP.GT.U32.AND P6, PT, R4, R10, PT ;  /* 0x0000000a0400720c */ /* 0x000fe20003fc4070 */
[----:B------:R-:W-:Y:S01]  /*6170*/  IMAD.HI.U32 R7, R6, R15, RZ ;  /* 0x0000000f06077227 */ /* 0x000fe200078e00ff */
[----:B------:R-:W-:-:S03]  /*6180*/  IABS R18, R9 ;  /* 0x0000000900127213 */ /* 0x000fc60000000000 */
[----:B------:R-:W-:Y:S02]  /*6190*/  IMAD.MOV R7, RZ, RZ, -R7 ;  /* 0x000000ffff077224 */ /* 0x000fe400078e0a07 */
[----:B------:R-:W-:Y:S01]  /*61a0*/  @!P3 IMAD.MOV R0, RZ, RZ, -R0 ;  /* 0x000000ffff00b224 */ /* 0x000fe200078e0a00 */
[C---:B------:R-:W-:Y:S01]  /*61b0*/  ISETP.GT.U32.AND P3, PT, R4.reuse, R11, PT ;  /* 0x0000000b0400720c */ /* 0x040fe20003f64070 */
[C---:B------:R-:W-:Y:S02]  /*61c0*/  IMAD R3, R4.reuse, R8, R3 ;  /* 0x0000000804037224 */ /* 0x040fe400078e0203 */
[C---:B------:R-:W-:Y:S01]  /*61d0*/  IMAD R15, R4.reuse, R7, R15 ;  /* 0x00000007040f7224 */ /* 0x040fe200078e020f */
[----:B------:R0:W-:Y:S01]  /*61e0*/  STL [R1+0x104], R0 ;  /* 0x0001040001007387 */ /* 0x0001e20000100800 */
[--C-:B------:R-:W-:Y:S01]  /*61f0*/  @!P1 IMAD.IADD R13, R13, 0x1, -R4.reuse ;  /* 0x000000010d0d9824 */ /* 0x100fe200078e0a04 */
[----:B------:R-:W-:Y:S01]  /*6200*/  ISETP.GT.U32.AND P1, PT, R4, R3, PT ;  /* 0x000000030400720c */ /* 0x000fe20003f24070 */
[----:B------:R-:W-:Y:S01]  /*6210*/  @!P5 IMAD.IADD R12, R12, 0x1, -R4 ;  /* 0x000000010c0cd824 */ /* 0x000fe200078e0a04 */
[----:B------:R-:W-:Y:S01]  /*6220*/  ISETP.GT.U32.AND P5, PT, R4, R15, PT ;  /* 0x0000000f0400720c */ /* 0x000fe20003fa4070 */
[----:B------:R-:W-:-:S02]  /*6230*/  VIADD R7, R5, 0xc0 ;  /* 0x000000c005077836 */ /* 0x000fc40000000000 */
[----:B------:R-:W-:Y:S02]  /*6240*/  VIADD R8, R5, 0xc2 ;  /* 0x000000c205087836 */ /* 0x000fe40000000000 */
[--C-:B------:R-:W-:Y:S01]  /*6250*/  @!P3 IMAD.IADD R11, R11, 0x1, -R4.reuse ;  /* 0x000000010b0bb824 */ /* 0x100fe200078e0a04 */
[----:B------:R-:W-:Y:S01]  /*6260*/  ISETP.GE.AND P3, PT, R19, RZ, PT ;  /* 0x000000ff1300720c */ /* 0x000fe20003f66270 */
[--C-:B------:R-:W-:Y:S01]  /*6270*/  @!P6 IMAD.IADD R10, R10, 0x1, -R4.reuse ;  /* 0x000000010a0ae824 */ /* 0x100fe200078e0a04 */
[----:B------:R-:W-:Y:S01]  /*6280*/  IABS R19, R7 ;  /* 0x0000000700137213 */ /* 0x000fe20000000000 */
[----:B------:R-:W-:Y:S01]  /*6290*/  IMAD.HI.U32 R14, R6, R18, RZ ;  /* 0x00000012060e7227 */ /* 0x000fe200078e00ff */
[----:B------:R-:W-:Y:S02]  /*62a0*/  IABS R17, R8 ;  /* 0x0000000800117213 */ /* 0x000fe40000000000 */
[----:B------:R-:W-:Y:S01]  /*62b0*/  ISETP.GE.AND P6, PT, R2, RZ, PT ;  /* 0x000000ff0200720c */ /* 0x000fe20003fc6270 */
[--C-:B------:R-:W-:Y:S01]  /*62c0*/  @!P1 IMAD.IADD R3, R3, 0x1, -R4.reuse ;  /* 0x0000000103039824 */ /* 0x100fe200078e0a04 */
[----:B------:R-:W-:Y:S01]  /*62d0*/  ISETP.GE.AND P1, PT, R16, RZ, PT ;  /* 0x000000ff1000720c */ /* 0x000fe20003f26270 */
[----:B------:R-:W-:-:S02]  /*62e0*/  @!P5 IMAD.IADD R15, R15, 0x1, -R4 ;  /* 0x000000010f0fd824 */ /* 0x000fc400078e0a04 */
[----:B------:R-:W-:Y:S02]  /*62f0*/  IMAD.MOV.U32 R16, RZ, RZ, R19 ;  /* 0x000000ffff107224 */ /* 0x000fe400078e0013 */
[----:B------:R-:W-:Y:S01]  /*6300*/  IMAD.MOV.U32 R20, RZ, RZ, R13 ;  /* 0x000000ffff147224 */ /* 0x000fe200078e000d */
[----:B------:R-:W-:Y:S01]  /*6310*/  ISETP.GT.U32.AND P5, PT, R4, R15, PT ;  /* 0x0000000f0400720c */ /* 0x000fe20003fa4070 */
[----:B------:R-:W-:-:S04]  /*6320*/  IMAD.HI.U32 R13, R6, R16, RZ ;  /* 0x00000010060d7227 */ /* 0x000fc800078e00ff */
[----:B------:R-:W-:Y:S02]  /*6330*/  IMAD.MOV R14, RZ, RZ, -R14 ;  /* 0x000000ffff0e7224 */ /* 0x000fe400078e0a0e */
[----:B0-----:R-:W-:Y:S02]  /*6340*/  IMAD.MOV.U32 R0, RZ, RZ, R10 ;  /* 0x000000ffff007224 */ /* 0x001fe400078e000a */
[----:B------:R-:W-:Y:S02]  /*6350*/  IMAD.MOV R10, RZ, RZ, -R13 ;  /* 0x000000ffff0a7224 */ /* 0x000fe400078e0a0d */
[----:B------:R-:W-:Y:S01]  /*6360*/  @!P0 IMAD.MOV R20, RZ, RZ, -R20 ;  /* 0x000000ffff148224 */ /* 0x000fe200078e0a14 */
[C---:B------:R-:W-:Y:S01]  /*6370*/  ISETP.GT.U32.AND P0, PT, R4.reuse, R3, PT ;  /* 0x000000030400720c */ /* 0x040fe20003f04070 */
[C---:B------:R-:W-:Y:S02]  /*6380*/  IMAD R18, R4.reuse, R14, R18 ;  /* 0x0000000e04127224 */ /* 0x040fe400078e0212 */
[----:B------:R-:W-:Y:S01]  /*6390*/  IMAD R16, R4, R10, R16 ;  /* 0x0000000a04107224 */ /* 0x000fe200078e0210 */
[----:B------:R-:W-:Y:S01]  /*63a0*/  STL [R1+0x10c], R20 ;  /* 0x00010c1401007387 */ /* 0x000fe20000100800 */
[----:B------:R-:W-:-:S04]  /*63b0*/  IMAD.HI.U32 R2, R6, R17, RZ ;  /* 0x0000001106027227 */ /* 0x000fc800078e00ff */
[----:B------:R-:W-:Y:S01]  /*63c0*/  @!P4 IMAD.MOV R0, RZ, RZ, -R0 ;  /* 0x000000ffff00c224 */ /* 0x000fe200078e0a00 */
[C---:B------:R-:W-:Y:S01]  /*63d0*/  ISETP.GT.U32.AND P4, PT, R4.reuse, R18, PT ;  /* 0x000000120400720c */ /* 0x040fe20003f84070 */
[----:B------:R-:W-:Y:S01]  /*63e0*/  @!P5 IMAD.IADD R15, R15, 0x1, -R4 ;  /* 0x000000010f0fd824 */ /* 0x000fe200078e0a04 */
[----:B------:R-:W-:Y:S01]  /*63f0*/  ISETP.GT.U32.AND P5, PT, R4, R16, PT ;  /* 0x000000100400720c */ /* 0x000fe20003fa4070 */
[----:B------:R-:W-:Y:S01]  /*6400*/  IMAD.MOV R2, RZ, RZ, -R2 ;  /* 0x000000ffff027224 */ /* 0x000fe200078e0a02 */
[----:B------:R0:W-:Y:S01]  /*6410*/  STL [R1+0x114], R0 ;  /* 0x0001140001007387 */ /* 0x0001e20000100800 */
[----:B------:R-:W-:Y:S01]  /*6420*/  @!P0 IMAD.IADD R3, R3, 0x1, -R4 ;  /* 0x0000000103038824 */ /* 0x000fe200078e0a04 */
[----:B------:R-:W-:Y:S01]  /*6430*/  ISETP.GE.AND P0, PT, R8, RZ, PT ;  /* 0x000000ff0800720c */ /* 0x000fe20003f06270 */
[----:B------:R-:W-:Y:S02]  /*6440*/  IMAD R17, R4, R2, R17 ;  /* 0x0000000204117224 */ /* 0x000fe400078e0211 */
[----:B------:R-:W-:-:S02]  /*6450*/  VIADD R8, R5, 0xbc ;  /* 0x000000bc05087836 */ /* 0x000fc40000000000 */
[----:B------:R-:W-:Y:S02]  /*6460*/  VIADD R2, R5, 0xbe ;  /* 0x000000be05027836 */ /* 0x000fe40000000000 */
[--C-:B------:R-:W-:Y:S01]  /*6470*/  @!P4 IMAD.IADD R18, R18, 0x1, -R4.reuse ;  /* 0x000000011212c824 */ /* 0x100fe200078e0a04 */
[----:B------:R-:W-:Y:S01]  /*6480*/  ISETP.GE.AND P4, PT, R7, RZ, PT ;  /* 0x000000ff0700720c */ /* 0x000fe20003f86270 */
[----:B0-----:R-:W-:Y:S01]  /*6490*/  IMAD.MOV.U32 R0, RZ, RZ, R11 ;  /* 0x000000ffff007224 */ /* 0x001fe200078e000b */
[----:B------:R-:W-:Y:S01]  /*64a0*/  IABS R7, R8 ;  /* 0x0000000800077213 */ /* 0x000fe20000000000 */
[----:B------:R-:W-:Y:S01]  /*64b0*/  @!P5 IMAD.IADD R16, R16, 0x1, -R4 ;  /* 0x000000011010d824 */ /* 0x000fe200078e0a04 */
[----:B------:R-:W-:Y:S01]  /*64c0*/  IABS R13, R2 ;  /* 0x00000002000d7213 */ /* 0x000fe20000000000 */
[----:B------:R-:W-:Y:S01]  /*64d0*/  @!P6 IMAD.MOV R0, RZ, RZ, -R0 ;  /* 0x000000ffff00e224 */ /* 0x000fe200078e0a00 */
[----:B------:R-:W-:Y:S01]  /*64e0*/  ISETP.GT.U32.AND P6, PT, R4, R17, PT ;  /* 0x000000110400720c */ /* 0x000fe20003fc4070 */
[----:B------:R-:W-:Y:S01]  /*64f0*/  @!P2 IMAD.MOV R12, RZ, RZ, -R12 ;  /* 0x000000ffff0ca224 */ /* 0x000fe200078e0a0c */
[----:B------:R-:W-:Y:S01]  /*6500*/  ISETP.GE.AND P2, PT, R9, RZ, PT ;  /* 0x000000ff0900720c */ /* 0x000fe20003f46270 */
[----:B------:R-:W-:Y:S01]  /*6510*/  IMAD.HI.U32 R9, R6, R7, RZ ;  /* 0x0000000706097227 */ /* 0x000fe200078e00ff */
[----:B------:R-:W-:-:S02]  /*6520*/  ISETP.GT.U32.AND P5, PT, R4, R16, PT ;  /* 0x000000100400720c */ /* 0x000fc40003fa4070 */
[----:B------:R-:W-:Y:S01]  /*6530*/  STL [R1+0x118], R12 ;  /* 0x0001180c01007387 */ /* 0x000fe20000100800 */
[----:B------:R-:W-:Y:S02]  /*6540*/  IMAD.MOV R9, RZ, RZ, -R9 ;  /* 0x000000ffff097224 */ /* 0x000fe400078e0a09 */
[----:B------:R-:W-:Y:S01]  /*6550*/  IMAD.HI.U32 R10, R6, R13, RZ ;  /* 0x0000000d060a7227 */ /* 0x000fe200078e00ff */
[----:B------:R0:W-:Y:S03]  /*6560*/  STL [R1+0x11c], R0 ;  /* 0x00011c0001007387 */ /* 0x0001e60000100800 */
[----:B------:R-:W-:Y:S01]  /*6570*/  @!P6 IMAD.IADD R17, R17, 0x1, -R4 ;  /* 0x000000011111e824 */ /* 0x000fe200078e0a04 */
[C---:B------:R-:W-:Y:S01]  /*6580*/  ISETP.GT.U32.AND P6, PT, R4.reuse, R18, PT ;  /* 0x000000120400720c */ /* 0x040fe20003fc4070 */
[----:B------:R-:W-:Y:S02]  /*6590*/  IMAD R7, R4, R9, R7 ;  /* 0x0000000904077224 */ /* 0x000fe400078e0207 */
[----:B------:R-:W-:-:S02]  /*65a0*/  IMAD.MOV R10, RZ, RZ, -R10 ;  /* 0x000000ffff0a7224 */ /* 0x000fc400078e0a0a */
[--C-:B------:R-:W-:Y:S01]  /*65b0*/  @!P5 IMAD.IADD R16, R16, 0x1, -R4.reuse ;  /* 0x000000011010d824 */ /* 0x100fe200078e0a04 */
[C---:B------:R-:W-:Y:S01]  /*65c0*/  ISETP.GT.U32.AND P5, PT, R4.reuse, R7, PT ;  /* 0x000000070400720c */ /* 0x040fe20003fa4070 */
[----:B------:R-:W-:Y:S02]  /*65d0*/  IMAD R13, R4, R10, R13 ;  /* 0x0000000a040d7224 */ /* 0x000fe400078e020d */
[----:B0-----:R-:W-:Y:S02]  /*65e0*/  IMAD.MOV.U32 R0, RZ, RZ, R3 ;  /* 0x000000ffff007224 */ /* 0x001fe400078e0003 */
[C---:B------:R-:W-:Y:S02]  /*65f0*/  VIADD R9, R5.reuse, 0xb6 ;  /* 0x000000b605097836 */ /* 0x040fe40000000000 */
[----:B------:R-:W-:Y:S01]  /*6600*/  @!P6 IMAD.IADD R18, R18, 0x1, -R4 ;  /* 0x000000011212e824 */ /* 0x000fe200078e0a04 */
[C---:B------:R-:W-:Y:S01]  /*6610*/  ISETP.GT.U32.AND P6, PT, R4.reuse, R13, PT ;  /* 0x0000000d0400720c */ /* 0x040fe20003fc4070 */
[----:B------:R-:W-:Y:S01]  /*6620*/  @!P3 IMAD.MOV R0, RZ, RZ, -R0 ;  /* 0x000000ffff00b224 */ /* 0x000fe200078e0a00 */
[C---:B------:R-:W-:Y:S01]  /*6630*/  ISETP.GT.U32.AND P3, PT, R4.reuse, R17, PT ;  /* 0x000000110400720c */ /* 0x040fe20003f64070 */
[----:B------:R-:W-:Y:S01]  /*6640*/  VIADD R11, R5, 0xba ;  /* 0x000000ba050b7836 */ /* 0x000fe20000000000 */
[----:B------:R-:W-:Y:S01]  /*6650*/  IABS R12, R9 ;  /* 0x00000009000c7213 */ /* 0x000fe20000000000 */
[----:B------:R-:W-:Y:S01]  /*6660*/  @!P5 IMAD.IADD R7, R7, 0x1, -R4 ;  /* 0x000000010707d824 */ /* 0x000fe200078e0a04 */
[----:B------:R0:W-:Y:S01]  /*6670*/  STL [R1+0x144], R0 ;  /* 0x0001440001007387 */ /* 0x0001e20000100800 */
[----:B------:R-:W-:Y:S01]  /*6680*/  VIADD R3, R5, 0xb8 ;  /* 0x000000b805037836 */ /* 0x000fe20000000000 */
[----:B------:R-:W-:Y:S01]  /*6690*/  IABS R14, R11 ;  /* 0x0000000b000e7213 */ /* 0x000fe20000000000 */
[----:B------:R-:W-:Y:S01]  /*66a0*/  IMAD.MOV.U32 R20, RZ, RZ, R15 ;  /* 0x000000ffff147224 */ /* 0x000fe200078e000f */
[----:B------:R-:W-:Y:S01]  /*66b0*/  ISETP.GT.U32.AND P5, PT, R4, R7, PT ;  /* 0x000000070400720c */ /* 0x000fe20003fa4070 */
[----:B------:R-:W-:Y:S01]  /*66c0*/  IMAD.HI.U32 R15, R6, R12, RZ ;  /* 0x0000000c060f7227 */ /* 0x000fe200078e00ff */
[----:B------:R-:W-:-:S03]  /*66d0*/  IABS R10, R3 ;  /* 0x00000003000a7213 */ /* 0x000fc60000000000 */
[----:B------:R-:W-:Y:S01]  /*66e0*/  @!P6 IMAD.IADD R13, R13, 0x1, -R4 ;  /* 0x000000010d0de824 */ /* 0x000fe200078e0a04 */
[----:B------:R-:W-:Y:S01]  /*66f0*/  ISETP.GE.AND P6, PT, R8, RZ, PT ;  /* 0x000000ff0800720c */ /* 0x000fe20003fc6270 */
[----:B0-----:R-:W-:Y:S02]  /*6700*/  IMAD.MOV.U32 R0, RZ, RZ, R18 ;  /* 0x000000ffff007224 */ /* 0x001fe400078e0012 */
[----:B------:R-:W-:Y:S01]  /*6710*/  @!P3 IMAD.IADD R17, R17, 0x1, -R4 ;  /* 0x000000011111b824 */ /* 0x000fe200078e0a04 */
[----:B------:R-:W-:Y:S01]  /*6720*/  ISETP.GE.AND P3, PT, R2, RZ, PT ;  /* 0x000000ff0200720c */ /* 0x000fe20003f66270 */
[----:B------:R-:W-:-:S04]  /*6730*/  IMAD.HI.U32 R19, R6, R14, RZ ;  /* 0x0000000e06137227 */ /* 0x000fc800078e00ff */
[----:B------:R-:W-:Y:S01]  /*6740*/  @!P1 IMAD.MOV R20, RZ, RZ, -R20 ;  /* 0x000000ffff149224 */ /* 0x000fe200078e0a14 */
[----:B------:R-:W-:Y:S01]  /*6750*/  ISETP.GT.U32.AND P1, PT, R4, R13, PT ;  /* 0x0000000d0400720c */ /* 0x000fe20003f24070 */
[----:B------:R-:W-:Y:S02]  /*6760*/  IMAD.MOV R15, RZ, RZ, -R15 ;  /* 0x000000ffff0f7224 */ /* 0x000fe400078e0a0f */
[----:B------:R-:W-:Y:S01]  /*6770*/  @!P2 IMAD.MOV R0, RZ, RZ, -R0 ;  /* 0x000000ffff00a224 */ /* 0x000fe200078e0a00 */
[----:B------:R-:W-:Y:S01]  /*6780*/  STL [R1+0x134], R20 ;  /* 0x0001341401007387 */ /* 0x000fe20000100800 */
[----:B------:R-:W-:Y:S02]  /*6790*/  IMAD.MOV R19, RZ, RZ, -R19 ;  /* 0x000000ffff137224 */ /* 0x000fe400078e0a13 */
[----:B------:R-:W-:Y:S01]  /*67a0*/  @!P0 IMAD.MOV R17, RZ, RZ, -R17 ;  /* 0x000000ffff118224 */ /* 0x000fe200078e0a11 */
[----:B------:R-:W-:Y:S01]  /*67b0*/  ISETP.GE.AND P0, PT, R11, RZ, PT ;  /* 0x000000ff0b00720c */ /* 0x000fe20003f06270 */
[----:B------:R-:W-:Y:S01]  /*67c0*/  IMAD.HI.U32 R2, R6, R10, RZ ;  /* 0x0000000a06027227 */ /* 0x000fe200078e00ff */
[----:B------:R0:W-:Y:S03]  /*67d0*/  STL [R1+0x138], R0 ;  /* 0x0001380001007387 */ /* 0x0001e60000100800 */
[C---:B------:R-:W-:Y:S01]  /*67e0*/  IMAD R11, R4.reuse, R15, R12 ;  /* 0x0000000f040b7224 */ /* 0x040fe200078e020c */
[----:B------:R-:W-:Y:S01]  /*67f0*/  STL [R1+0x154], R17 ;  /* 0x0001541101007387 */ /* 0x000fe20000100800 */
[----:B------:R-:W-:-:S02]  /*6800*/  IMAD R14, R4, R19, R14 ;  /* 0x00000013040e7224 */ /* 0x000fc400078e020e */
[----:B------:R-:W-:Y:S02]  /*6810*/  IMAD.MOV R2, RZ, RZ, -R2 ;  /* 0x000000ffff027224 */ /* 0x000fe400078e0a02 */
[----:B------:R-:W-:Y:S01]  /*6820*/  @!P5 IMAD.IADD R7, R7, 0x1, -R4 ;  /* 0x000000010707d824 */ /* 0x000fe200078e0a04 */
[C---:B------:R-:W-:Y:S01]  /*6830*/  ISETP.GT.U32.AND P5, PT, R4.reuse, R11, PT ;  /* 0x0000000b0400720c */ /* 0x040fe20003fa4070 */
[----:B0-----:R-:W-:Y:S01]  /*6840*/  IMAD.MOV.U32 R0, RZ, RZ, R16 ;  /* 0x000000ffff007224 */ /* 0x001fe200078e0010 */
[C---:B------:R-:W-:Y:S01]  /*6850*/  ISETP.GT.U32.AND P2, PT, R4.reuse, R14, PT ;  /* 0x0000000e0400720c */ /* 0x040fe20003f44070 */
[C---:B------:R-:W-:Y:S02]  /*6860*/  IMAD R10, R4.reuse, R2, R10 ;  /* 0x00000002040a7224 */ /* 0x040fe400078e020a */
[----:B------:R-:W-:Y:S02]  /*6870*/  @!P4 IMAD.MOV R0, RZ, RZ, -R0 ;  /* 0x000000ffff00c224 */ /* 0x000fe400078e0a00 */
[----:B------:R-:W-:Y:S01]  /*6880*/  @!P1 IMAD.IADD R13, R13, 0x1, -R4 ;  /* 0x000000010d0d9824 */ /* 0x000fe200078e0a04 */
[----:B------:R-:W-:Y:S01]  /*6890*/  ISETP.GT.U32.AND P4, PT, R4, R10, PT ;  /* 0x0000000a0400720c */ /* 0x000fe20003f84070 */
[----:B------:R-:W-:Y:S01]  /*68a0*/  VIADD R8, R5, 0xb4 ;  /* 0x000000b405087836 */ /* 0x000fe20000000000 */
[----:B------:R0:W-:Y:S01]  /*68b0*/  STL [R1+0x178], R0 ;  /* 0x0001780001007387 */ /* 0x0001e20000100800 */
[----:B------:R-:W-:Y:S01]  /*68c0*/  ISETP.GE.AND P1, PT, R3, RZ, PT ;  /* 0x000000ff0300720c */ /* 0x000fe20003f26270 */
[----:B------:R-:W-:-:S02]  /*68d0*/  VIADD R3, R5, 0xb2 ;  /* 0x000000b205037836 */ /* 0x000fc40000000000 */
[--C-:B------:R-:W-:Y:S01]  /*68e0*/  @!P5 IMAD.IADD R11, R11, 0x1, -R4.reuse ;  /* 0x000000010b0bd824 */ /* 0x100fe200078e0a04 */
[----:B------:R-:W-:Y:S01]  /*68f0*/  IABS R2, R8 ;  /* 0x0000000800027213 */ /* 0x000fe20000000000 */
[----:B------:R-:W-:Y:S01]  /*6900*/  @!P2 IMAD.IADD R14, R14, 0x1, -R4 ;  /* 0x000000010e0ea824 */ /* 0x000fe200078e0a04 */
[----:B------:R-:W-:Y:S01]  /*6910*/  ISETP.GE.AND P2, PT, R9, RZ, PT ;  /* 0x000000ff0900720c */ /* 0x000fe20003f46270 */
[----:B------:R-:W-:Y:S01]  /*6920*/  VIADD R9, R5, 0xb0 ;  /* 0x000000b005097836 */ /* 0x000fe20000000000 */
[----:B------:R-:W-:Y:S01]  /*6930*/  ISETP.GT.U32.AND P5, PT, R4, R11, PT ;  /* 0x0000000b0400720c */ /* 0x000fe20003fa4070 */
[----:B0-----:R-:W-:Y:S01]  /*6940*/  IMAD.MOV.U32 R0, RZ, RZ, R13 ;  /* 0x000000ffff007224 */ /* 0x001fe200078e000d */
[----:B------:R-:W-:Y:S01]  /*6950*/  IABS R13, R3 ;  /* 0x00000003000d7213 */ /* 0x000fe20000000000 */
[----:B------:R-:W-:-:S04]  /*6960*/  IMAD.HI.U32 R12, R6, R2, RZ ;  /* 0x00000002060c7227 */ /* 0x000fc800078e00ff */
[----:B------:R-:W-:Y:S01]  /*6970*/  @!P3 IMAD.MOV R0, RZ, RZ, -R0 ;  /* 0x000000ffff00b224 */ /* 0x000fe200078e0a00 */
[----:B------:R-:W-:Y:S01]  /*6980*/  ISETP.GT.U32.AND P3, PT, R4, R14, PT ;  /* 0x0000000e0400720c */ /* 0x000fe20003f64070 */
[----:B------:R-:W-:Y:S02]  /*6990*/  @!P4 IMAD.IADD R10, R10, 0x1, -R4 ;  /* 0x000000010a0ac824 */ /* 0x000fe400078e0a04 */
[----:B------:R-:W-:Y:S01]  /*69a0*/  IMAD.MOV R12, RZ, RZ, -R12 ;  /* 0x000000ffff0c7224 */ /* 0x000fe200078e0a0c */
[----:B------:R0:W-:Y:S01]  /*69b0*/  STL [R1+0x17c], R0 ;  /* 0x00017c0001007387 */ /* 0x0001e20000100800 */
[----:B------:R-:W-:Y:S01]  /*69c0*/  @!P5 IMAD.IADD R11, R11, 0x1, -R4 ;  /* 0x000000010b0bd824 */ /* 0x000fe200078e0a04 */
[C---:B------:R-:W-:Y:S01]  /*69d0*/  ISETP.GT.U32.AND P4, PT, R4.reuse, R10, PT ;  /* 0x0000000a0400720c */ /* 0x040fe20003f84070 */
[----:B------:R-:W-:Y:S01]  /*69e0*/  IMAD R2, R4, R12, R2 ;  /* 0x0000000c04027224 */ /* 0x000fe200078e0202 */
[----:B------:R-:W-:-:S05]  /*69f0*/  IABS R12, R9 ;  /* 0x00000009000c7213 */ /* 0x000fca0000000000 */
[----:B------:R-:W-:Y:S01]  /*6a00*/  @!P3 IMAD.IADD R14, R14, 0x1, -R4 ;  /* 0x000000010e0eb824 */ /* 0x000fe200078e0a04 */
[----:B------:R-:W-:Y:S01]  /*6a10*/  ISETP.GT.U32.AND P3, PT, R4, R2, PT ;  /* 0x000000020400720c */ /* 0x000fe20003f64070 */
[----:B0-----:R-:W-:Y:S02]  /*6a20*/  IMAD.MOV.U32 R0, RZ, RZ, R7 ;  /* 0x000000ffff007224 */ /* 0x001fe400078e0007 */
[----:B------:R-:W-:-:S04]  /*6a30*/  IMAD.HI.U32 R7, R6, R13, RZ ;  /* 0x0000000d06077227 */ /* 0x000fc800078e00ff */
[----:B------:R-:W-:Y:S02]  /*6a40*/  IMAD.MOV R7, RZ, RZ, -R7 ;  /* 0x000000ffff077224 */ /* 0x000fe400078e0a07 */
[----:B------:R-:W-:Y:S01]  /*6a50*/  @!P4 IMAD.IADD R10, R10, 0x1, -R4 ;  /* 0x000000010a0ac824 */ /* 0x000fe200078e0a04 */
[----:B------:R-:W-:Y:S01]  /*6a60*/  ISETP.GE.AND P4, PT, R3, RZ, PT ;  /* 0x000000ff0300720c */ /* 0x000fe20003f86270 */
[----:B------:R-:W-:Y:S02]  /*6a70*/  IMAD R13, R4, R7, R13 ;  /* 0x00000007040d7224 */ /* 0x000fe400078e020d */
[----:B------:R-:W-:Y:S01]  /*6a80*/  @!P6 IMAD.MOV R0, RZ, RZ, -R0 ;  /* 0x000000ffff00e224 */ /* 0x000fe200078e0a00 */
[----:B------:R-:W-:Y:S01]  /*6a90*/  ISETP.GE.AND P6, PT, R8, RZ, PT ;  /* 0x000000ff0800720c */ /* 0x000fe20003fc6270 */
[----:B------:R-:W-:Y:S01]  /*6aa0*/  VIADD R3, R5, 0xae ;  /* 0x000000ae05037836 */ /* 0x000fe20000000000 */
[----:B------:R-:W-:Y:S01]  /*6ab0*/  ISETP.GT.U32.AND P5, PT, R4, R13, PT ;  /* 0x0000000d0400720c */ /* 0x000fe20003fa4070 */
[----:B------:R-:W-:Y:S01]  /*6ac0*/  IMAD.HI.U32 R16, R6, R12, RZ ;  /* 0x0000000c06107227 */ /* 0x000fe200078e00ff */
[----:B------:R0:W-:Y:S02]  /*6ad0*/  STL [R1+0x180], R0 ;  /* 0x0001800001007387 */ /* 0x0001e40000100800 */
[----:B------:R-:W-:Y:S01]  /*6ae0*/  IABS R8, R3 ;  /* 0x0000000300087213 */ /* 0x000fe20000000000 */
[----:B------:R-:W-:-:S02]  /*6af0*/  IMAD.MOV R16, RZ, RZ, -R16 ;  /* 0x000000ffff107224 */ /* 0x000fc400078e0a10 */
[----:B------:R-:W-:Y:S01]  /*6b00*/  @!P3 IMAD.IADD R2, R2, 0x1, -R4 ;  /* 0x000000010202b824 */ /* 0x000fe200078e0a04 */
[----:B------:R-:W-:Y:S01]  /*6b10*/  ISETP.GE.AND P3, PT, R9, RZ, PT ;  /* 0x000000ff0900720c */ /* 0x000fe20003f66270 */
[C---:B------:R-:W-:Y:S02]  /*6b20*/  IMAD R12, R4.reuse, R16, R12 ;  /* 0x00000010040c7224 */ /* 0x040fe400078e020c */
[----:B------:R-:W-:Y:S02]  /*6b30*/  VIADD R7, R5, 0xac ;  /* 0x000000ac05077836 */ /* 0x000fe40000000000 */
[----:B------:R-:W-:Y:S02]  /*6b40*/  @!P5 IMAD.IADD R13, R13, 0x1, -R4 ;  /* 0x000000010d0dd824 */ /* 0x000fe400078e0a04 */
[----:B0-----:R-:W-:Y:S01]  /*6b50*/  IMAD.MOV.U32 R0, RZ, RZ, R14 ;  /* 0x000000ffff007224 */ /* 0x001fe200078e000e */
[----:B------:R-:W-:Y:S01]  /*6b60*/  IABS R15, R7 ;  /* 0x00000007000f7213 */ /* 0x000fe20000000000 */
[----:B------:R-:W-:Y:S01]  /*6b70*/  IMAD.MOV.U32 R14, RZ, RZ, R10 ;  /* 0x000000ffff0e7224 */ /* 0x000fe200078e000a */
[C---:B------:R-:W-:Y:S01]  /*6b80*/  ISETP.GT.U32.AND P5, PT, R4.reuse, R13, PT ;  /* 0x0000000d0400720c */ /* 0x040fe20003fa4070 */
[----:B------:R-:W-:Y:S01]  /*6b90*/  @!P0 IMAD.MOV R0, RZ, RZ, -R0 ;  /* 0x000000ffff008224 */ /* 0x000fe200078e0a00 */
[----:B------:R-:W-:Y:S01]  /*6ba0*/  ISETP.GT.U32.AND P0, PT, R4, R2, PT ;  /* 0x000000020400720c */ /* 0x000fe20003f04070 */
[----:B------:R-:W-:-:S03]  /*6bb0*/  IMAD.HI.U32 R9, R6, R8, RZ ;  /* 0x0000000806097227 */ /* 0x000fc600078e00ff */
[----:B------:R0:W-:Y:S01]  /*6bc0*/  STL [R1+0x184], R0 ;  /* 0x0001840001007387 */ /* 0x0001e20000100800 */
[----:B------:R-:W-:Y:S01]  /*6bd0*/  @!P1 IMAD.MOV R14, RZ, RZ, -R14 ;  /* 0x000000ffff0e9224 */ /* 0x000fe200078e0a0e */
[----:B------:R-:W-:Y:S01]  /*6be0*/  ISETP.GT.U32.AND P1, PT, R4, R12, PT ;  /* 0x0000000c0400720c */ /* 0x000fe20003f24070 */
[----:B------:R-:W-:Y:S02]  /*6bf0*/  IMAD.MOV R9, RZ, RZ, -R9 ;  /* 0x000000ffff097224 */ /* 0x000fe400078e0a09 */
[----:B------:R-:W-:Y:S01]  /*6c00*/  IMAD.HI.U32 R10, R6, R15, RZ ;  /* 0x0000000f060a7227 */ /* 0x000fe200078e00ff */
[----:B------:R1:W-:Y:S03]  /*6c10*/  STL [R1+0x188], R14 ;  /* 0x0001880e01007387 */ /* 0x0003e60000100800 */
[----:B------:R-:W-:Y:S02]  /*6c20*/  IMAD R8, R4, R9, R8 ;  /* 0x0000000904087224 */ /* 0x000fe400078e0208 */
[----:B------:R-:W-:-:S02]  /*6c30*/  @!P5 IMAD.IADD R13, R13, 0x1, -R4 ;  /* 0x000000010d0dd824 */ /* 0x000fc400078e0a04 */
[----:B------:R-:W-:Y:S01]  /*6c40*/  IMAD.MOV R10, RZ, RZ, -R10 ;  /* 0x000000ffff0a7224 */ /* 0x000fe200078e0a0a */
[----:B------:R-:W-:Y:S01]  /*6c50*/  ISETP.GT.U32.AND P5, PT, R4, R8, PT ;  /* 0x000000080400720c */ /* 0x000fe20003fa4070 */
[--C-:B------:R-:W-:Y:S01]  /*6c60*/  @!P0 IMAD.IADD R2, R2, 0x1, -R4.reuse ;  /* 0x0000000102028824 */ /* 0x100fe200078e0a04 */
[----:B------:R-:W-:Y:S01]  /*6c70*/  ISETP.GE.AND P0, PT, R7, RZ, PT ;  /* 0x000000ff0700720c */ /* 0x000fe20003f06270 */
[----:B------:R-:W-:Y:S02]  /*6c80*/  @!P1 IMAD.IADD R12, R12, 0x1, -R4 ;  /* 0x000000010c0c9824 */ /* 0x000fe400078e0a04 */
[----:B0-----:R-:W-:Y:S02]  /*6c90*/  IMAD.MOV.U32 R0, RZ, RZ, R11 ;  /* 0x000000ffff007224 */ /* 0x001fe400078e000b */
[C---:B------:R-:W-:Y:S01]  /*6ca0*/  IMAD R15, R4.reuse, R10, R15 ;  /* 0x0000000a040f7224 */ /* 0x040fe200078e020f */
[----:B------:R-:W-:Y:S01]  /*6cb0*/  ISETP.GT.U32.AND P1, PT, R4, R12, PT ;  /* 0x0000000c0400720c */ /* 0x000fe20003f24070 */
[----:B-1----:R-:W-:-:S02]  /*6cc0*/  IMAD.MOV.U32 R14, RZ, RZ, R2 ;  /* 0x000000ffff0e7224 */ /* 0x002fc400078e0002 */
[----:B------:R-:W-:Y:S01]  /*6cd0*/  @!P2 IMAD.MOV R0, RZ, RZ, -R0 ;  /* 0x000000ffff00a224 */ /* 0x000fe200078e0a00 */
[----:B------:R-:W-:Y:S01]  /*6ce0*/  ISETP.GE.AND P2, PT, R3, RZ, PT ;  /* 0x000000ff0300720c */ /* 0x000fe20003f46270 */
[----:B------:R-:W-:Y:S01]  /*6cf0*/  @!P6 IMAD.MOV R14, RZ, RZ, -R14 ;  /* 0x000000ffff0ee224 */ /* 0x000fe200078e0a0e */
[----:B------:R-:W-:Y:S01]  /*6d00*/  ISETP.GT.U32.AND P6, PT, R4, R15, PT ;  /* 0x0000000f0400720c */ /* 0x000fe20003fc4070 */
[--C-:B------:R-:W-:Y:S01]  /*6d10*/  @!P5 IMAD.IADD R8, R8, 0x1, -R4.reuse ;  /* 0x000000010808d824 */ /* 0x100fe200078e0a04 */
[----:B------:R0:W-:Y:S01]  /*6d20*/  STL [R1+0x18c], R0 ;  /* 0x00018c0001007387 */ /* 0x0001e20000100800 */
[C---:B------:R-:W-:Y:S02]  /*6d30*/  VIADD R11, R5.reuse, 0xaa ;  /* 0x000000aa050b7836 */ /* 0x040fe40000000000 */
[C---:B------:R-:W-:Y:S01]  /*6d40*/  VIADD R10, R5.reuse, 0xa8 ;  /* 0x000000a8050a7836 */ /* 0x040fe20000000000 */
[----:B------:R-:W-:Y:S01]  /*6d50*/  ISETP.GT.U32.AND P5, PT, R4, R8, PT ;  /* 0x000000080400720c */ /* 0x000fe20003fa4070 */
[----:B------:R-:W-:Y:S01]  /*6d60*/  @!P1 IMAD.IADD R12, R12, 0x1, -R4 ;  /* 0x000000010c0c9824 */ /* 0x000fe200078e0a04 */
[----:B------:R-:W-:Y:S01]  /*6d70*/  IABS R7, R11 ;  /* 0x0000000b00077213 */ /* 0x000fe20000000000 */
[----:B------:R-:W-:Y:S01]  /*6d80*/  STL [R1+0x190], R14 ;  /* 0x0001900e01007387 */ /* 0x000fe20000100800 */
[----:B------:R-:W-:Y:S01]  /*6d90*/  IABS R9, R10 ;  /* 0x0000000a00097213 */ /* 0x000fe20000000000 */
[----:B------:R-:W-:Y:S01]  /*6da0*/  VIADD R3, R5, 0xa6 ;  /* 0x000000a605037836 */ /* 0x000fe20000000000 */
[----:B------:R-:W-:Y:S01]  /*6db0*/  ISETP.GE.AND P1, PT, R10, RZ, PT ;  /* 0x000000ff0a00720c */ /* 0x000fe20003f26270 */
[----:B0-----:R-:W-:-:S02]  /*6dc0*/  IMAD.MOV.U32 R0, RZ, RZ, R13 ;  /* 0x000000ffff007224 */ /* 0x001fc400078e000d */
[----:B------:R-:W-:Y:S01]  /*6dd0*/  @!P6 IMAD.IADD R15, R15, 0x1, -R4 ;  /* 0x000000010f0fe824 */ /* 0x000fe200078e0a04 */
[----:B------:R-:W-:Y:S01]  /*6de0*/  IABS R2, R3 ;  /* 0x0000000300027213 */ /* 0x000fe20000000000 */
[----:B------:R-:W-:Y:S01]  /*6df0*/  @!P4 IMAD.MOV R0, RZ, RZ, -R0 ;  /* 0x000000ffff00c224 */ /* 0x000fe200078e0a00 */
[----:B------:R-:W-:Y:S01]  /*6e00*/  ISETP.GE.AND P4, PT, R11, RZ, PT ;  /* 0x000000ff0b00720c */ /* 0x000fe20003f86270 */
[----:B------:R-:W-:Y:S01]  /*6e10*/  IMAD.HI.U32 R13, R6, R7, RZ ;  /* 0x00000007060d7227 */ /* 0x000fe200078e00ff */
[----:B------:R-:W-:Y:S02]  /*6e20*/  ISETP.GT.U32.AND P6, PT, R4, R15, PT ;  /* 0x0000000f0400720c */ /* 0x000fe40003fc4070 */
[----:B------:R0:W-:Y:S01]  /*6e30*/  STL [R1+0x194], R0 ;  /* 0x0001940001007387 */ /* 0x0001e20000100800 */
[----:B------:R-:W-:-:S04]  /*6e40*/  IMAD.HI.U32 R10, R6, R9, RZ ;  /* 0x00000009060a7227 */ /* 0x000fc800078e00ff */
[----:B------:R-:W-:Y:S02]  /*6e50*/  IMAD.MOV R13, RZ, RZ, -R13 ;  /* 0x000000ffff0d7224 */ /* 0x000fe400078e0a0d */
[----:B------:R-:W-:Y:S02]  /*6e60*/  IMAD.MOV R10, RZ, RZ, -R10 ;  /* 0x000000ffff0a7224 */ /* 0x000fe400078e0a0a */
[----:B------:R-:W-:Y:S02]  /*6e70*/  @!P5 IMAD.IADD R8, R8, 0x1, -R4 ;  /* 0x000000010808d824 */ /* 0x000fe400078e0a04 */
[----:B0-----:R-:W-:Y:S02]  /*6e80*/  IMAD.MOV.U32 R0, RZ, RZ, R12 ;  /* 0x000000ffff007224 */ /* 0x001fe400078e000c */
[C---:B------:R-:W-:Y:S02]  /*6e90*/  IMAD R7, R4.reuse, R13, R7 ;  /* 0x0000000d04077224 */ /* 0x040fe400078e0207 */
[----:B------:R-:W-:Y:S01]  /*6ea0*/  @!P3 IMAD.MOV R0, RZ, RZ, -R0 ;  /* 0x000000ffff00b224 */ /* 0x000fe200078e0a00 */
[----:B------:R-:W-:Y:S01]  /*6eb0*/  ISETP.GE.AND P3, PT, R3, RZ, PT ;  /* 0x000000ff0300720c */ /* 0x000fe20003f66270 */
[C---:B------:R-:W-:Y:S01]  /*6ec0*/  IMAD R3, R4.reuse, R10, R9 ;  /* 0x0000000a04037224 */ /* 0x040fe200078e0209 */
[----:B------:R-:W-:Y:S01]  /*6ed0*/  ISETP.GT.U32.AND P5, PT, R4, R7, PT ;  /* 0x000000070400720c */ /* 0x000fe20003fa4070 */
[----:B------:R-:W-:Y:S01]  /*6ee0*/  IMAD.HI.U32 R11, R6, R2, RZ ;  /* 0x00000002060b7227 */ /* 0x000fe200078e00ff */
[----:B------:R0:W-:Y:S03]  /*6ef0*/  STL [R1+0x198], R0 ;  /* 0x0001980001007387 */ /* 0x0001e60000100800 */
[----:B------:R-:W-:-:S02]  /*6f00*/  IMAD.MOV R11, RZ, RZ, -R11 ;  /* 0x000000ffff0b7224 */ /* 0x000fc400078e0a0b */
[----:B------:R-:W-:Y:S02]  /*6f10*/  @!P6 IMAD.IADD R15, R15, 0x1, -R4 ;  /* 0x000000010f0fe824 */ /* 0x000fe400078e0a04 */
[C---:B------:R-:W-:Y:S02]  /*6f20*/  IMAD R2, R4.reuse, R11, R2 ;  /* 0x0000000b04027224 */ /* 0x040fe400078e0202 */
[----:B------:R-:W-:Y:S02]  /*6f30*/  VIADD R11, R5, 0xa4 ;  /* 0x000000a4050b7836 */ /* 0x000fe40000000000 */
[----:B0-----:R-:W-:Y:S02]  /*6f40*/  IMAD.MOV.U32 R0, RZ, RZ, R8 ;  /* 0x000000ffff007224 */ /* 0x001fe400078e0008 */
[----:B------:R-:W-:Y:S01]  /*6f50*/  @!P5 IMAD.IADD R7, R7, 0x1, -R4 ;  /* 0x000000010707d824 */ /* 0x000fe200078e0a04 */
[----:B------:R-:W-:Y:S01]  /*6f60*/  ISETP.GE.AND P6, PT, R11, RZ, PT ;  /* 0x000000ff0b00720c */ /* 0x000fe20003fc6270 */
[----:B------:R-:W-:Y:S01]  /*6f70*/  @!P2 IMAD.MOV R0, RZ, RZ, -R0 ;  /* 0x000000ffff00a224 */ /* 0x000fe200078e0a00 */
[C---:B------:R-:W-:Y:S01]  /*6f80*/  ISETP.GT.U32.AND P2, PT, R4.reuse, R3, PT ;  /* 0x000000030400720c */ /* 0x040fe20003f44070 */
[C---:B------:R-:W-:Y:S01]  /*6f90*/  VIADD R8, R5.reuse, 0xa2 ;  /* 0x000000a205087836 */ /* 0x040fe20000000000 */
[----:B------:R-:W-:Y:S01]  /*6fa0*/  IABS R11, R11 ;  /* 0x0000000b000b7213 */ /* 0x000fe20000000000 */
[C---:B------:R-:W-:Y:S01]  /*6fb0*/  VIADD R10, R5.reuse, 0x9e ;  /* 0x0000009e050a7836 */ /* 0x040fe20000000000 */
[----:B------:R0:W-:Y:S01]  /*6fc0*/  STL [R1+0x1a0], R0 ;  /* 0x0001a00001007387 */ /* 0x0001e20000100800 */
[----:B------:R-:W-:Y:S01]  /*6fd0*/  ISETP.GT.U32.AND P5, PT, R4, R7, PT ;  /* 0x000000070400720c */ /* 0x000fe20003fa4070 */
[----:B------:R-:W-:Y:S01]  /*6fe0*/  VIADD R9, R5, 0xa0 ;  /* 0x000000a005097836 */ /* 0x000fe20000000000 */
[----:B------:R-:W-:-:S02]  /*6ff0*/  IABS R12, R8 ;  /* 0x00000008000c7213 */ /* 0x000fc40000000000 */
[----:B------:R-:W-:Y:S02]  /*7000*/  IABS R14, R10 ;  /* 0x0000000a000e7213 */ /* 0x000fe40000000000 */
[----:B------:R-:W-:Y:S01]  /*7010*/  IABS R13, R9 ;  /* 0x00000009000d7213 */ /* 0x000fe20000000000 */
[----:B------:R-:W-:-:S04]  /*7020*/  IMAD.HI.U32 R16, R6, R12, RZ ;  /* 0x0000000c06107227 */ /* 0x000fc800078e00ff */
[----:B0-----:R-:W-:Y:S02]  /*7030*/  IMAD.MOV.U32 R0, RZ, RZ, R15 ;  /* 0x000000ffff007224 */ /* 0x001fe400078e000f */
[----:B------:R-:W-:Y:S02]  /*7040*/  @!P2 IMAD.IADD R3, R3, 0x1, -R4 ;  /* 0x000000010303a824 */ /* 0x000fe400078e0a04 */
[----:B------:R-:W-:Y:S01]  /*7050*/  @!P0 IMAD.MOV R0, RZ, RZ, -R0 ;  /* 0x000000ffff008224 */ /* 0x000fe200078e0a00 */
[----:B------:R-:W-:Y:S01]  /*7060*/  ISETP.GT.U32.AND P0, PT, R4, R2, PT ;  /* 0x000000020400720c */ /* 0x000fe20003f04070 */
[----:B------:R-:W-:Y:S01]  /*7070*/  IMAD.HI.U32 R15, R6, R11, RZ ;  /* 0x0000000b060f7227 */ /* 0x000fe200078e00ff */
[----:B------:R-:W-:Y:S02]  /*7080*/  ISETP.GT.U32.AND P2, PT, R4, R3, PT ;  /* 0x000000030400720c */ /* 0x000fe40003f44070 */
[----:B------:R0:W-:Y:S01]  /*7090*/  STL [R1+0x1a4], R0 ;  /* 0x0001a40001007387 */ /* 0x0001e20000100800 */
[----:B------:R-:W-:-:S02]  /*70a0*/  IMAD.MOV R15, RZ, RZ, -R15 ;  /* 0x000000ffff0f7224 */ /* 0x000fc400078e0a0f */
[--C-:B------:R-:W-:Y:S01]  /*70b0*/  @!P5 IMAD.IADD R7, R7, 0x1, -R4.reuse ;  /* 0x000000010707d824 */ /* 0x100fe200078e0a04 */
[----:B------:R-:W-:Y:S01]  /*70c0*/  ISETP.GE.AND P5, PT, R8, RZ, PT ;  /* 0x000000ff0800720c */ /* 0x000fe20003fa6270 */
[----:B------:R-:W-:Y:S02]  /*70d0*/  IMAD R11, R4, R15, R11 ;  /* 0x0000000f040b7224 */ /* 0x000fe400078e020b */
[----:B------:R-:W-:Y:S02]  /*70e0*/  IMAD.MOV.U32 R18, RZ, RZ, R7 ;  /* 0x000000ffff127224 */ /* 0x000fe400078e0007 */
[--C-:B------:R-:W-:Y:S02]  /*70f0*/  @!P0 IMAD.IADD R2, R2, 0x1, -R4.reuse ;  /* 0x0000000102028824 */ /* 0x100fe400078e0a04 */
[----:B------:R-:W-:Y:S01]  /*7100*/  @!P2 IMAD.IADD R3, R3, 0x1, -R4 ;  /* 0x000000010303a824 */ /* 0x000fe200078e0a04 */
[C---:B------:R-:W-:Y:S01]  /*7110*/  ISETP.GT.U32.AND P2, PT, R4.reuse, R11, PT ;  /* 0x0000000b0400720c */ /* 0x040fe20003f44070 */
[----:B------:R-:W-:Y:S01]  /*7120*/  IMAD.MOV R16, RZ, RZ, -R16 ;  /* 0x000000ffff107224 */ /* 0x000fe200078e0a10 */
[----:B------:R-:W-:Y:S01]  /*7130*/  ISETP.GT.U32.AND P0, PT, R4, R2, PT ;  /* 0x000000020400720c */ /* 0x000fe20003f04070 */
[----:B0-----:R-:W-:-:S02]  /*7140*/  IMAD.MOV.U32 R0, RZ, RZ, R3 ;  /* 0x000000ffff007224 */ /* 0x001fc400078e0003 */
[----:B------:R-:W-:-:S04]  /*7150*/  IMAD.HI.U32 R8, R6, R14, RZ ;  /* 0x0000000e06087227 */ /* 0x000fc800078e00ff */
[----:B------:R-:W-:Y:S02]  /*7160*/  @!P4 IMAD.MOV R18, RZ, RZ, -R18 ;  /* 0x000000ffff12c224 */ /* 0x000fe400078e0a12 */
[----:B------:R-:W-:Y:S01]  /*7170*/  @!P1 IMAD.MOV R0, RZ, RZ, -R0 ;  /* 0x000000ffff009224 */ /* 0x000fe200078e0a00 */
[----:B------:R-:W-:Y:S01]  /*7180*/  ISETP.GE.AND P1, PT, R9, RZ, PT ;  /* 0x000000ff0900720c */ /* 0x000fe20003f26270 */
[----:B------:R-:W-:Y:S01]  /*7190*/  IMAD R12, R4, R16, R12 ;  /* 0x00000010040c7224 */ /* 0x000fe200078e020c */
[----:B------:R-:W-:Y:S01]  /*71a0*/  STL [R1+0x1a8], R18 ;  /* 0x0001a81201007387 */ /* 0x000fe20000100800 */
[----:B------:R-:W-:Y:S02]  /*71b0*/  IMAD.MOV R7, RZ, RZ, -R8 ;  /* 0x000000ffff077224 */ /* 0x000fe400078e0a08 */
[----:B------:R-:W-:Y:S01]  /*71c0*/  @!P0 IMAD.IADD R2, R2, 0x1, -R4 ;  /* 0x0000000102028824 */ /* 0x000fe200078e0a04 */
[----:B------:R0:W-:Y:S01]  /*71d0*/  STL [R1+0x19c], R0 ;  /* 0x00019c0001007387 */ /* 0x0001e20000100800 */
[C---:B------:R-:W-:Y:S01]  /*71e0*/  IMAD R14, R4.reuse, R7, R14 ;  /* 0x00000007040e7224 */ /* 0x040fe200078e020e */
[----:B------:R-:W-:Y:S01]  /*71f0*/  ISETP.GT.U32.AND P4, PT, R4, R12, PT ;  /* 0x0000000c0400720c */ /* 0x000fe20003f84070 */
[----:B------:R-:W-:-:S02]  /*7200*/  @!P2 IMAD.IADD R11, R11, 0x1, -R4 ;  /* 0x000000010b0ba824 */ /* 0x000fc400078e0a04 */
[----:B------:R-:W-:Y:S02]  /*7210*/  VIADD R3, R5, 0x9c ;  /* 0x0000009c05037836 */ /* 0x000fe40000000000 */
[----:B------:R-:W-:Y:S01]  /*7220*/  IMAD.HI.U32 R17, R6, R13, RZ ;  /* 0x0000000d06117227 */ /* 0x000fe200078e00ff */
[C---:B------:R-:W-:Y:S02]  /*7230*/  ISETP.GT.U32.AND P2, PT, R4.reuse, R11, PT ;  /* 0x0000000b0400720c */ /* 0x040fe40003f44070 */
[----:B------:R-:W-:Y:S01]  /*7240*/  IABS R15, R3 ;  /* 0x00000003000f7213 */ /* 0x000fe20000000000 */
[----:B0-----:R-:W-:Y:S02]  /*7250*/  IMAD.MOV.U32 R0, RZ, RZ, R2 ;  /* 0x000000ffff007224 */ /* 0x001fe400078e0002 */
[----:B------:R-:W-:Y:S02]  /*7260*/  IMAD.MOV R17, RZ, RZ, -R17 ;  /* 0x000000ffff117224 */ /* 0x000fe400078e0a11 */
[----:B------:R-:W-:Y:S01]  /*7270*/  @!P3 IMAD.MOV R0, RZ, RZ, -R0 ;  /* 0x000000ffff00b224 */ /* 0x000fe200078e0a00 */
[C---:B------:R-:W-:Y:S01]  /*7280*/  ISETP.GT.U32.AND P3, PT, R4.reuse, R14, PT ;  /* 0x0000000e0400720c */ /* 0x040fe20003f64070 */
[----:B------:R-:W-:-:S02]  /*7290*/  IMAD R13, R4, R17, R13 ;  /* 0x00000011040d7224 */ /* 0x000fc400078e020d */
[----:B------:R-:W-:Y:S01]  /*72a0*/  VIADD R8, R5, 0x9a ;  /* 0x0000009a05087836 */ /* 0x000fe20000000000 */
[----:B------:R0:W-:Y:S01]  /*72b0*/  STL [R1+0x170], R0 ;  /* 0x0001700001007387 */ /* 0x0001e20000100800 */
[----:B------:R-:W-:Y:S01]  /*72c0*/  @!P4 IMAD.IADD R12, R12, 0x1, -R4 ;  /* 0x000000010c0cc824 */ /* 0x000fe200078e0a04 */
[----:B------:R-:W-:Y:S01]  /*72d0*/  ISETP.GT.U32.AND P0, PT, R4, R13, PT ;  /* 0x0000000d0400720c */ /* 0x000fe20003f04070 */
[----:B------:R-:W-:Y:S01]  /*72e0*/  IMAD.HI.U32 R2, R6, R15, RZ ;  /* 0x0000000f06027227 */ /* 0x000fe200078e00ff */
[----:B------:R-:W-:Y:S02]  /*72f0*/  IABS R9, R8 ;  /* 0x0000000800097213 */ /* 0x000fe40000000000 */
[----:B------:R-:W-:Y:S01]  /*7300*/  ISETP.GT.U32.AND P4, PT, R4, R12, PT ;  /* 0x0000000c0400720c */ /* 0x000fe20003f84070 */
[----:B------:R-:W-:Y:S02]  /*7310*/  IMAD.MOV R2, RZ, RZ, -R2 ;  /* 0x000000ffff027224 */ /* 0x000fe400078e0a02 */
[----:B------:R-:W-:-:S02]  /*7320*/  @!P3 IMAD.IADD R14, R14, 0x1, -R4 ;  /* 0x000000010e0eb824 */ /* 0x000fc400078e0a04 */
[----:B------:R-:W-:Y:S01]  /*7330*/  @!P2 IMAD.IADD R11, R11, 0x1, -R4 ;  /* 0x000000010b0ba824 */ /* 0x000fe200078e0a04 */
[----:B------:R-:W-:Y:S01]  /*7340*/  ISETP.GE.AND P2, PT, R10, RZ, PT ;  /* 0x000000ff0a00720c */ /* 0x000fe20003f46270 */
[C---:B------:R-:W-:Y:S01]  /*7350*/  IMAD R10, R4.reuse, R2, R15 ;  /* 0x00000002040a7224 */ /* 0x040fe200078e020f */
[----:B------:R-:W-:Y:S01]  /*7360*/  ISETP.GT.U32.AND P3, PT, R4, R14, PT ;  /* 0x0000000e0400720c */ /* 0x000fe20003f64070 */
[----:B------:R-:W-:-:S04]  /*7370*/  IMAD.HI.U32 R2, R6, R9, RZ ;  /* 0x0000000906027227 */ /* 0x000fc800078e00ff */
[----:B------:R-:W-:Y:S02]  /*7380*/  IMAD.MOV R2, RZ, RZ, -R2 ;  /* 0x000000ffff027224 */ /* 0x000fe400078e0a02 */
[--C-:B------:R-:W-:Y:S02]  /*7390*/  @!P0 IMAD.IADD R13, R13, 0x1, -R4.reuse ;  /* 0x000000010d0d8824 */ /* 0x100fe400078e0a04 */
[--C-:B------:R-:W-:Y:S01]  /*73a0*/  @!P4 IMAD.IADD R12, R12, 0x1, -R4.reuse ;  /* 0x000000010c0cc824 */ /* 0x100fe200078e0a04 */
[C---:B------:R-:W-:Y:S01]  /*73b0*/  ISETP.GT.U32.AND P4, PT, R4.reuse, R10, PT ;  /* 0x0000000a0400720c */ /* 0x040fe20003f84070 */
[C---:B------:R-:W-:Y:S01]  /*73c0*/  IMAD R9, R4.reuse, R2, R9 ;  /* 0x0000000204097224 */ /* 0x040fe200078e0209 */
[----:B------:R-:W-:Y:S01]  /*73d0*/  ISETP.GT.U32.AND P0, PT, R4, R13, PT ;  /* 0x0000000d0400720c */ /* 0x000fe20003f04070 */
[----:B------:R-:W-:Y:S02]  /*73e0*/  @!P3 IMAD.IADD R14, R14, 0x1, -R4 ;  /* 0x000000010e0eb824 */ /* 0x000fe400078e0a04 */
[----:B------:R-:W-:Y:S01]  /*73f0*/  IMAD.MOV.U32 R16, RZ, RZ, R11 ;  /* 0x000000ffff107224 */ /* 0x000fe200078e000b */
[----:B------:R-:W-:Y:S01]  /*7400*/  ISETP.GT.U32.AND P3, PT, R4, R9, PT ;  /* 0x000000090400720c */ /* 0x000fe20003f64070 */
[----:B------:R-:W-:-:S02]  /*7410*/  VIADD R2, R5, 0x96 ;  /* 0x0000009605027836 */ /* 0x000fc40000000000 */
[----:B------:R-:W-:Y:S01]  /*7420*/  @!P6 IMAD.MOV R16, RZ, RZ, -R16 ;  /* 0x000000ffff10e224 */ /* 0x000fe200078e0a10 */
[----:B------:R-:W-:Y:S01]  /*7430*/  ISETP.GE.AND P6, PT, R3, RZ, PT ;  /* 0x000000ff0300720c */ /* 0x000fe20003fc6270 */
[----:B------:R-:W-:Y:S01]  /*7440*/  VIADD R7, R5, 0x98 ;  /* 0x0000009805077836 */ /* 0x000fe20000000000 */
[----:B------:R-:W-:Y:S01]  /*7450*/  IABS R21, R2 ;  /* 0x0000000200157213 */ /* 0x000fe20000000000 */
[----:B------:R-:W-:Y:S01]  /*7460*/  @!P4 IMAD.IADD R10, R10, 0x1, -R4 ;  /* 0x000000010a0ac824 */ /* 0x000fe200078e0a04 */
[----:B------:R-:W-:Y:S01]  /*7470*/  STL [R1+0x16c], R16 ;  /* 0x00016c1001007387 */ /* 0x000fe20000100800 */
[----:B0-----:R-:W-:Y:S01]  /*7480*/  IMAD.MOV.U32 R0, RZ, RZ, R12 ;  /* 0x000000ffff007224 */ /* 0x001fe200078e000c */
[----:B------:R-:W-:Y:S01]  /*7490*/  IABS R22, R7 ;  /* 0x0000000700167213 */ /* 0x000fe20000000000 */
[--C-:B------:R-:W-:Y:S01]  /*74a0*/  @!P0 IMAD.IADD R13, R13, 0x1, -R4.reuse ;  /* 0x000000010d0d8824 */ /* 0x100fe200078e0a04 */
[----:B------:R-:W-:Y:S01]  /*74b0*/  ISETP.GT.U32.AND P4, PT, R4, R10, PT ;  /* 0x0000000a0400720c */ /* 0x000fe20003f84070 */
[----:B------:R-:W-:Y:S01]  /*74c0*/  VIADD R3, R5, 0x94 ;  /* 0x0000009405037836 */ /* 0x000fe20000000000 */
[----:B------:R-:W-:Y:S01]  /*74d0*/  ISETP.GE.AND P0, PT, R7, RZ, PT ;  /* 0x000000ff0700720c */ /* 0x000fe20003f06270 */
[----:B------:R-:W-:-:S02]  /*74e0*/  @!P3 IMAD.IADD R9, R9, 0x1, -R4 ;  /* 0x000000010909b824 */ /* 0x000fc400078e0a04 */
[----:B------:R-:W-:Y:S01]  /*74f0*/  @!P5 IMAD.MOV R0, RZ, RZ, -R0 ;  /* 0x000000ffff00d224 */ /* 0x000fe200078e0a00 */
[----:B------:R-:W-:Y:S01]  /*7500*/  ISETP.GE.AND P5, PT, R8, RZ, PT ;  /* 0x000000ff0800720c */ /* 0x000fe20003fa6270 */
[----:B------:R-:W-:Y:S01]  /*7510*/  IMAD.MOV.U32 R12, RZ, RZ, R13 ;  /* 0x000000ffff0c7224 */ /* 0x000fe200078e000d */
[----:B------:R-:W-:Y:S01]  /*7520*/  IABS R20, R3 ;  /* 0x0000000300147213 */ /* 0x000fe20000000000 */
[----:B------:R-:W-:Y:S01]  /*7530*/  IMAD.HI.U32 R8, R6, R21, RZ ;  /* 0x0000001506087227 */ /* 0x000fe200078e00ff */
[----:B------:R-:W-:Y:S01]  /*7540*/  ISETP.GT.U32.AND P3, PT, R4, R9, PT ;  /* 0x000000090400720c */ /* 0x000fe20003f64070 */
[----:B------:R0:W-:Y:S02]  /*7550*/  STL [R1+0x158], R0 ;  /* 0x0001580001007387 */ /* 0x0001e40000100800 */
[----:B------:R-:W-:Y:S01]  /*7560*/  @!P1 IMAD.MOV R12, RZ, RZ, -R12 ;  /* 0x000000ffff0c9224 */ /* 0x000fe200078e0a0c */
[----:B------:R-:W-:Y:S01]  /*7570*/  ISETP.GE.AND P1, PT, R2, RZ, PT ;  /* 0x000000ff0200720c */ /* 0x000fe20003f26270 */
[----:B------:R-:W-:-:S03]  /*7580*/  IMAD.HI.U32 R11, R6, R22, RZ ;  /* 0x00000016060b7227 */ /* 0x000fc600078e00ff */
[----:B------:R-:W-:Y:S01]  /*7590*/  STL [R1+0x164], R12 ;  /* 0x0001640c01007387 */ /* 0x000fe20000100800 */
[----:B------:R-:W-:-:S04]  /*75a0*/  IMAD.HI.U32 R2, R6, R20, RZ ;  /* 0x0000001406027227 */ /* 0x000fc800078e00ff */
[----:B------:R-:W-:Y:S02]  /*75b0*/  IMAD.MOV R8, RZ, RZ, -R8 ;  /* 0x000000ffff087224 */ /* 0x000fe400078e0a08 */
[----:B------:R-:W-:Y:S02]  /*75c0*/  IMAD.MOV R11, RZ, RZ, -R11 ;  /* 0x000000ffff0b7224 */ /* 0x000fe400078e0a0b */
[----:B------:R-:W-:Y:S02]  /*75d0*/  @!P4 IMAD.IADD R10, R10, 0x1, -R4 ;  /* 0x000000010a0ac824 */ /* 0x000fe400078e0a04 */
[----:B------:R-:W-:Y:S02]  /*75e0*/  IMAD.MOV R2, RZ, RZ, -R2 ;  /* 0x000000ffff027224 */ /* 0x000fe400078e0a02 */
[C---:B------:R-:W-:Y:S02]  /*75f0*/  IMAD R21, R4.reuse, R8, R21 ;  /* 0x0000000804157224 */ /* 0x040fe400078e0215 */
[----:B------:R-:W-:-:S02]  /*7600*/  IMAD R22, R4, R11, R22 ;  /* 0x0000000b04167224 */ /* 0x000fc400078e0216 */
[C---:B------:R-:W-:Y:S02]  /*7610*/  IMAD R20, R4.reuse, R2, R20 ;  /* 0x0000000204147224 */ /* 0x040fe400078e0214 */
[----:B------:R-:W-:Y:S01]  /*7620*/  @!P3 IMAD.IADD R9, R9, 0x1, -R4 ;  /* 0x000000010909b824 */ /* 0x000fe200078e0a04 */
[C---:B------:R-:W-:Y:S01]  /*7630*/  ISETP.GT.U32.AND P3, PT, R4.reuse, R21, PT ;  /* 0x000000150400720c */ /* 0x040fe20003f64070 */
[----:B------:R-:W-:Y:S01]  /*7640*/  IMAD.MOV.U32 R11, RZ, RZ, R10 ;  /* 0x000000ffff0b7224 */ /* 0x000fe200078e000a */
[C---:B------:R-:W-:Y:S01]  /*7650*/  ISETP.GT.U32.AND P4, PT, R4.reuse, R22, PT ;  /* 0x000000160400720c */ /* 0x040fe20003f84070 */
[----:B0-----:R-:W-:Y:S02]  /*7660*/  IMAD.MOV.U32 R0, RZ, RZ, R14 ;  /* 0x000000ffff007224 */ /* 0x001fe400078e000e */
[----:B------:R-:W-:Y:S01]  /*7670*/  @!P6 IMAD.MOV R11, RZ, RZ, -R11 ;  /* 0x000000ffff0be224 */ /* 0x000fe200078e0a0b */
[----:B------:R-:W-:Y:S01]  /*7680*/  ISETP.GT.U32.AND P6, PT, R4, R20, PT ;  /* 0x000000140400720c */ /* 0x000fe20003fc4070 */
[----:B------:R-:W-:-:S02]  /*7690*/  VIADD R7, R5, 0x92 ;  /* 0x0000009205077836 */ /* 0x000fc40000000000 */
[----:B------:R-:W-:Y:S01]  /*76a0*/  @!P2 IMAD.MOV R0, RZ, RZ, -R0 ;  /* 0x000000ffff00a224 */ /* 0x000fe200078e0a00 */
[----:B------:R-:W-:Y:S01]  /*76b0*/  ISETP.GE.AND P2, PT, R3, RZ, PT ;  /* 0x000000ff0300720c */ /* 0x000fe20003f46270 */
[----:B------:R-:W-:Y:S01]  /*76c0*/  VIADD R3, R5, 0x90 ;  /* 0x0000009005037836 */ /* 0x000fe20000000000 */
[----:B------:R-:W-:Y:S01]  /*76d0*/  IABS R19, R7 ;  /* 0x0000000700137213 */ /* 0x000fe20000000000 */
[--C-:B------:R-:W-:Y:S01]  /*76e0*/  @!P3 IMAD.IADD R21, R21, 0x1, -R4.reuse ;  /* 0x000000011515b824 */ /* 0x100fe200078e0a04 */
[----:B------:R-:W-:Y:S01]  /*76f0*/  STL [R1+0x168], R0 ;  /* 0x0001680001007387 */ /* 0x000fe20000100800 */
[--C-:B------:R-:W-:Y:S01]  /*7700*/  @!P4 IMAD.IADD R22, R22, 0x1, -R4.reuse ;  /* 0x000000011616c824 */ /* 0x100fe200078e0a04 */
[----:B------:R-:W-:Y:S01]  /*7710*/  IABS R18, R3 ;  /* 0x0000000300127213 */ /* 0x000fe20000000000 */
[----:B------:R-:W-:Y:S01]  /*7720*/  IMAD.HI.U32 R8, R6, R19, RZ ;  /* 0x0000001306087227 */ /* 0x000fe200078e00ff */
[C---:B------:R-:W-:Y:S01]  /*7730*/  ISETP.GT.U32.AND P3, PT, R4.reuse, R21, PT ;  /* 0x000000150400720c */ /* 0x040fe20003f64070 */
[----:B------:R0:W-:Y:S01]  /*7740*/  STL [R1+0x15c], R11 ;  /* 0x00015c0b01007387 */ /* 0x0001e20000100800 */
[----:B------:R-:W-:Y:S01]  /*7750*/  ISETP.GT.U32.AND P4, PT, R4, R22, PT ;  /* 0x000000160400720c */ /* 0x000fe20003f84070 */
[----:B------:R-:W-:-:S02]  /*7760*/  @!P6 IMAD.IADD R20, R20, 0x1, -R4 ;  /* 0x000000011414e824 */ /* 0x000fc400078e0a04 */
[----:B------:R-:W-:-:S03]  /*7770*/  IMAD.HI.U32 R2, R6, R18, RZ ;  /* 0x0000001206027227 */ /* 0x000fc600078e00ff */
[C---:B------:R-:W-:Y:S01]  /*7780*/  ISETP.GT.U32.AND P6, PT, R4.reuse, R20, PT ;  /* 0x000000140400720c */ /* 0x040fe20003fc4070 */
[----:B------:R-:W-:Y:S02]  /*7790*/  IMAD.MOV R8, RZ, RZ, -R8 ;  /* 0x000000ffff087224 */ /* 0x000fe400078e0a08 */
[C---:B------:R-:W-:Y:S02]  /*77a0*/  VIADD R16, R5.reuse, 0x8e ;  /* 0x0000008e05107836 */ /* 0x040fe40000000000 */
[----:B------:R-:W-:Y:S02]  /*77b0*/  IMAD.MOV R2, RZ, RZ, -R2 ;  /* 0x000000ffff027224 */ /* 0x000fe400078e0a02 */
[C---:B------:R-:W-:Y:S01]  /*77c0*/  IMAD R19, R4.reuse, R8, R19 ;  /* 0x0000000804137224 */ /* 0x040fe200078e0213 */
[----:B------:R-:W-:Y:S01]  /*77d0*/  IABS R17, R16 ;  /* 0x0000001000117213 */ /* 0x000fe20000000000 */
[----:B------:R-:W-:Y:S02]  /*77e0*/  VIADD R15, R5, 0x8c ;  /* 0x0000008c050f7836 */ /* 0x000fe40000000000 */
[----:B------:R-:W-:-:S02]  /*77f0*/  IMAD R18, R4, R2, R18 ;  /* 0x0000000204127224 */ /* 0x000fc400078e0212 */
[----:B------:R-:W-:Y:S01]  /*7800*/  @!P3 IMAD.IADD R21, R21, 0x1, -R4 ;  /* 0x000000011515b824 */ /* 0x000fe200078e0a04 */
[----:B0-----:R-:W-:Y:S01]  /*7810*/  IABS R11, R15 ;  /* 0x0000000f000b7213 */ /* 0x001fe20000000000 */
[----:B------:R-:W-:Y:S01]  /*7820*/  IMAD.HI.U32 R2, R6, R17, RZ ;  /* 0x0000001106027227 */ /* 0x000fe200078e00ff */
[----:B------:R-:W-:-:S03]  /*7830*/  ISETP.GT.U32.AND P3, PT, R4, R19, PT ;  /* 0x000000130400720c */ /* 0x000fc60003f64070 */
[--C-:B------:R-:W-:Y:S01]  /*7840*/  @!P4 IMAD.IADD R22, R22, 0x1, -R4.reuse ;  /* 0x000000011616c824 */ /* 0x100fe200078e0a04 */
[----:B------:R-:W-:Y:S01]  /*7850*/  ISETP.GE.AND P4, PT, R3, RZ, PT ;  /* 0x000000ff0300720c */ /* 0x000fe20003f86270 */
[----:B------:R-:W-:Y:S01]  /*7860*/  @!P6 IMAD.IADD R20, R20, 0x1, -R4 ;  /* 0x000000011414e824 */ /* 0x000fe200078e0a04 */
[----:B------:R-:W-:Y:S01]  /*7870*/  ISETP.GT.U32.AND P6, PT, R4, R18, PT ;  /* 0x000000120400720c */ /* 0x000fe20003fc4070 */
[----:B------:R-:W-:Y:S02]  /*7880*/  IMAD.MOV R2, RZ, RZ, -R2 ;  /* 0x000000ffff027224 */ /* 0x000fe400078e0a02 */
[----:B------:R-:W-:-:S04]  /*7890*/  IMAD.HI.U32 R3, R6, R11, RZ ;  /* 0x0000000b06037227 */ /* 0x000fc800078e00ff */
[----:B------:R-:W-:Y:S02]  /*78a0*/  IMAD.MOV.U32 R0, RZ, RZ, R9 ;  /* 0x000000ffff007224 */ /* 0x000fe400078e0009 */
[C---:B------:R-:W-:Y:S02]  /*78b0*/  IMAD R17, R4.reuse, R2, R17 ;  /* 0x0000000204117224 */ /* 0x040fe400078e0211 */
[----:B------:R-:W-:Y:S02]  /*78c0*/  IMAD.MOV R3, RZ, RZ, -R3 ;  /* 0x000000ffff037224 */ /* 0x000fe400078e0a03 */
[----:B------:R-:W-:Y:S01]  /*78d0*/  @!P5 IMAD.MOV R0, RZ, RZ, -R0 ;  /* 0x000000ffff00d224 */ /* 0x000fe200078e0a00 */
[----:B------:R-:W-:Y:S01]  /*78e0*/  ISETP.GE.AND P5, PT, R7, RZ, PT ;  /* 0x000000ff0700720c */ /* 0x000fe20003fa6270 */
[--C-:B------:R-:W-:Y:S01]  /*78f0*/  @!P3 IMAD.IADD R19, R19, 0x1, -R4.reuse ;  /* 0x000000011313b824 */ /* 0x100fe200078e0a04 */
[C---:B------:R-:W-:Y:S01]  /*7900*/  ISETP.GT.U32.AND P3, PT, R4.reuse, R17, PT ;  /* 0x000000110400720c */ /* 0x040fe20003f64070 */
[----:B------:R-:W-:Y:S01]  /*7910*/  IMAD R3, R4, R3, R11 ;  /* 0x0000000304037224 */ /* 0x000fe200078e020b */
[----:B------:R0:W-:Y:S01]  /*7920*/  STL [R1+0x160], R0 ;  /* 0x0001600001007387 */ /* 0x0001e20000100800 */
[----:B------:R-:W-:-:S02]  /*7930*/  @!P6 IMAD.IADD R18, R18, 0x1, -R4 ;  /* 0x000000011212e824 */ /* 0x000fc400078e0a04 */
[C---:B------:R-:W-:Y:S01]  /*7940*/  VIADD R14, R5.reuse, 0x8a ;  /* 0x0000008a050e7836 */ /* 0x040fe20000000000 */
[C---:B------:R-:W-:Y:S01]  /*7950*/  ISETP.GT.U32.AND P6, PT, R4.reuse, R3, PT ;  /* 0x000000030400720c */ /* 0x040fe20003fc4070 */
[C---:B------:R-:W-:Y:S02]  /*7960*/  VIADD R13, R5.reuse, 0x88 ;  /* 0x00000088050d7836 */ /* 0x040fe40000000000 */
[C---:B------:R-:W-:Y:S01]  /*7970*/  VIADD R12, R5.reuse, 0x86 ;  /* 0x00000086050c7836 */ /* 0x040fe20000000000 */
[----:B------:R-:W-:Y:S01]  /*7980*/  IABS R10, R14 ;  /* 0x0000000e000a7213 */ /* 0x000fe20000000000 */
[----:B------:R-:W-:Y:S01]  /*7990*/  VIADD R11, R5, 0x82 ;  /* 0x00000082050b7836 */ /* 0x000fe20000000000 */
[----:B------:R-:W-:Y:S01]  /*79a0*/  IABS R9, R13 ;  /* 0x0000000d00097213 */ /* 0x000fe20000000000 */
[----:B0-----:R-:W-:Y:S01]  /*79b0*/  IMAD.MOV.U32 R0, RZ, RZ, R22 ;  /* 0x000000ffff007224 */ /* 0x001fe200078e0016 */
[----:B------:R-:W-:Y:S01]  /*79c0*/  IABS R8, R12 ;  /* 0x0000000c00087213 */ /* 0x000fe20000000000 */
[----:B------:R-:W-:Y:S01]  /*79d0*/  @!P3 IMAD.IADD R17, R17, 0x1, -R4 ;  /* 0x000000011111b824 */ /* 0x000fe200078e0a04 */
[C---:B------:R-:W-:Y:S01]  /*79e0*/  ISETP.GT.U32.AND P3, PT, R4.reuse, R19, PT ;  /* 0x000000130400720c */ /* 0x040fe20003f64070 */
[----:B------:R-:W-:Y:S01]  /*79f0*/  @!P0 IMAD.MOV R0, RZ, RZ, -R0 ;  /* 0x000000ffff008224 */ /* 0x000fe200078e0a00 */
[----:B------:R-:W-:Y:S01]  /*7a00*/  ISETP.GT.U32.AND P0, PT, R4, R18, PT ;  /* 0x000000120400720c */ /* 0x000fe20003f04070 */
[----:B------:R-:W-:-:S03]  /*7a10*/  IMAD.HI.U32 R23, R6, R10, RZ ;  /* 0x0000000a06177227 */ /* 0x000fc600078e00ff */
[----:B------:R0:W-:Y:S01]  /*7a20*/  STL [R1+0x150], R0 ;  /* 0x0001500001007387 */ /* 0x0001e20000100800 */
[----:B------:R-:W-:-:S04]  /*7a30*/  IMAD.HI.U32 R7, R6, R9, RZ ;  /* 0x0000000906077227 */ /* 0x000fc800078e00ff */
[----:B------:R-:W-:Y:S01]  /*7a40*/  @!P6 IMAD.IADD R3, R3, 0x1, -R4 ;  /* 0x000000010303e824 */ /* 0x000fe200078e0a04 */
[----:B------:R-:W-:Y:S01]  /*7a50*/  ISETP.GT.U32.AND P6, PT, R4, R17, PT ;  /* 0x000000110400720c */ /* 0x000fe20003fc4070 */
[----:B------:R-:W-:Y:S02]  /*7a60*/  IMAD.MOV R23, RZ, RZ, -R23 ;  /* 0x000000ffff177224 */ /* 0x000fe400078e0a17 */
[----:B------:R-:W-:-:S04]  /*7a70*/  IMAD.HI.U32 R2, R6, R8, RZ ;  /* 0x0000000806027227 */ /* 0x000fc800078e00ff */
[----:B0-----:R-:W-:Y:S01]  /*7a80*/  IMAD.MOV.U32 R0, RZ, RZ, R21 ;  /* 0x000000ffff007224 */ /* 0x001fe200078e0015 */
[----:B------:R-:W-:Y:S01]  /*7a90*/  IABS R21, R11 ;  /* 0x0000000b00157213 */ /* 0x000fe20000000000 */
[----:B------:R-:W-:Y:S02]  /*7aa0*/  IMAD.MOV R7, RZ, RZ, -R7 ;  /* 0x000000ffff077224 */ /* 0x000fe400078e0a07 */
[----:B------:R-:W-:Y:S01]  /*7ab0*/  @!P1 IMAD.MOV R0, RZ, RZ, -R0 ;  /* 0x000000ffff009224 */ /* 0x000fe200078e0a00 */
[C---:B------:R-:W-:Y:S01]  /*7ac0*/  ISETP.GT.U32.AND P1, PT, R4.reuse, R3, PT ;  /* 0x000000030400720c */ /* 0x040fe20003f24070 */
[C---:B------:R-:W-:Y:S02]  /*7ad0*/  IMAD R10, R4.reuse, R23, R10 ;  /* 0x00000017040a7224 */ /* 0x040fe400078e020a */
[----:B------:R-:W-:Y:S01]  /*7ae0*/  IMAD.MOV R2, RZ, RZ, -R2 ;  /* 0x000000ffff027224 */ /* 0x000fe200078e0a02 */
[----:B------:R0:W-:Y:S01]  /*7af0*/  STL [R1+0x140], R0 ;  /* 0x0001400001007387 */ /* 0x0001e20000100800 */
[----:B------:R-:W-:-:S02]  /*7b00*/  IMAD R7, R4, R7, R9 ;  /* 0x0000000704077224 */ /* 0x000fc400078e0209 */
[C---:B------:R-:W-:Y:S02]  /*7b10*/  IMAD R2, R4.reuse, R2, R8 ;  /* 0x0000000204027224 */ /* 0x040fe400078e0208 */
[--C-:B------:R-:W-:Y:S01]  /*7b20*/  @!P3 IMAD.IADD R19, R19, 0x1, -R4.reuse ;  /* 0x000000011313b824 */ /* 0x100fe200078e0a04 */
[C---:B------:R-:W-:Y:S01]  /*7b30*/  ISETP.GT.U32.AND P3, PT, R4.reuse, R7, PT ;  /* 0x000000070400720c */ /* 0x040fe20003f64070 */
[----:B------:R-:W-:Y:S01]  /*7b40*/  @!P6 IMAD.IADD R17, R17, 0x1, -R4 ;  /* 0x000000011111e824 */ /* 0x000fe200078e0a04 */
[----:B------:R-:W-:Y:S01]  /*7b50*/  ISETP.GT.U32.AND P6, PT, R4, R2, PT ;  /* 0x000000020400720c */ /* 0x000fe20003fc4070 */
[----:B------:R-:W-:Y:S02]  /*7b60*/  VIADD R9, R5, 0x84 ;  /* 0x0000008405097836 */ /* 0x000fe40000000000 */
[----:B0-----:R-:W-:Y:S02]  /*7b70*/  IMAD.MOV.U32 R0, RZ, RZ, R20 ;  /* 0x000000ffff007224 */ /* 0x001fe400078e0014 */
[----:B------:R-:W-:Y:S01]  /*7b80*/  @!P0 IMAD.IADD R18, R18, 0x1, -R4 ;  /* 0x0000000112128824 */ /* 0x000fe200078e0a04 */
[----:B------:R-:W-:Y:S01]  /*7b90*/  IABS R8, R9 ;  /* 0x0000000900087213 */ /* 0x000fe20000000000 */
[----:B------:R-:W-:Y:S01]  /*7ba0*/  @!P2 IMAD.MOV R0, RZ, RZ, -R0 ;  /* 0x000000ffff00a224 */ /* 0x000fe200078e0a00 */
[----:B------:R-:W-:Y:S01]  /*7bb0*/  ISETP.GT.U32.AND P2, PT, R4, R10, PT ;  /* 0x0000000a0400720c */ /* 0x000fe20003f44070 */
[----:B------:R-:W-:Y:S01]  /*7bc0*/  IMAD.MOV.U32 R22, RZ, RZ, R19 ;  /* 0x000000ffff167224 */ /* 0x000fe200078e0013 */
[----:B------:R-:W-:Y:S01]  /*7bd0*/  ISETP.GE.AND P0, PT, R16, RZ, PT ;  /* 0x000000ff1000720c */ /* 0x000fe20003f06270 */
[----:B------:R-:W-:Y:S01]  /*7be0*/  @!P3 IMAD.IADD R7, R7, 0x1, -R4 ;  /* 0x000000010707b824 */ /* 0x000fe200078e0a04 */
[----:B------:R0:W-:Y:S01]  /*7bf0*/  STL [R1+0x13c], R0 ;  /* 0x00013c0001007387 */ /* 0x0001e20000100800 */
[----:B------:R-:W-:Y:S01]  /*7c00*/  IMAD.HI.U32 R16, R6, R8, RZ ;  /* 0x0000000806107227 */ /* 0x000fe200078e00ff */
[----:B------:R-:W-:-:S03]  /*7c10*/  ISETP.GE.AND P3, PT, R13, RZ, PT ;  /* 0x000000ff0d00720c */ /* 0x000fc60003f66270 */
[----:B------:R-:W-:Y:S01]  /*7c20*/  @!P1 IMAD.IADD R3, R3, 0x1, -R4 ;  /* 0x0000000103039824 */ /* 0x000fe200078e0a04 */
[----:B------:R-:W-:Y:S01]  /*7c30*/  ISETP.GE.AND P1, PT, R15, RZ, PT ;  /* 0x000000ff0f00720c */ /* 0x000fe20003f26270 */
[----:B------:R-:W-:Y:S02]  /*7c40*/  @!P5 IMAD.MOV R22, RZ, RZ, -R22 ;  /* 0x000000ffff16d224 */ /* 0x000fe400078e0a16 */
[----:B------:R-:W-:Y:S01]  /*7c50*/  @!P2 IMAD.IADD R10, R10, 0x1, -R4 ;  /* 0x000000010a0aa824 */ /* 0x000fe200078e0a04 */
[----:B------:R-:W-:Y:S01]  /*7c60*/  ISETP.GE.AND P2, PT, R14, RZ, PT ;  /* 0x000000ff0e00720c */ /* 0x000fe20003f46270 */
[----:B0-----:R-:W-:Y:S01]  /*7c70*/  IMAD.MOV.U32 R0, RZ, RZ, R18 ;  /* 0x000000ffff007224 */ /* 0x001fe200078e0012 */
[----:B------:R-:W-:Y:S01]  /*7c80*/  STL [R1+0x130], R22 ;  /* 0x0001301601007387 */ /* 0x000fe20000100800 */
[----:B------:R-:W-:Y:S01]  /*7c90*/  @!P6 IMAD.IADD R2, R2, 0x1, -R4 ;  /* 0x000000010202e824 */ /* 0x000fe200078e0a04 */
[C---:B------:R-:W-:Y:S01]  /*7ca0*/  ISETP.GT.U32.AND P5, PT, R4.reuse, R10, PT ;  /* 0x0000000a0400720c */ /* 0x040fe20003fa4070 */
[----:B------:R-:W-:Y:S01]  /*7cb0*/  IMAD.MOV R16, RZ, RZ, -R16 ;  /* 0x000000ffff107224 */ /* 0x000fe200078e0a10 */
[C---:B------:R-:W-:Y:S01]  /*7cc0*/  ISETP.GT.U32.AND P6, PT, R4.reuse, R7, PT ;  /* 0x000000070400720c */ /* 0x040fe20003fc4070 */
[----:B------:R-:W-:Y:S01]  /*7cd0*/  @!P4 IMAD.MOV R0, RZ, RZ, -R0 ;  /* 0x000000ffff00c224 */ /* 0x000fe200078e0a00 */
[----:B------:R-:W-:Y:S01]  /*7ce0*/  ISETP.GT.U32.AND P4, PT, R4, R2, PT ;  /* 0x000000020400720c */ /* 0x000fe20003f84070 */
[----:B------:R-:W-:-:S03]  /*7cf0*/  IMAD.HI.U32 R20, R6, R21, RZ ;  /* 0x0000001506147227 */ /* 0x000fc600078e00ff */
[----:B------:R0:W-:Y:S01]  /*7d00*/  STL [R1+0x12c], R0 ;  /* 0x00012c0001007387 */ /* 0x0001e20000100800 */
[C---:B------:R-:W-:Y:S02]  /*7d10*/  IMAD R8, R4.reuse, R16, R8 ;  /* 0x0000001004087224 */ /* 0x040fe400078e0208 */
[----:B------:R-:W-:Y:S02]  /*7d20*/  IMAD.MOV.U32 R15, RZ, RZ, R17 ;  /* 0x000000ffff0f7224 */ /* 0x000fe400078e0011 */
[----:B------:R-:W-:Y:S02]  /*7d30*/  IMAD.MOV R20, RZ, RZ, -R20 ;  /* 0x000000ffff147224 */ /* 0x000fe400078e0a14 */
[----:B------:R-:W-:Y:S02]  /*7d40*/  VIADD R14, R5, 0x80 ;  /* 0x00000080050e7836 */ /* 0x000fe40000000000 */
[----:B------:R-:W-:Y:S01]  /*7d50*/  @!P0 IMAD.MOV R15, RZ, RZ, -R15 ;  /* 0x000000ffff0f8224 */ /* 0x000fe200078e0a0f */
[----:B------:R-:W-:Y:S01]  /*7d60*/  ISETP.GT.U32.AND P0, PT, R4, R8, PT ;  /* 0x000000080400720c */ /* 0x000fe20003f04070 */
[----:B0-----:R-:W-:Y:S01]  /*7d70*/  IMAD.MOV.U32 R0, RZ, RZ, R3 ;  /* 0x000000ffff007224 */ /* 0x001fe200078e0003 */
[----:B------:R-:W-:Y:S01]  /*7d80*/  IABS R3, R14 ;  /* 0x0000000e00037213 */ /* 0x000fe20000000000 */
[----:B------:R-:W-:Y:S01]  /*7d90*/  @!P5 IMAD.IADD R10, R10, 0x1, -R4 ;  /* 0x000000010a0ad824 */ /* 0x000fe200078e0a04 */
[----:B------:R0:W-:Y:S01]  /*7da0*/  STL [R1+0x128], R15 ;  /* 0x0001280f01007387 */ /* 0x0001e20000100800 */
[----:B------:R-:W-:Y:S01]  /*7db0*/  @!P1 IMAD.MOV R0, RZ, RZ, -R0 ;  /* 0x000000ffff009224 */ /* 0x000fe200078e0a00 */
[----:B------:R-:W-:Y:S01]  /*7dc0*/  ISETP.GE.AND P1, PT, R12, RZ, PT ;  /* 0x000000ff0c00720c */ /* 0x000fe20003f26270 */
[----:B------:R-:W-:-:S02]  /*7dd0*/  IMAD R20, R4, R20, R21 ;  /* 0x0000001404147224 */ /* 0x000fc400078e0215 */
[--C-:B------:R-:W-:Y:S01]  /*7de0*/  @!P6 IMAD.IADD R7, R7, 0x1, -R4.reuse ;  /* 0x000000010707e824 */ /* 0x100fe200078e0a04 */
[----:B------:R1:W-:Y:S01]  /*7df0*/  STL [R1+0x124], R0 ;  /* 0x0001240001007387 */ /* 0x0003e20000100800 */
[--C-:B------:R-:W-:Y:S01]  /*7e00*/  @!P4 IMAD.IADD R2, R2, 0x1, -R4.reuse ;  /* 0x000000010202c824 */ /* 0x100fe200078e0a04 */
[----:B------:R-:W-:Y:S01]  /*7e10*/  ISETP.GT.U32.AND P5, PT, R4, R20, PT ;  /* 0x000000140400720c */ /* 0x000fe20003fa4070 */
[----:B------:R-:W-:Y:S01]  /*7e20*/  @!P0 IMAD.IADD R8, R8, 0x1, -R4 ;  /* 0x0000000108088824 */ /* 0x000fe200078e0a04 */
[----:B------:R-:W-:Y:S01]  /*7e30*/  ISETP.GE.AND P4, PT, R11, RZ, PT ;  /* 0x000000ff0b00720c */ /* 0x000fe20003f86270 */
[----:B0-----:R-:W-:Y:S01]  /*7e40*/  IMAD.MOV.U32 R15, RZ, RZ, R10 ;  /* 0x000000ffff0f7224 */ /* 0x001fe200078e000a */
[----:B------:R-:W-:Y:S01]  /*7e50*/  ISETP.GE.AND P6, PT, R9, RZ, PT ;  /* 0x000000ff0900720c */ /* 0x000fe20003fc6270 */
[----:B------:R-:W-:Y:S01]  /*7e60*/  IMAD.HI.U32 R11, R6, R3, RZ ;  /* 0x00000003060b7227 */ /* 0x000fe200078e00ff */
[----:B------:R-:W-:-:S03]  /*7e70*/  ISETP.GE.AND P0, PT, R14, RZ, PT ;  /* 0x000000ff0e00720c */ /* 0x000fc60003f06270 */
[----:B-1----:R-:W-:Y:S02]  /*7e80*/  IMAD.MOV.U32 R0, RZ, RZ, R7 ;  /* 0x000000ffff007224 */ /* 0x002fe400078e0007 */
[----:B------:R-:W-:Y:S01]  /*7e90*/  @!P2 IMAD.MOV R15, RZ, RZ, -R15 ;  /* 0x000000ffff0fa224 */ /* 0x000fe200078e0a0f */
[C---:B------:R-:W-:Y:S01]  /*7ea0*/  ISETP.GT.U32.AND P2, PT, R4.reuse, R8, PT ;  /* 0x000000080400720c */ /* 0x040fe20003f44070 */
[----:B------:R-:W-:Y:S02]  /*7eb0*/  @!P3 IMAD.MOV R0, RZ, RZ, -R0 ;  /* 0x000000ffff00b224 */ /* 0x000fe400078e0a00 */
[----:B------:R-:W-:Y:S01]  /*7ec0*/  IMAD.MOV R11, RZ, RZ, -R11 ;  /* 0x000000ffff0b7224 */ /* 0x000fe200078e0a0b */
[----:B------:R-:W-:Y:S01]  /*7ed0*/  STL [R1+0x120], R15 ;  /* 0x0001200f01007387 */ /* 0x000fe20000100800 */
[C---:B------:R-:W-:Y:S02]  /*7ee0*/  VIADD R13, R5.reuse, 0x7e ;  /* 0x0000007e050d7836 */ /* 0x040fe40000000000 */
[----:B------:R-:W-:Y:S01]  /*7ef0*/  IMAD R10, R4, R11, R3 ;  /* 0x0000000b040a7224 */ /* 0x000fe200078e0203 */
[----:B------:R0:W-:Y:S01]  /*7f00*/  STL [R1+0x110], R0 ;  /* 0x0001100001007387 */ /* 0x0001e20000100800 */
[--C-:B------:R-:W-:Y:S01]  /*7f10*/  @!P5 IMAD.IADD R20, R20, 0x1, -R4.reuse ;  /* 0x000000011414d824 */ /* 0x100fe200078e0a04 */
[----:B------:R-:W-:Y:S01]  /*7f20*/  IABS R17, R13 ;  /* 0x0000000d00117213 */ /* 0x000fe20000000000 */
[----:B------:R-:W-:Y:S01]  /*7f30*/  VIADD R7, R5, 0x7a ;  /* 0x0000007a05077836 */ /* 0x000fe20000000000 */
[----:B------:R-:W-:Y:S01]  /*7f40*/  ISETP.GE.AND P3, PT, R13, RZ, PT ;  /* 0x000000ff0d00720c */ /* 0x000fe20003f66270 */
[----:B------:R-:W-:Y:S01]  /*7f50*/  @!P2 IMAD.IADD R8, R8, 0x1, -R4 ;  /* 0x000000010808a824 */ /* 0x000fe200078e0a04 */
[----:B------:R-:W-:Y:S01]  /*7f60*/  ISETP.GT.U32.AND P5, PT, R4, R20, PT ;  /* 0x000000140400720c */ /* 0x000fe20003fa4070 */
[----:B------:R-:W-:Y:S01]  /*7f70*/  IMAD.HI.U32 R9, R6, R17, RZ ;  /* 0x0000001106097227 */ /* 0x000fe200078e00ff */
[----:B------:R-:W-:-:S03]  /*7f80*/  IABS R3, R7 ;  /* 0x0000000700037213 */ /* 0x000fc60000000000 */
[----:B0-----:R-:W-:Y:S02]  /*7f90*/  IMAD.MOV.U32 R0, RZ, RZ, R2 ;  /* 0x000000ffff007224 */ /* 0x001fe400078e0002 */
[----:B------:R-:W-:Y:S02]  /*7fa0*/  VIADD R15, R5, 0x7c ;  /* 0x0000007c050f7836 */ /* 0x000fe40000000000 */
[----:B------:R-:W-:Y:S01]  /*7fb0*/  @!P1 IMAD.MOV R0, RZ, RZ, -R0 ;  /* 0x000000ffff009224 */ /* 0x000fe200078e0a00 */
[----:B------:R-:W-:Y:S01]  /*7fc0*/  ISETP.GT.U32.AND P1, PT, R4, R10, PT ;  /* 0x0000000a0400720c */ /* 0x000fe20003f24070 */
[----:B------:R-:W-:Y:S01]  /*7fd0*/  IMAD.MOV R9, RZ, RZ, -R9 ;  /* 0x000000ffff097224 */ /* 0x000fe200078e0a09 */
[----:B------:R-:W-:Y:S01]  /*7fe0*/  ISETP.GE.AND P2, PT, R15, RZ, PT ;  /* 0x000000ff0f00720c */ /* 0x000fe20003f46270 */
[----:B------:R-:W-:Y:S01]  /*7ff0*/  @!P5 IMAD.IADD R20, R20, 0x1, -R4 ;  /* 0x000000011414d824 */ /* 0x000fe200078e0a04 */
[----:B------:R0:W-:Y:S01]  /*8000*/  STL [R1+0x8c], R0 ;  /* 0x00008c0001007387 */ /* 0x0001e20000100800 */
[----:B------:R-:W-:Y:S01]  /*8010*/  IMAD R17, R4, R9, R17 ;  /* 0x0000000904117224 */ /* 0x000fe200078e0211 */
[----:B------:R-:W-:Y:S01]  /*8020*/  IABS R15, R15 ;  /* 0x0000000f000f7213 */ /* 0x000fe20000000000 */
[----:B------:R-:W-:-:S02]  /*8030*/  VIADD R2, R5, 0x78 ;  /* 0x0000007805027836 */ /* 0x000fc40000000000 */
[----:B------:R-:W-:Y:S01]  /*8040*/  VIADD R16, R5, 0x74 ;  /* 0x0000007405107836 */ /* 0x000fe20000000000 */
[----:B------:R-:W-:Y:S01]  /*8050*/  ISETP.GT.U32.AND P5, PT, R4, R17, PT ;  /* 0x000000110400720c */ /* 0x000fe20003fa4070 */
[----:B------:R-:W-:Y:S01]  /*8060*/  IMAD.HI.U32 R9, R6, R15, RZ ;  /* 0x0000000f06097227 */ /* 0x000fe200078e00ff */
[----:B------:R-:W-:Y:S02]  /*8070*/  IABS R13, R2 ;  /* 0x00000002000d7213 */ /* 0x000fe40000000000 */
[----:B------:R-:W-:Y:S01]  /*8080*/  IABS R14, R16 ;  /* 0x00000010000e7213 */ /* 0x000fe20000000000 */
[----:B0-----:R-:W-:Y:S02]  /*8090*/  IMAD.MOV.U32 R0, RZ, RZ, R8 ;  /* 0x000000ffff007224 */ /* 0x001fe400078e0008 */
[----:B------:R-:W-:Y:S01]  /*80a0*/  @!P1 IMAD.IADD R10, R10, 0x1, -R4 ;  /* 0x000000010a0a9824 */ /* 0x000fe200078e0a04 */
[----:B------:R-:W-:Y:S01]  /*80b0*/  ISETP.GE.AND P1, PT, R7, RZ, PT ;  /* 0x000000ff0700720c */ /* 0x000fe20003f26270 */
[----:B------:R-:W-:-:S02]  /*80c0*/  @!P6 IMAD.MOV R0, RZ, RZ, -R0 ;  /* 0x000000ffff00e224 */ /* 0x000fc400078e0a00 */
[----:B------:R-:W-:Y:S01]  /*80d0*/  IMAD.MOV R9, RZ, RZ, -R9 ;  /* 0x000000ffff097224 */ /* 0x000fe200078e0a09 */
[C---:B------:R-:W-:Y:S01]  /*80e0*/  ISETP.GT.U32.AND P6, PT, R4.reuse, R10, PT ;  /* 0x0000000a0400720c */ /* 0x040fe20003fc4070 */
[----:B------:R-:W-:Y:S01]  /*80f0*/  @!P5 IMAD.IADD R17, R17, 0x1, -R4 ;  /* 0x000000011111d824 */ /* 0x000fe200078e0a04 */
[----:B------:R0:W-:Y:S01]  /*8100*/  STL [R1+0x84], R0 ;  /* 0x0000840001007387 */ /* 0x0001e20000100800 */
[----:B------:R-:W-:Y:S02]  /*8110*/  IMAD R15, R4, R9, R15 ;  /* 0x00000009040f7224 */ /* 0x000fe400078e020f */
[----:B------:R-:W-:Y:S01]  /*8120*/  IMAD.HI.U32 R7, R6, R13, RZ ;  /* 0x0000000d06077227 */ /* 0x000fe200078e00ff */
[----:B------:R-:W-:-:S03]  /*8130*/  ISETP.GT.U32.AND P5, PT, R4, R17, PT ;  /* 0x000000110400720c */ /* 0x000fc60003fa4070 */
[----:B------:R-:W-:-:S04]  /*8140*/  IMAD.HI.U32 R8, R6, R3, RZ ;  /* 0x0000000306087227 */ /* 0x000fc800078e00ff */
[----:B0-----:R-:W-:Y:S02]  /*8150*/  IMAD.MOV.U32 R0, RZ, RZ, R20 ;  /* 0x000000ffff007224 */ /* 0x001fe400078e0014 */
[----:B------:R-:W-:Y:S01]  /*8160*/  @!P6 IMAD.IADD R10, R10, 0x1, -R4 ;  /* 0x000000010a0ae824 */ /* 0x000fe200078e0a04 */
[----:B------:R-:W-:Y:S01]  /*8170*/  ISETP.GT.U32.AND P6, PT, R4, R15, PT ;  /* 0x0000000f0400720c */ /* 0x000fe20003fc4070 */
[----:B------:R-:W-:Y:S01]  /*8180*/  @!P4 IMAD.MOV R0, RZ, RZ, -R0 ;  /* 0x000000ffff00c224 */ /* 0x000fe200078e0a00 */
[----:B------:R-:W-:Y:S01]  /*8190*/  ISETP.GE.AND P4, PT, R2, RZ, PT ;  /* 0x000000ff0200720c */ /* 0x000fe20003f86270 */
[----:B------:R-:W-:Y:S02]  /*81a0*/  IMAD.MOV R7, RZ, RZ, -R7 ;  /* 0x000000ffff077224 */ /* 0x000fe400078e0a07 */
[----:B------:R-:W-:Y:S01]  /*81b0*/  IMAD.MOV R8, RZ, RZ, -R8 ;  /* 0x000000ffff087224 */ /* 0x000fe200078e0a08 */
[----:B------:R0:W-:Y:S01]  /*81c0*/  STL [R1+0x108], R0 ;  /* 0x0001080001007387 */ /* 0x0001e20000100800 */
[----:B------:R-:W-:-:S02]  /*81d0*/  VIADD R2, R5, 0x76 ;  /* 0x0000007605027836 */ /* 0x000fc40000000000 */
[C---:B------:R-:W-:Y:S02]  /*81e0*/  IMAD R13, R4.reuse, R7, R13 ;  /* 0x00000007040d7224 */ /* 0x040fe400078e020d */
[C---:B------:R-:W-:Y:S01]  /*81f0*/  IMAD R3, R4.reuse, R8, R3 ;  /* 0x0000000804037224 */ /* 0x040fe200078e0203 */
[----:B------:R-:W-:Y:S01]  /*8200*/  IABS R8, R2 ;  /* 0x0000000200087213 */ /* 0x000fe20000000000 */
[--C-:B------:R-:W-:Y:S02]  /*8210*/  @!P6 IMAD.IADD R15, R15, 0x1, -R4.reuse ;  /* 0x000000010f0fe824 */ /* 0x100fe400078e0a04 */
[----:B------:R-:W-:Y:S01]  /*8220*/  @!P5 IMAD.IADD R17, R17, 0x1, -R4 ;  /* 0x000000011111d824 */ /* 0x000fe200078e0a04 */
[C---:B------:R-:W-:Y:S01]  /*8230*/  ISETP.GT.U32.AND P5, PT, R4.reuse, R3, PT ;  /* 0x000000030400720c */ /* 0x040fe20003fa4070 */
[----:B0-----:R-:W-:Y:S01]  /*8240*/  IMAD.MOV.U32 R0, RZ, RZ, R10 ;  /* 0x000000ffff007224 */ /* 0x001fe200078e000a */
[----:B------:R-:W-:Y:S01]  /*8250*/  ISETP.GT.U32.AND P6, PT, R4, R15, PT ;  /* 0x0000000f0400720c */ /* 0x000fe20003fc4070 */
[----:B------:R-:W-:-:S02]  /*8260*/  IMAD.MOV.U32 R10, RZ, RZ, R14 ;  /* 0x000000ffff0a7224 */ /* 0x000fc400078e000e */
[----:B------:R-:W-:Y:S01]  /*8270*/  @!P0 IMAD.MOV R0, RZ, RZ, -R0 ;  /* 0x000000ffff008224 */ /* 0x000fe200078e0a00 */
[----:B------:R-:W-:Y:S01]  /*8280*/  ISETP.GT.U32.AND P0, PT, R4, R13, PT ;  /* 0x0000000d0400720c */ /* 0x000fe20003f04070 */
[----:B------:R-:W-:-:S03]  /*8290*/  IMAD.HI.U32 R14, R6, R8, RZ ;  /* 0x00000008060e7227 */ /* 0x000fc600078e00ff */
[----:B------:R0:W-:Y:S01]  /*82a0*/  STL [R1+0x7c], R0 ;  /* 0x00007c0001007387 */ /* 0x0001e20000100800 */
[----:B------:R-:W-:Y:S02]  /*82b0*/  IMAD.MOV R14, RZ, RZ, -R14 ;  /* 0x000000ffff0e7224 */ /* 0x000fe400078e0a0e */
[----:B------:R-:W-:Y:S02]  /*82c0*/  VIADD R7, R5, 0x70 ;  /* 0x0000007005077836 */ /* 0x000fe40000000000 */
[--C-:B------:R-:W-:Y:S02]  /*82d0*/  @!P6 IMAD.IADD R15, R15, 0x1, -R4.reuse ;  /* 0x000000010f0fe824 */ /* 0x100fe400078e0a04 */
[----:B------:R-:W-:Y:S01]  /*82e0*/  VIADD R12, R5, 0x72 ;  /* 0x00000072050c7836 */ /* 0x000fe20000000000 */
[----:B------:R-:W-:Y:S01]  /*82f0*/  IABS R9, R7 ;  /* 0x0000000700097213 */ /* 0x000fe20000000000 */
[--C-:B------:R-:W-:Y:S02]  /*8300*/  @!P0 IMAD.IADD R13, R13, 0x1, -R4.reuse ;  /* 0x000000010d0d8824 */ /* 0x100fe400078e0a04 */
[----:B0-----:R-:W-:Y:S01]  /*8310*/  IMAD.MOV.U32 R0, RZ, RZ, R17 ;  /* 0x000000ffff007224 */ /* 0x001fe200078e0011 */
[----:B------:R-:W-:Y:S01]  /*8320*/  IABS R11, R12 ;  /* 0x0000000c000b7213 */ /* 0x000fe20000000000 */
[----:B------:R-:W-:Y:S01]  /*8330*/  @!P5 IMAD.IADD R3, R3, 0x1, -R4 ;  /* 0x000000010303d824 */ /* 0x000fe200078e0a04 */
[----:B------:R-:W-:Y:S01]  /*8340*/  ISETP.GT.U32.AND P0, PT, R4, R13, PT ;  /* 0x0000000d0400720c */ /* 0x000fe20003f04070 */
[----:B------:R-:W-:Y:S01]  /*8350*/  @!P3 IMAD.MOV R0, RZ, RZ, -R0 ;  /* 0x000000ffff00b224 */ /* 0x000fe200078e0a00 */
[----:B------:R-:W-:Y:S01]  /*8360*/  ISETP.GE.AND P3, PT, R2, RZ, PT ;  /* 0x000000ff0200720c */ /* 0x000fe20003f66270 */
[C---:B------:R-:W-:Y:S01]  /*8370*/  IMAD R2, R4.reuse, R14, R8 ;  /* 0x0000000e04027224 */ /* 0x040fe200078e0208 */
[----:B------:R-:W-:Y:S01]  /*8380*/  ISETP.GT.U32.AND P5, PT, R4, R3, PT ;  /* 0x000000030400720c */ /* 0x000fe20003fa4070 */
[----:B------:R-:W-:Y:S01]  /*8390*/  IMAD.HI.U32 R14, R6, R9, RZ ;  /* 0x00000009060e7227 */ /* 0x000fe200078e00ff */
[----:B------:R0:W-:Y:S02]  /*83a0*/  STL [R1+0x100], R0 ;  /* 0x0001000001007387 */ /* 0x0001e40000100800 */
[----:B------:R-:W-:Y:S01]  /*83b0*/  ISETP.GT.U32.AND P6, PT, R4, R2, PT ;  /* 0x000000020400720c */ /* 0x000fe20003fc4070 */
[----:B------:R-:W-:-:S04]  /*83c0*/  IMAD.HI.U32 R17, R6, R10, RZ ;  /* 0x0000000a06117227 */ /* 0x000fc800078e00ff */
[----:B------:R-:W-:-:S04]  /*83d0*/  IMAD.HI.U32 R8, R6, R11, RZ ;  /* 0x0000000b06087227 */ /* 0x000fc800078e00ff */
[----:B0-----:R-:W-:Y:S02]  /*83e0*/  IMAD.MOV.U32 R0, RZ, RZ, R15 ;  /* 0x000000ffff007224 */ /* 0x001fe400078e000f */
[----:B------:R-:W-:Y:S02]  /*83f0*/  IMAD.MOV R14, RZ, RZ, -R14 ;  /* 0x000000ffff0e7224 */ /* 0x000fe400078e0a0e */
[----:B------:R-:W-:Y:S02]  /*8400*/  @!P2 IMAD.MOV R0, RZ, RZ, -R0 ;  /* 0x000000ffff00a224 */ /* 0x000fe400078e0a00 */
[--C-:B------:R-:W-:Y:S02]  /*8410*/  @!P6 IMAD.IADD R2, R2, 0x1, -R4.reuse ;  /* 0x000000010202e824 */ /* 0x100fe400078e0a04 */
[----:B------:R-:W-:Y:S01]  /*8420*/  @!P0 IMAD.IADD R13, R13, 0x1, -R4 ;  /* 0x000000010d0d8824 */ /* 0x000fe200078e0a04 */
[----:B------:R0:W-:Y:S01]  /*8430*/  STL [R1+0xd4], R0 ;  /* 0x0000d40001007387 */ /* 0x0001e20000100800 */
[----:B------:R-:W-:Y:S01]  /*8440*/  IMAD.MOV R17, RZ, RZ, -R17 ;  /* 0x000000ffff117224 */ /* 0x000fe200078e0a11 */
[----:B------:R-:W-:Y:S01]  /*8450*/  ISETP.GT.U32.AND P6, PT, R4, R2, PT ;  /* 0x000000020400720c */ /* 0x000fe20003fc4070 */
[----:B------:R-:W-:-:S02]  /*8460*/  IMAD.MOV R8, RZ, RZ, -R8 ;  /* 0x000000ffff087224 */ /* 0x000fc400078e0a08 */
[C---:B------:R-:W-:Y:S02]  /*8470*/  IMAD R9, R4.reuse, R14, R9 ;  /* 0x0000000e04097224 */ /* 0x040fe400078e0209 */
[C---:B------:R-:W-:Y:S02]  /*8480*/  IMAD R10, R4.reuse, R17, R10 ;  /* 0x00000011040a7224 */ /* 0x040fe400078e020a */
[C---:B------:R-:W-:Y:S02]  /*8490*/  IMAD R11, R4.reuse, R8, R11 ;  /* 0x00000008040b7224 */ /* 0x040fe400078e020b */
[----:B0-----:R-:W-:Y:S01]  /*84a0*/  IMAD.MOV.U32 R0, RZ, RZ, R13 ;  /* 0x000000ffff007224 */ /* 0x001fe200078e000d */
[C---:B------:R-:W-:Y:S01]  /*84b0*/  ISETP.GT.U32.AND P2, PT, R4.reuse, R10, PT ;  /* 0x0000000a0400720c */ /* 0x040fe20003f44070 */
[----:B------:R-:W-:Y:S01]  /*84c0*/  VIADD R8, R5, 0x6e ;  /* 0x0000006e05087836 */ /* 0x000fe20000000000 */
[----:B------:R-:W-:Y:S01]  /*84d0*/  ISETP.GT.U32.AND P0, PT, R4, R11, PT ;  /* 0x0000000b0400720c */ /* 0x000fe20003f04070 */
[----:B------:R-:W-:Y:S01]  /*84e0*/  @!P5 IMAD.IADD R3, R3, 0x1, -R4 ;  /* 0x000000010303d824 */ /* 0x000fe200078e0a04 */
[----:B------:R-:W-:Y:S01]  /*84f0*/  ISETP.GE.AND P5, PT, R16, RZ, PT ;  /* 0x000000ff1000720c */ /* 0x000fe20003fa6270 */
[----:B------:R-:W-:Y:S01]  /*8500*/  @!P4 IMAD.MOV R0, RZ, RZ, -R0 ;  /* 0x000000ffff00c224 */ /* 0x000fe200078e0a00 */
[----:B------:R-:W-:Y:S01]  /*8510*/  ISETP.GT.U32.AND P4, PT, R4, R9, PT ;  /* 0x000000090400720c */ /* 0x000fe20003f84070 */
[----:B------:R-:W-:Y:S01]  /*8520*/  IMAD.MOV.U32 R15, RZ, RZ, R3 ;  /* 0x000000ffff0f7224 */ /* 0x000fe200078e0003 */
[----:B------:R-:W-:Y:S01]  /*8530*/  IABS R14, R8 ;  /* 0x00000008000e7213 */ /* 0x000fe20000000000 */
[----:B------:R-:W-:Y:S01]  /*8540*/  @!P6 IMAD.IADD R2, R2, 0x1, -R4 ;  /* 0x000000010202e824 */ /* 0x000fe200078e0a04 */
[----:B------:R-:W-:Y:S01]  /*8550*/  ISETP.GE.AND P6, PT, R7, RZ, PT ;  /* 0x000000ff0700720c */ /* 0x000fe20003fc6270 */
[----:B------:R-:W-:Y:S01]  /*8560*/  @!P1 IMAD.MOV R15, RZ, RZ, -R15 ;  /* 0x000000ffff0f9224 */ /* 0x000fe200078e0a0f */
[----:B------:R-:W-:Y:S01]  /*8570*/  ISETP.GE.AND P1, PT, R12, RZ, PT ;  /* 0x000000ff0c00720c */ /* 0x000fe20003f26270 */
[----:B------:R-:W-:-:S02]  /*8580*/  IMAD.MOV.U32 R3, RZ, RZ, R14 ;  /* 0x000000ffff037224 */ /* 0x000fc400078e000e */
[----:B------:R-:W-:Y:S01]  /*8590*/  VIADD R12, R5, 0x6c ;  /* 0x0000006c050c7836 */ /* 0x000fe20000000000 */
[----:B------:R0:W-:Y:S01]  /*85a0*/  STL [R1+0xe4], R15 ;  /* 0x0000e40f01007387 */ /* 0x0001e20000100800 */
[----:B------:R-:W-:-:S03]  /*85b0*/  IMAD.HI.U32 R13, R6, R3, RZ ;  /* 0x00000003060d7227 */ /* 0x000fc600078e00ff */
[----:B------:R1:W-:Y:S01]  /*85c0*/  STL [R1+0xf4], R0 ;  /* 0x0000f40001007387 */ /* 0x0003e20000100800 */
[--C-:B------:R-:W-:Y:S02]  /*85d0*/  @!P4 IMAD.IADD R9, R9, 0x1, -R4.reuse ;  /* 0x000000010909c824 */ /* 0x100fe400078e0a04 */
[--C-:B------:R-:W-:Y:S01]  /*85e0*/  @!P2 IMAD.IADD R10, R10, 0x1, -R4.reuse ;  /* 0x000000010a0aa824 */ /* 0x100fe200078e0a04 */
[----:B------:R-:W-:Y:S01]  /*85f0*/  ISETP.GE.AND P2, PT, R8, RZ, PT ;  /* 0x000000ff0800720c */ /* 0x000fe20003f46270 */
[----:B------:R-:W-:Y:S01]  /*8600*/  @!P0 IMAD.IADD R11, R11, 0x1, -R4 ;  /* 0x000000010b0b8824 */ /* 0x000fe200078e0a04 */
[----:B0-----:R-:W-:Y:S01]  /*8610*/  IABS R15, R12 ;  /* 0x0000000c000f7213 */ /* 0x001fe20000000000 */
[----:B------:R-:W-:Y:S01]  /*8620*/  IMAD.MOV R13, RZ, RZ, -R13 ;  /* 0x000000ffff0d7224 */ /* 0x000fe200078e0a0d */
[C---:B------:R-:W-:Y:S01]  /*8630*/  ISETP.GT.U32.AND P0, PT, R4.reuse, R10, PT ;  /* 0x0000000a0400720c */ /* 0x040fe20003f04070 */
[----:B------:R-:W-:Y:S01]  /*8640*/  VIADD R8, R5, 0x6a ;  /* 0x0000006a05087836 */ /* 0x000fe20000000000 */
[----:B------:R-:W-:Y:S01]  /*8650*/  ISETP.GT.U32.AND P4, PT, R4, R11, PT ;  /* 0x0000000b0400720c */ /* 0x000fe20003f84070 */
[----:B-1----:R-:W-:-:S02]  /*8660*/  IMAD.MOV.U32 R0, RZ, RZ, R2 ;  /* 0x000000ffff007224 */ /* 0x002fc400078e0002 */
[C---:B------:R-:W-:Y:S01]  /*8670*/  IMAD R3, R4.reuse, R13, R3 ;  /* 0x0000000d04037224 */ /* 0x040fe200078e0203 */
[----:B------:R-:W-:Y:S01]  /*8680*/  IABS R14, R8 ;  /* 0x00000008000e7213 */ /* 0x000fe20000000000 */
[----:B------:R-:W-:Y:S01]  /*8690*/  @!P3 IMAD.MOV R0, RZ, RZ, -R0 ;  /* 0x000000ffff00b224 */ /* 0x000fe200078e0a00 */
[----:B------:R-:W-:Y:S01]  /*86a0*/  ISETP.GT.U32.AND P3, PT, R4, R9, PT ;  /* 0x000000090400720c */ /* 0x000fe20003f64070 */
[----:B------:R-:W-:-:S03]  /*86b0*/  IMAD.HI.U32 R13, R6, R15, RZ ;  /* 0x0000000f060d7227 */ /* 0x000fc600078e00ff */
[----:B------:R0:W-:Y:S01]  /*86c0*/  STL [R1+0xfc], R0 ;  /* 0x0000fc0001007387 */ /* 0x0001e20000100800 */
[C---:B------:R-:W-:Y:S02]  /*86d0*/  VIADD R2, R5.reuse, 0x66 ;  /* 0x0000006605027836 */ /* 0x040fe40000000000 */
[----:B------:R-:W-:Y:S02]  /*86e0*/  IMAD.MOV R13, RZ, RZ, -R13 ;  /* 0x000000ffff0d7224 */ /* 0x000fe400078e0a0d */
[----:B------:R-:W-:Y:S01]  /*86f0*/  VIADD R7, R5, 0x68 ;  /* 0x0000006805077836 */ /* 0x000fe20000000000 */
[----:B------:R-:W-:Y:S01]  /*8700*/  IABS R16, R2 ;  /* 0x0000000200107213 */ /* 0x000fe20000000000 */
[----:B------:R-:W-:Y:S02]  /*8710*/  IMAD R15, R4, R13, R15 ;  /* 0x0000000d040f7224 */ /* 0x000fe400078e020f */
[--C-:B------:R-:W-:Y:S01]  /*8720*/  @!P3 IMAD.IADD R9, R9, 0x1, -R4.reuse ;  /* 0x000000010909b824 */ /* 0x100fe200078e0a04 */
[----:B------:R-:W-:Y:S01]  /*8730*/  ISETP.GE.AND P3, PT, R12, RZ, PT ;  /* 0x000000ff0c00720c */ /* 0x000fe20003f66270 */
[--C-:B------:R-:W-:Y:S01]  /*8740*/  @!P0 IMAD.IADD R10, R10, 0x1, -R4.reuse ;  /* 0x000000010a0a8824 */ /* 0x100fe200078e0a04 */
[----:B------:R-:W-:Y:S01]  /*8750*/  IABS R13, R7 ;  /* 0x00000007000d7213 */ /* 0x000fe20000000000 */
[----:B------:R-:W-:Y:S01]  /*8760*/  @!P4 IMAD.IADD R11, R11, 0x1, -R4 ;  /* 0x000000010b0bc824 */ /* 0x000fe200078e0a04 */
[C---:B------:R-:W-:Y:S01]  /*8770*/  ISETP.GT.U32.AND P4, PT, R4.reuse, R15, PT ;  /* 0x0000000f0400720c */ /* 0x040fe20003f84070 */
[----:B------:R-:W-:Y:S01]  /*8780*/  IMAD.MOV.U32 R12, RZ, RZ, R16 ;  /* 0x000000ffff0c7224 */ /* 0x000fe200078e0010 */
[----:B------:R-:W-:Y:S01]  /*8790*/  ISETP.GT.U32.AND P0, PT, R4, R3, PT ;  /* 0x000000030400720c */ /* 0x000fe20003f04070 */
[----:B------:R-:W-:-:S04]  /*87a0*/  IMAD.HI.U32 R16, R6, R14, RZ ;  /* 0x0000000e06107227 */ /* 0x000fc800078e00ff */
[----:B0-----:R-:W-:Y:S02]  /*87b0*/  IMAD.MOV.U32 R0, RZ, RZ, R10 ;  /* 0x000000ffff007224 */ /* 0x001fe400078e000a */
[----:B------:R-:W-:-:S04]  /*87c0*/  IMAD.HI.U32 R17, R6, R13, RZ ;  /* 0x0000000d06117227 */ /* 0x000fc800078e00ff */
[----:B------:R-:W-:Y:S02]  /*87d0*/  IMAD.MOV R16, RZ, RZ, -R16 ;  /* 0x000000ffff107224 */ /* 0x000fe400078e0a10 */
[----:B------:R-:W-:Y:S02]  /*87e0*/  @!P5 IMAD.MOV R0, RZ, RZ, -R0 ;  /* 0x000000ffff00d224 */ /* 0x000fe400078e0a00 */
[----:B------:R-:W-:Y:S02]  /*87f0*/  IMAD.MOV R10, RZ, RZ, -R17 ;  /* 0x000000ffff0a7224 */ /* 0x000fe400078e0a11 */
[C---:B------:R-:W-:Y:S01]  /*8800*/  IMAD R14, R4.reuse, R16, R14 ;  /* 0x00000010040e7224 */ /* 0x040fe200078e020e */
[----:B------:R0:W-:Y:S01]  /*8810*/  STL [R1+0xec], R0 ;  /* 0x0000ec0001007387 */ /* 0x0001e20000100800 */
[----:B------:R-:W-:Y:S02]  /*8820*/  @!P4 IMAD.IADD R15, R15, 0x1, -R4 ;  /* 0x000000010f0fc824 */ /* 0x000fe400078e0a04 */
[----:B------:R-:W-:-:S02]  /*8830*/  IMAD R13, R4, R10, R13 ;  /* 0x0000000a040d7224 */ /* 0x000fc400078e020d */
[----:B------:R-:W-:Y:S01]  /*8840*/  @!P1 IMAD.MOV R11, RZ, RZ, -R11 ;  /* 0x000000ffff0b9224 */ /* 0x000fe200078e0a0b */
[----:B------:R-:W-:Y:S01]  /*8850*/  ISETP.GT.U32.AND P1, PT, R4, R14, PT ;  /* 0x0000000e0400720c */ /* 0x000fe20003f24070 */
[----:B------:R-:W-:Y:S01]  /*8860*/  @!P0 IMAD.IADD R3, R3, 0x1, -R4 ;  /* 0x0000000103038824 */ /* 0x000fe200078e0a04 */
[----:B------:R-:W-:Y:S01]  /*8870*/  ISETP.GE.AND P0, PT, R8, RZ, PT ;  /* 0x000000ff0800720c */ /* 0x000fe20003f06270 */
[----:B------:R-:W-:Y:S01]  /*8880*/  IMAD.HI.U32 R8, R6, R12, RZ ;  /* 0x0000000c06087227 */ /* 0x000fe200078e00ff */
[C---:B------:R-:W-:Y:S01]  /*8890*/  ISETP.GT.U32.AND P5, PT, R4.reuse, R15, PT ;  /* 0x0000000f0400720c */ /* 0x040fe20003fa4070 */
[----:B------:R-:W-:Y:S01]  /*88a0*/  STL [R1+0xd8], R11 ;  /* 0x0000d80b01007387 */ /* 0x000fe20000100800 */
[----:B------:R-:W-:Y:S01]  /*88b0*/  ISETP.GT.U32.AND P4, PT, R4, R3, PT ;  /* 0x000000030400720c */ /* 0x000fe20003f84070 */
[----:B0-----:R-:W-:Y:S02]  /*88c0*/  IMAD.MOV.U32 R0, RZ, RZ, R9 ;  /* 0x000000ffff007224 */ /* 0x001fe400078e0009 */
[----:B------:R-:W-:-:S02]  /*88d0*/  IMAD.MOV R8, RZ, RZ, -R8 ;  /* 0x000000ffff087224 */ /* 0x000fc400078e0a08 */
[----:B------:R-:W-:Y:S01]  /*88e0*/  @!P6 IMAD.MOV R0, RZ, RZ, -R0 ;  /* 0x000000ffff00e224 */ /* 0x000fe200078e0a00 */
[C---:B------:R-:W-:Y:S01]  /*88f0*/  ISETP.GT.U32.AND P6, PT, R4.reuse, R13, PT ;  /* 0x0000000d0400720c */ /* 0x040fe20003fc4070 */
[----:B------:R-:W-:Y:S02]  /*8900*/  VIADD R16, R5, 0x64 ;  /* 0x0000006405107836 */ /* 0x000fe40000000000 */
[----:B------:R-:W-:Y:S01]  /*8910*/  IMAD R12, R4, R8, R12 ;  /* 0x00000008040c7224 */ /* 0x000fe200078e020c */
[----:B------:R0:W-:Y:S01]  /*8920*/  STL [R1+0xdc], R0 ;  /* 0x0000dc0001007387 */ /* 0x0001e20000100800 */
[--C-:B------:R-:W-:Y:S01]  /*8930*/  @!P1 IMAD.IADD R14, R14, 0x1, -R4.reuse ;  /* 0x000000010e0e9824 */ /* 0x100fe200078e0a04 */
[----:B------:R-:W-:Y:S01]  /*8940*/  IABS R9, R16 ;  /* 0x0000001000097213 */ /* 0x000fe20000000000 */
[--C-:B------:R-:W-:Y:S01]  /*8950*/  @!P5 IMAD.IADD R15, R15, 0x1, -R4.reuse ;  /* 0x000000010f0fd824 */ /* 0x100fe200078e0a04 */
[----:B------:R-:W-:Y:S01]  /*8960*/  ISETP.GT.U32.AND P5, PT, R4, R12, PT ;  /* 0x0000000c0400720c */ /* 0x000fe20003fa4070 */
[----:B------:R-:W-:Y:S01]  /*8970*/  @!P4 IMAD.IADD R3, R3, 0x1, -R4 ;  /* 0x000000010303c824 */ /* 0x000fe200078e0a04 */
[----:B------:R-:W-:Y:S01]  /*8980*/  ISETP.GE.AND P1, PT, R2, RZ, PT ;  /* 0x000000ff0200720c */ /* 0x000fe20003f26270 */
[----:B------:R-:W-:Y:S01]  /*8990*/  IMAD.HI.U32 R2, R6, R9, RZ ;  /* 0x0000000906027227 */ /* 0x000fe200078e00ff */
[----:B------:R-:W-:-:S03]  /*89a0*/  ISETP.GE.AND P4, PT, R7, RZ, PT ;  /* 0x000000ff0700720c */ /* 0x000fc60003f86270 */
[----:B------:R-:W-:Y:S01]  /*89b0*/  @!P6 IMAD.IADD R13, R13, 0x1, -R4 ;  /* 0x000000010d0de824 */ /* 0x000fe200078e0a04 */
[----:B------:R-:W-:Y:S01]  /*89c0*/  ISETP.GT.U32.AND P6, PT, R4, R14, PT ;  /* 0x0000000e0400720c */ /* 0x000fe20003fc4070 */
[----:B------:R-:W-:Y:S02]  /*89d0*/  VIADD R7, R5, 0x62 ;  /* 0x0000006205077836 */ /* 0x000fe40000000000 */
[----:B------:R-:W-:Y:S02]  /*89e0*/  IMAD.MOV R2, RZ, RZ, -R2 ;  /* 0x000000ffff027224 */ /* 0x000fe400078e0a02 */
[----:B------:R-:W-:Y:S01]  /*89f0*/  @!P5 IMAD.IADD R12, R12, 0x1, -R4 ;  /* 0x000000010c0cd824 */ /* 0x000fe200078e0a04 */
[----:B------:R-:W-:Y:S01]  /*8a00*/  IABS R8, R7 ;  /* 0x0000000700087213 */ /* 0x000fe20000000000 */
[C---:B------:R-:W-:Y:S01]  /*8a10*/  IMAD R9, R4.reuse, R2, R9 ;  /* 0x0000000204097224 */ /* 0x040fe200078e0209 */
[----:B------:R-:W-:Y:S01]  /*8a20*/  ISETP.GT.U32.AND P5, PT, R4, R13, PT ;  /* 0x0000000d0400720c */ /* 0x000fe20003fa4070 */
[----:B0-----:R-:W-:-:S02]  /*8a30*/  IMAD.MOV.U32 R0, RZ, RZ, R3 ;  /* 0x000000ffff007224 */ /* 0x001fc400078e0003 */
[----:B------:R-:W-:-:S04]  /*8a40*/  IMAD.HI.U32 R3, R6, R8, RZ ;  /* 0x0000000806037227 */ /* 0x000fc800078e00ff */
[----:B------:R-:W-:Y:S01]  /*8a50*/  @!P6 IMAD.IADD R14, R14, 0x1, -R4 ;  /* 0x000000010e0ee824 */ /* 0x000fe200078e0a04 */
[C---:B------:R-:W-:Y:S01]  /*8a60*/  ISETP.GT.U32.AND P6, PT, R4.reuse, R9, PT ;  /* 0x000000090400720c */ /* 0x040fe20003fc4070 */
[C---:B------:R-:W-:Y:S02]  /*8a70*/  VIADD R11, R5.reuse, 0x60 ;  /* 0x00000060050b7836 */ /* 0x040fe40000000000 */
[----:B------:R-:W-:Y:S02]  /*8a80*/  IMAD.MOV R3, RZ, RZ, -R3 ;  /* 0x000000ffff037224 */ /* 0x000fe400078e0a03 */
[----:B------:R-:W-:Y:S01]  /*8a90*/  VIADD R2, R5, 0x5e ;  /* 0x0000005e05027836 */ /* 0x000fe20000000000 */
[----:B------:R-:W-:Y:S01]  /*8aa0*/  IABS R18, R11 ;  /* 0x0000000b00127213 */ /* 0x000fe20000000000 */
[C---:B------:R-:W-:Y:S02]  /*8ab0*/  IMAD R8, R4.reuse, R3, R8 ;  /* 0x0000000304087224 */ /* 0x040fe400078e0208 */
[----:B------:R-:W-:Y:S01]  /*8ac0*/  @!P2 IMAD.MOV R0, RZ, RZ, -R0 ;  /* 0x000000ffff00a224 */ /* 0x000fe200078e0a00 */
[C---:B------:R-:W-:Y:S01]  /*8ad0*/  ISETP.GT.U32.AND P2, PT, R4.reuse, R12, PT ;  /* 0x0000000c0400720c */ /* 0x040fe20003f44070 */
[--C-:B------:R-:W-:Y:S01]  /*8ae0*/  @!P5 IMAD.IADD R13, R13, 0x1, -R4.reuse ;  /* 0x000000010d0dd824 */ /* 0x100fe200078e0a04 */
[----:B------:R-:W-:Y:S01]  /*8af0*/  IABS R3, R2 ;  /* 0x0000000200037213 */ /* 0x000fe20000000000 */
[----:B------:R-:W-:Y:S01]  /*8b00*/  @!P6 IMAD.IADD R9, R9, 0x1, -R4 ;  /* 0x000000010909e824 */ /* 0x000fe200078e0a04 */
[----:B------:R-:W-:Y:S01]  /*8b10*/  ISETP.GT.U32.AND P5, PT, R4, R8, PT ;  /* 0x000000080400720c */ /* 0x000fe20003fa4070 */
[----:B------:R-:W-:Y:S01]  /*8b20*/  IMAD.HI.U32 R19, R6, R18, RZ ;  /* 0x0000001206137227 */ /* 0x000fe200078e00ff */
[----:B------:R0:W-:Y:S01]  /*8b30*/  STL [R1+0xe0], R0 ;  /* 0x0000e00001007387 */ /* 0x0001e20000100800 */
[----:B------:R-:W-:-:S02]  /*8b40*/  ISETP.GE.AND P6, PT, R7, RZ, PT ;  /* 0x000000ff0700720c */ /* 0x000fc40003fc6270 */
[----:B------:R-:W-:Y:S01]  /*8b50*/  @!P3 IMAD.MOV R15, RZ, RZ, -R15 ;  /* 0x000000ffff0fb224 */ /* 0x000fe200078e0a0f */
[----:B------:R-:W-:Y:S01]  /*8b60*/  ISETP.GT.U32.AND P3, PT, R4, R9, PT ;  /* 0x000000090400720c */ /* 0x000fe20003f64070 */
[----:B------:R-:W-:Y:S02]  /*8b70*/  IMAD.MOV R19, RZ, RZ, -R19 ;  /* 0x000000ffff137224 */ /* 0x000fe400078e0a13 */
[----:B------:R-:W-:Y:S01]  /*8b80*/  IMAD.HI.U32 R17, R6, R3, RZ ;  /* 0x0000000306117227 */ /* 0x000fe200078e00ff */
[----:B------:R1:W-:Y:S03]  /*8b90*/  STL [R1+0xd0], R15 ;  /* 0x0000d00f01007387 */ /* 0x0003e60000100800 */
[----:B0-----:R-:W-:Y:S02]  /*8ba0*/  IMAD.MOV.U32 R0, RZ, RZ, R14 ;  /* 0x000000ffff007224 */ /* 0x001fe400078e000e */
[----:B------:R-:W-:-:S02]  /*8bb0*/  IMAD R7, R4, R19, R18 ;  /* 0x0000001304077224 */ /* 0x000fc400078e0212 */
[----:B------:R-:W-:Y:S02]  /*8bc0*/  IMAD.MOV R17, RZ, RZ, -R17 ;  /* 0x000000ffff117224 */ /* 0x000fe400078e0a11 */
[----:B------:R-:W-:Y:S02]  /*8bd0*/  @!P0 IMAD.MOV R0, RZ, RZ, -R0 ;  /* 0x000000ffff008224 */ /* 0x000fe400078e0a00 */
[--C-:B------:R-:W-:Y:S01]  /*8be0*/  @!P2 IMAD.IADD R12, R12, 0x1, -R4.reuse ;  /* 0x000000010c0ca824 */ /* 0x100fe200078e0a04 */
[----:B------:R-:W-:Y:S01]  /*8bf0*/  ISETP.GE.AND P2, PT, R16, RZ, PT ;  /* 0x000000ff1000720c */ /* 0x000fe20003f46270 */
[--C-:B------:R-:W-:Y:S01]  /*8c00*/  @!P5 IMAD.IADD R8, R8, 0x1, -R4.reuse ;  /* 0x000000010808d824 */ /* 0x100fe200078e0a04 */
[C---:B------:R-:W-:Y:S01]  /*8c10*/  ISETP.GT.U32.AND P5, PT, R4.reuse, R7, PT ;  /* 0x000000070400720c */ /* 0x040fe20003fa4070 */
[C---:B------:R-:W-:Y:S01]  /*8c20*/  IMAD R3, R4.reuse, R17, R3 ;  /* 0x0000001104037224 */ /* 0x040fe200078e0203 */
[----:B------:R0:W-:Y:S01]  /*8c30*/  STL [R1+0xcc], R0 ;  /* 0x0000cc0001007387 */ /* 0x0001e20000100800 */
[----:B------:R-:W-:Y:S01]  /*8c40*/  VIADD R10, R5, 0x5c ;  /* 0x0000005c050a7836 */ /* 0x000fe20000000000 */
[C---:B------:R-:W-:Y:S01]  /*8c50*/  ISETP.GT.U32.AND P0, PT, R4.reuse, R8, PT ;  /* 0x000000080400720c */ /* 0x040fe20003f04070 */
[----:B------:R-:W-:Y:S01]  /*8c60*/  @!P3 IMAD.IADD R9, R9, 0x1, -R4 ;  /* 0x000000010909b824 */ /* 0x000fe200078e0a04 */
[----:B------:R-:W-:Y:S01]  /*8c70*/  ISETP.GT.U32.AND P3, PT, R4, R3, PT ;  /* 0x000000030400720c */ /* 0x000fe20003f64070 */
[----:B------:R-:W-:Y:S01]  /*8c80*/  @!P4 IMAD.MOV R13, RZ, RZ, -R13 ;  /* 0x000000ffff0dc224 */ /* 0x000fe200078e0a0d */
[----:B------:R-:W-:Y:S01]  /*8c90*/  IABS R16, R10 ;  /* 0x0000000a00107213 */ /* 0x000fe20000000000 */
[----:B-1----:R-:W-:Y:S01]  /*8ca0*/  VIADD R15, R5, 0x4e ;  /* 0x0000004e050f7836 */ /* 0x002fe20000000000 */
[----:B------:R-:W-:Y:S01]  /*8cb0*/  ISETP.GE.AND P4, PT, R11, RZ, PT ;  /* 0x000000ff0b00720c */ /* 0x000fe20003f86270 */
[----:B------:R-:W-:Y:S01]  /*8cc0*/  VIADD R23, R5, 0x1e ;  /* 0x0000001e05177836 */ /* 0x000fe20000000000 */
[----:B------:R-:W-:Y:S01]  /*8cd0*/  STL [R1+0xc8], R13 ;  /* 0x0000c80d01007387 */ /* 0x000fe20000100800 */
[----:B0-----:R-:W-:Y:S01]  /*8ce0*/  IMAD.MOV.U32 R0, RZ, RZ, R12 ;  /* 0x000000ffff007224 */ /* 0x001fe200078e000c */
[----:B------:R-:W-:Y:S01]  /*8cf0*/  IABS R12, R15 ;  /* 0x0000000f000c7213 */ /* 0x000fe20000000000 */
[----:B------:R-:W-:-:S04]  /*8d00*/  IMAD.HI.U32 R11, R6, R16, RZ ;  /* 0x00000010060b7227 */ /* 0x000fc800078e00ff */
[----:B------:R-:W-:Y:S01]  /*8d10*/  @!P1 IMAD.MOV R0, RZ, RZ, -R0 ;  /* 0x000000ffff009224 */ /* 0x000fe200078e0a00 */
[----:B------:R-:W-:Y:S01]  /*8d20*/  ISETP.GE.AND P1, PT, R2, RZ, PT ;  /* 0x000000ff0200720c */ /* 0x000fe20003f26270 */
[----:B------:R-:W-:Y:S02]  /*8d30*/  VIADD R2, R5, 0x5a ;  /* 0x0000005a05027836 */ /* 0x000fe40000000000 */
[--C-:B------:R-:W-:Y:S01]  /*8d40*/  @!P5 IMAD.IADD R7, R7, 0x1, -R4.reuse ;  /* 0x000000010707d824 */ /* 0x100fe200078e0a04 */
[----:B------:R0:W-:Y:S01]  /*8d50*/  STL [R1+0xc4], R0 ;  /* 0x0000c40001007387 */ /* 0x0001e20000100800 */
[----:B------:R-:W-:Y:S01]  /*8d60*/  IMAD.MOV R11, RZ, RZ, -R11 ;  /* 0x000000ffff0b7224 */ /* 0x000fe200078e0a0b */
[----:B------:R-:W-:Y:S01]  /*8d70*/  IABS R18, R2 ;  /* 0x0000000200127213 */ /* 0x000fe20000000000 */
[--C-:B------:R-:W-:Y:S01]  /*8d80*/  @!P0 IMAD.IADD R8, R8, 0x1, -R4.reuse ;  /* 0x0000000108088824 */ /* 0x100fe200078e0a04 */
[----:B------:R-:W-:Y:S01]  /*8d90*/  ISETP.GE.AND P0, PT, R10, RZ, PT ;  /* 0x000000ff0a00720c */ /* 0x000fe20003f06270 */
[----:B------:R-:W-:Y:S01]  /*8da0*/  @!P3 IMAD.IADD R3, R3, 0x1, -R4 ;  /* 0x000000010303b824 */ /* 0x000fe200078e0a04 */
[C---:B------:R-:W-:Y:S01]  /*8db0*/  ISETP.GT.U32.AND P3, PT, R4.reuse, R7, PT ;  /* 0x000000070400720c */ /* 0x040fe20003f64070 */
[----:B------:R-:W-:Y:S01]  /*8dc0*/  IMAD R19, R4, R11, R16 ;  /* 0x0000000b04137224 */ /* 0x000fe200078e0210 */
[----:B------:R-:W-:Y:S01]  /*8dd0*/  ISETP.GE.AND P5, PT, R2, RZ, PT ;  /* 0x000000ff0200720c */ /* 0x000fe20003fa6270 */
[----:B------:R-:W-:-:S02]  /*8de0*/  VIADD R11, R5, 0x58 ;  /* 0x00000058050b7836 */ /* 0x000fc40000000000 */
[----:B0-----:R-:W-:Y:S02]  /*8df0*/  IMAD.MOV.U32 R0, RZ, RZ, R9 ;  /* 0x000000ffff007224 */ /* 0x001fe400078e0009 */
[----:B------:R-:W-:Y:S01]  /*8e00*/  IMAD.HI.U32 R9, R6, R18, RZ ;  /* 0x0000001206097227 */ /* 0x000fe200078e00ff */
[----:B------:R-:W-:-:S03]  /*8e10*/  IABS R17, R11 ;  /* 0x0000000b00117213 */ /* 0x000fc60000000000 */
[----:B------:R-:W-:Y:S01]  /*8e20*/  @!P2 IMAD.MOV R0, RZ, RZ, -R0 ;  /* 0x000000ffff00a224 */ /* 0x000fe200078e0a00 */
[----:B------:R-:W-:Y:S01]  /*8e30*/  ISETP.GT.U32.AND P2, PT, R4, R3, PT ;  /* 0x000000030400720c */ /* 0x000fe20003f44070 */
[----:B------:R-:W-:Y:S02]  /*8e40*/  @!P3 IMAD.IADD R7, R7, 0x1, -R4 ;  /* 0x000000010707b824 */ /* 0x000fe400078e0a04 */
[C---:B------:R-:W-:Y:S01]  /*8e50*/  VIADD R10, R5.reuse, 0x56 ;  /* 0x00000056050a7836 */ /* 0x040fe20000000000 */
[----:B------:R0:W-:Y:S01]  /*8e60*/  STL [R1+0xb4], R0 ;  /* 0x0000b40001007387 */ /* 0x0001e20000100800 */
[----:B------:R-:W-:-:S03]  /*8e70*/  VIADD R2, R5, 0x54 ;  /* 0x0000005405027836 */ /* 0x000fc60000000000 */
[----:B------:R-:W-:Y:S02]  /*8e80*/  IABS R14, R10 ;  /* 0x0000000a000e7213 */ /* 0x000fe40000000000 */
[----:B------:R-:W-:-:S03]  /*8e90*/  IABS R16, R2 ;  /* 0x0000000200107213 */ /* 0x000fc60000000000 */
[----:B------:R-:W-:Y:S01]  /*8ea0*/  @!P2 IMAD.IADD R3, R3, 0x1, -R4 ;  /* 0x000000010303a824 */ /* 0x000fe200078e0a04 */
[----:B------:R-:W-:Y:S01]  /*8eb0*/  ISETP.GE.AND P2, PT, R11, RZ, PT ;  /* 0x000000ff0b00720c */ /* 0x000fe20003f46270 */
[----:B0-----:R-:W-:Y:S02]  /*8ec0*/  IMAD.MOV.U32 R0, RZ, RZ, R8 ;  /* 0x000000ffff007224 */ /* 0x001fe400078e0008 */
[----:B------:R-:W-:Y:S02]  /*8ed0*/  IMAD.MOV R8, RZ, RZ, -R9 ;  /* 0x000000ffff087224 */ /* 0x000fe400078e0a09 */
[----:B------:R-:W-:Y:S01]  /*8ee0*/  @!P6 IMAD.MOV R0, RZ, RZ, -R0 ;  /* 0x000000ffff00e224 */ /* 0x000fe200078e0a00 */
[C---:B------:R-:W-:Y:S01]  /*8ef0*/  ISETP.GT.U32.AND P6, PT, R4.reuse, R19, PT ;  /* 0x000000130400720c */ /* 0x040fe20003fc4070 */
[----:B------:R-:W-:Y:S02]  /*8f00*/  IMAD R18, R4, R8, R18 ;  /* 0x0000000804127224 */ /* 0x000fe400078e0212 */
[----:B------:R-:W-:Y:S01]  /*8f10*/  IMAD.HI.U32 R8, R6, R17, RZ ;  /* 0x0000001106087227 */ /* 0x000fe200078e00ff */
[----:B------:R0:W-:Y:S02]  /*8f20*/  STL [R1+0xb8], R0 ;  /* 0x0000b80001007387 */ /* 0x0001e40000100800 */
[----:B------:R-:W-:Y:S01]  /*8f30*/  ISETP.GT.U32.AND P3, PT, R4, R18, PT ;  /* 0x000000120400720c */ /* 0x000fe20003f64070 */
[----:B------:R-:W-:-:S04]  /*8f40*/  IMAD.HI.U32 R9, R6, R14, RZ ;  /* 0x0000000e06097227 */ /* 0x000fc800078e00ff */
[----:B------:R-:W-:Y:S02]  /*8f50*/  IMAD.MOV R11, RZ, RZ, -R8 ;  /* 0x000000ffff0b7224 */ /* 0x000fe400078e0a08 */
[----:B------:R-:W-:Y:S01]  /*8f60*/  @!P6 IMAD.IADD R19, R19, 0x1, -R4 ;  /* 0x000000011313e824 */ /* 0x000fe200078e0a04 */
[----:B------:R-:W-:Y:S01]  /*8f70*/  ISETP.GE.AND P6, PT, R10, RZ, PT ;  /* 0x000000ff0a00720c */ /* 0x000fe20003fc6270 */
[----:B0-----:R-:W-:Y:S02]  /*8f80*/  IMAD.MOV.U32 R0, RZ, RZ, R7 ;  /* 0x000000ffff007224 */ /* 0x001fe400078e0007 */
[----:B------:R-:W-:Y:S02]  /*8f90*/  IMAD.MOV R9, RZ, RZ, -R9 ;  /* 0x000000ffff097224 */ /* 0x000fe400078e0a09 */
[----:B------:R-:W-:Y:S01]  /*8fa0*/  @!P4 IMAD.MOV R0, RZ, RZ, -R0 ;  /* 0x000000ffff00c224 */ /* 0x000fe200078e0a00 */
[----:B------:R-:W-:Y:S01]  /*8fb0*/  ISETP.GT.U32.AND P4, PT, R4, R19, PT ;  /* 0x000000130400720c */ /* 0x000fe20003f84070 */
[----:B------:R-:W-:-:S02]  /*8fc0*/  @!P3 IMAD.IADD R18, R18, 0x1, -R4 ;  /* 0x000000011212b824 */ /* 0x000fc400078e0a04 */
[----:B------:R-:W-:Y:S01]  /*8fd0*/  IMAD R17, R4, R11, R17 ;  /* 0x0000000b04117224 */ /* 0x000fe200078e0211 */
[----:B------:R0:W-:Y:S01]  /*8fe0*/  STL [R1+0xbc], R0 ;  /* 0x0000bc0001007387 */ /* 0x0001e20000100800 */
[----:B------:R-:W-:Y:S01]  /*8ff0*/  IMAD.HI.U32 R8, R6, R16, RZ ;  /* 0x0000001006087227 */ /* 0x000fe200078e00ff */
[----:B------:R-:W-:-:S03]  /*9000*/  ISETP.GT.U32.AND P3, PT, R4, R18, PT ;  /* 0x000000120400720c */ /* 0x000fc60003f64070 */
[C---:B------:R-:W-:Y:S02]  /*9010*/  IMAD R14, R4.reuse, R9, R14 ;  /* 0x00000009040e7224 */ /* 0x040fe400078e020e */
[----:B------:R-:W-:Y:S02]  /*9020*/  IMAD.MOV R8, RZ, RZ, -R8 ;  /* 0x000000ffff087224 */ /* 0x000fe400078e0a08 */
[----:B------:R-:W-:Y:S01]  /*9030*/  @!P4 IMAD.IADD R19, R19, 0x1, -R4 ;  /* 0x000000011313c824 */ /* 0x000fe200078e0a04 */
[C---:B------:R-:W-:Y:S01]  /*9040*/  ISETP.GT.U32.AND P4, PT, R4.reuse, R14, PT ;  /* 0x0000000e0400720c */ /* 0x040fe20003f84070 */
[----:B0-----:R-:W-:Y:S02]  /*9050*/  IMAD.MOV.U32 R0, RZ, RZ, R3 ;  /* 0x000000ffff007224 */ /* 0x001fe400078e0003 */
[C---:B------:R-:W-:Y:S02]  /*9060*/  IMAD R16, R4.reuse, R8, R16 ;  /* 0x0000000804107224 */ /* 0x040fe400078e0210 */
[----:B------:R-:W-:Y:S01]  /*9070*/  @!P1 IMAD.MOV R0, RZ, RZ, -R0 ;  /* 0x000000ffff009224 */ /* 0x000fe200078e0a00 */
[----:B------:R-:W-:Y:S01]  /*9080*/  ISETP.GT.U32.AND P1, PT, R4, R17, PT ;  /* 0x000000110400720c */ /* 0x000fe20003f24070 */
[----:B------:R-:W-:-:S02]  /*9090*/  VIADD R10, R5, 0x52 ;  /* 0x00000052050a7836 */ /* 0x000fc40000000000 */
[--C-:B------:R-:W-:Y:S01]  /*90a0*/  @!P3 IMAD.IADD R18, R18, 0x1, -R4.reuse ;  /* 0x000000011212b824 */ /* 0x100fe200078e0a04 */
[----:B------:R-:W-:Y:S01]  /*90b0*/  ISETP.GT.U32.AND P3, PT, R4, R16, PT ;  /* 0x000000100400720c */ /* 0x000fe20003f64070 */
[----:B------:R-:W-:Y:S01]  /*90c0*/  VIADD R3, R5, 0x50 ;  /* 0x0000005005037836 */ /* 0x000fe20000000000 */
[----:B------:R-:W-:Y:S01]  /*90d0*/  IABS R8, R10 ;  /* 0x0000000a00087213 */ /* 0x000fe20000000000 */
[----:B------:R-:W-:Y:S01]  /*90e0*/  @!P4 IMAD.IADD R14, R14, 0x1, -R4 ;  /* 0x000000010e0ec824 */ /* 0x000fe200078e0a04 */
[----:B------:R0:W-:Y:S01]  /*90f0*/  STL [R1+0xc0], R0 ;  /* 0x0000c00001007387 */ /* 0x0001e20000100800 */
[----:B------:R-:W-:Y:S01]  /*9100*/  IMAD.MOV.U32 R20, RZ, RZ, R19 ;  /* 0x000000ffff147224 */ /* 0x000fe200078e0013 */
[----:B------:R-:W-:Y:S01]  /*9110*/  IABS R7, R3 ;  /* 0x0000000300077213 */ /* 0x000fe20000000000 */
[----:B------:R-:W-:-:S04]  /*9120*/  IMAD.HI.U32 R13, R6, R8, RZ ;  /* 0x00000008060d7227 */ /* 0x000fc800078e00ff */
[--C-:B------:R-:W-:Y:S01]  /*9130*/  @!P1 IMAD.IADD R17, R17, 0x1, -R4.reuse ;  /* 0x0000000111119824 */ /* 0x100fe200078e0a04 */
[----:B------:R-:W-:Y:S01]  /*9140*/  ISETP.GE.AND P1, PT, R2, RZ, PT ;  /* 0x000000ff0200720c */ /* 0x000fe20003f26270 */
[----:B------:R-:W-:Y:S02]  /*9150*/  IMAD.MOV R13, RZ, RZ, -R13 ;  /* 0x000000ffff0d7224 */ /* 0x000fe400078e0a0d */
[----:B------:R-:W-:Y:S01]  /*9160*/  @!P3 IMAD.IADD R16, R16, 0x1, -R4 ;  /* 0x000000011010b824 */ /* 0x000fe200078e0a04 */
[C---:B------:R-:W-:Y:S01]  /*9170*/  ISETP.GT.U32.AND P4, PT, R4.reuse, R17, PT ;  /* 0x000000110400720c */ /* 0x040fe20003f84070 */
[----:B------:R-:W-:Y:S01]  /*9180*/  IMAD.MOV.U32 R2, RZ, RZ, R12 ;  /* 0x000000ffff027224 */ /* 0x000fe200078e000c */
[----:B------:R-:W-:Y:S01]  /*9190*/  ISETP.GT.U32.AND P3, PT, R4, R14, PT ;  /* 0x0000000e0400720c */ /* 0x000fe20003f64070 */
[----:B------:R-:W-:-:S04]  /*91a0*/  IMAD.HI.U32 R12, R6, R7, RZ ;  /* 0x00000007060c7227 */ /* 0x000fc800078e00ff */
[----:B------:R-:W-:Y:S02]  /*91b0*/  IMAD R8, R4, R13, R8 ;  /* 0x0000000d04087224 */ /* 0x000fe400078e0208 */
[----:B------:R-:W-:Y:S02]  /*91c0*/  IMAD.MOV R12, RZ, RZ, -R12 ;  /* 0x000000ffff0c7224 */ /* 0x000fe400078e0a0c */
[----:B------:R-:W-:-:S04]  /*91d0*/  IMAD.HI.U32 R13, R6, R2, RZ ;  /* 0x00000002060d7227 */ /* 0x000fc800078e00ff */
[----:B------:R-:W-:Y:S01]  /*91e0*/  @!P4 IMAD.IADD R17, R17, 0x1, -R4 ;  /* 0x000000011111c824 */ /* 0x000fe200078e0a04 */
[C---:B------:R-:W-:Y:S01]  /*91f0*/  ISETP.GT.U32.AND P4, PT, R4.reuse, R8, PT ;  /* 0x000000080400720c */ /* 0x040fe20003f84070 */
[C---:B------:R-:W-:Y:S02]  /*9200*/  IMAD R7, R4.reuse, R12, R7 ;  /* 0x0000000c04077224 */ /* 0x040fe400078e0207 */
[----:B0-----:R-:W-:Y:S02]  /*9210*/  IMAD.MOV.U32 R0, RZ, RZ, R18 ;  /* 0x000000ffff007224 */ /* 0x001fe400078e0012 */
[----:B------:R-:W-:Y:S01]  /*9220*/  @!P0 IMAD.MOV R20, RZ, RZ, -R20 ;  /* 0x000000ffff148224 */ /* 0x000fe200078e0a14 */
[----:B------:R-:W-:Y:S01]  /*9230*/  ISETP.GT.U32.AND P0, PT, R4, R16, PT ;  /* 0x000000100400720c */ /* 0x000fe20003f04070 */
[----:B------:R-:W-:Y:S02]  /*9240*/  VIADD R9, R5, 0x4c ;  /* 0x0000004c05097836 */ /* 0x000fe40000000000 */
[----:B------:R-:W-:Y:S01]  /*9250*/  IMAD.MOV R13, RZ, RZ, -R13 ;  /* 0x000000ffff0d7224 */ /* 0x000fe200078e0a0d */
[----:B------:R-:W-:Y:S01]  /*9260*/  STL [R1+0x78], R20 ;  /* 0x0000781401007387 */ /* 0x000fe20000100800 */
[----:B------:R-:W-:Y:S01]  /*9270*/  @!P3 IMAD.IADD R14, R14, 0x1, -R4 ;  /* 0x000000010e0eb824 */ /* 0x000fe200078e0a04 */
[C---:B------:R-:W-:Y:S01]  /*9280*/  ISETP.GT.U32.AND P3, PT, R4.reuse, R7, PT ;  /* 0x000000070400720c */ /* 0x040fe20003f64070 */
[----:B------:R-:W-:Y:S01]  /*9290*/  @!P5 IMAD.MOV R0, RZ, RZ, -R0 ;  /* 0x000000ffff00d224 */ /* 0x000fe200078e0a00 */
[----:B------:R-:W-:Y:S01]  /*92a0*/  IABS R11, R9 ;  /* 0x00000009000b7213 */ /* 0x000fe20000000000 */
[----:B------:R-:W-:Y:S01]  /*92b0*/  IMAD R2, R4, R13, R2 ;  /* 0x0000000d04027224 */ /* 0x000fe200078e0202 */
[----:B------:R-:W-:Y:S01]  /*92c0*/  ISETP.GE.AND P5, PT, R10, RZ, PT ;  /* 0x000000ff0a00720c */ /* 0x000fe20003fa6270 */
[----:B------:R-:W-:Y:S01]  /*92d0*/  @!P4 IMAD.IADD R8, R8, 0x1, -R4 ;  /* 0x000000010808c824 */ /* 0x000fe200078e0a04 */
[----:B------:R0:W-:Y:S01]  /*92e0*/  STL [R1+0x74], R0 ;  /* 0x0000740001007387 */ /* 0x0001e20000100800 */
[----:B------:R-:W-:Y:S01]  /*92f0*/  IMAD.HI.U32 R10, R6, R11, RZ ;  /* 0x0000000b060a7227 */ /* 0x000fe200078e00ff */
[----:B------:R-:W-:-:S03]  /*9300*/  ISETP.GT.U32.AND P4, PT, R4, R2, PT ;  /* 0x000000020400720c */ /* 0x000fc60003f84070 */
[----:B------:R-:W-:Y:S01]  /*9310*/  @!P0 IMAD.IADD R16, R16, 0x1, -R4 ;  /* 0x0000000110108824 */ /* 0x000fe200078e0a04 */
[----:B------:R-:W-:Y:S01]  /*9320*/  ISETP.GE.AND P0, PT, R3, RZ, PT ;  /* 0x000000ff0300720c */ /* 0x000fe20003f06270 */
[----:B------:R-:W-:Y:S02]  /*9330*/  IMAD.MOV R10, RZ, RZ, -R10 ;  /* 0x000000ffff0a7224 */ /* 0x000fe400078e0a0a */
[----:B------:R-:W-:Y:S02]  /*9340*/  VIADD R3, R5, 0x48 ;  /* 0x0000004805037836 */ /* 0x000fe40000000000 */
[----:B0-----:R-:W-:Y:S02]  /*9350*/  IMAD.MOV.U32 R0, RZ, RZ, R17 ;  /* 0x000000ffff007224 */ /* 0x001fe400078e0011 */
[----:B------:R-:W-:Y:S01]  /*9360*/  @!P3 IMAD.IADD R7, R7, 0x1, -R4 ;  /* 0x000000010707b824 */ /* 0x000fe200078e0a04 */
[----:B------:R-:W-:Y:S01]  /*9370*/  ISETP.GT.U32.AND P3, PT, R4, R8, PT ;  /* 0x000000080400720c */ /* 0x000fe20003f64070 */
[----:B------:R-:W-:-:S02]  /*9380*/  @!P2 IMAD.MOV R0, RZ, RZ, -R0 ;  /* 0x000000ffff00a224 */ /* 0x000fc400078e0a00 */
[----:B------:R-:W-:Y:S01]  /*9390*/  VIADD R12, R5, 0x4a ;  /* 0x0000004a050c7836 */ /* 0x000fe20000000000 */
[C---:B------:R-:W-:Y:S01]  /*93a0*/  ISETP.GT.U32.AND P2, PT, R4.reuse, R7, PT ;  /* 0x000000070400720c */ /* 0x040fe20003f44070 */
[----:B------:R-:W-:Y:S01]  /*93b0*/  IMAD R11, R4, R10, R11 ;  /* 0x0000000a040b7224 */ /* 0x000fe200078e020b */
[----:B------:R0:W-:Y:S01]  /*93c0*/  STL [R1+0x70], R0 ;  /* 0x0000700001007387 */ /* 0x0001e20000100800 */
[----:B------:R-:W-:Y:S01]  /*93d0*/  IABS R10, R3 ;  /* 0x00000003000a7213 */ /* 0x000fe20000000000 */
[----:B------:R-:W-:Y:S01]  /*93e0*/  IMAD.MOV.U32 R17, RZ, RZ, R14 ;  /* 0x000000ffff117224 */ /* 0x000fe200078e000e */
[----:B------:R-:W-:Y:S01]  /*93f0*/  IABS R13, R12 ;  /* 0x0000000c000d7213 */ /* 0x000fe20000000000 */
[----:B------:R-:W-:Y:S02]  /*9400*/  @!P4 IMAD.IADD R2, R2, 0x1, -R4 ;  /* 0x000000010202c824 */ /* 0x000fe400078e0a04 */
[----:B------:R-:W-:Y:S01]  /*9410*/  @!P6 IMAD.MOV R17, RZ, RZ, -R17 ;  /* 0x000000ffff11e224 */ /* 0x000fe200078e0a11 */
[----:B------:R-:W-:Y:S01]  /*9420*/  ISETP.GT.U32.AND P6, PT, R4, R11, PT ;  /* 0x0000000b0400720c */ /* 0x000fe20003fc4070 */
[----:B------:R-:W-:Y:S01]  /*9430*/  IMAD.HI.U32 R14, R6, R13, RZ ;  /* 0x0000000d060e7227 */ /* 0x000fe200078e00ff */
[----:B------:R-:W-:-:S02]  /*9440*/  ISETP.GT.U32.AND P4, PT, R4, R2, PT ;  /* 0x000000020400720c */ /* 0x000fc40003f84070 */
[----:B------:R-:W-:Y:S01]  /*9450*/  STL [R1+0xb0], R17 ;  /* 0x0000b01101007387 */ /* 0x000fe20000100800 */
[----:B0-----:R-:W-:Y:S02]  /*9460*/  IMAD.MOV.U32 R0, RZ, RZ, R16 ;  /* 0x000000ffff007224 */ /* 0x001fe400078e0010 */
[----:B------:R-:W-:Y:S02]  /*9470*/  IMAD.MOV R14, RZ, RZ, -R14 ;  /* 0x000000ffff0e7224 */ /* 0x000fe400078e0a0e */
[----:B------:R-:W-:Y:S01]  /*9480*/  @!P1 IMAD.MOV R0, RZ, RZ, -R0 ;  /* 0x000000ffff009224 */ /* 0x000fe200078e0a00 */
[----:B------:R-:W-:Y:S01]  /*9490*/  ISETP.GE.AND P1, PT, R15, RZ, PT ;  /* 0x000000ff0f00720c */ /* 0x000fe20003f26270 */
[----:B------:R-:W-:-:S03]  /*94a0*/  IMAD.HI.U32 R15, R6, R10, RZ ;  /* 0x0000000a060f7227 */ /* 0x000fc600078e00ff */
[----:B------:R0:W-:Y:S01]  /*94b0*/  STL [R1+0x6c], R0 ;  /* 0x00006c0001007387 */ /* 0x0001e20000100800 */
[----:B------:R-:W-:Y:S02]  /*94c0*/  IMAD.MOV R15, RZ, RZ, -R15 ;  /* 0x000000ffff0f7224 */ /* 0x000fe400078e0a0f */
[----:B------:R-:W-:Y:S01]  /*94d0*/  @!P2 IMAD.IADD R7, R7, 0x1, -R4 ;  /* 0x000000010707a824 */ /* 0x000fe200078e0a04 */
[----:B------:R-:W-:Y:S01]  /*94e0*/  ISETP.GE.AND P2, PT, R12, RZ, PT ;  /* 0x000000ff0c00720c */ /* 0x000fe20003f46270 */
[----:B------:R-:W-:Y:S02]  /*94f0*/  IMAD R10, R4, R15, R10 ;  /* 0x0000000f040a7224 */ /* 0x000fe400078e020a */
[--C-:B------:R-:W-:Y:S01]  /*9500*/  @!P3 IMAD.IADD R8, R8, 0x1, -R4.reuse ;  /* 0x000000010808b824 */ /* 0x100fe200078e0a04 */
[----:B------:R-:W-:Y:S01]  /*9510*/  ISETP.GE.AND P3, PT, R9, RZ, PT ;  /* 0x000000ff0900720c */ /* 0x000fe20003f66270 */
[C---:B------:R-:W-:Y:S02]  /*9520*/  IMAD R9, R4.reuse, R14, R13 ;  /* 0x0000000e04097224 */ /* 0x040fe400078e020d */
[----:B------:R-:W-:Y:S01]  /*9530*/  @!P0 IMAD.MOV R7, RZ, RZ, -R7 ;  /* 0x000000ffff078224 */ /* 0x000fe200078e0a07 */
[----:B------:R-:W-:Y:S01]  /*9540*/  ISETP.GT.U32.AND P0, PT, R4, R10, PT ;  /* 0x0000000a0400720c */ /* 0x000fe20003f04070 */
[----:B------:R-:W-:-:S02]  /*9550*/  @!P6 IMAD.IADD R11, R11, 0x1, -R4 ;  /* 0x000000010b0be824 */ /* 0x000fc400078e0a04 */
[----:B------:R-:W-:Y:S01]  /*9560*/  @!P4 IMAD.IADD R2, R2, 0x1, -R4 ;  /* 0x000000010202c824 */ /* 0x000fe200078e0a04 */
[C---:B------:R-:W-:Y:S01]  /*9570*/  ISETP.GT.U32.AND P4, PT, R4.reuse, R9, PT ;  /* 0x000000090400720c */ /* 0x040fe20003f84070 */
[----:B0-----:R-:W-:Y:S01]  /*9580*/  IMAD.MOV.U32 R0, RZ, RZ, R8 ;  /* 0x000000ffff007224 */ /* 0x001fe200078e0008 */
[----:B------:R-:W-:Y:S01]  /*9590*/  ISETP.GT.U32.AND P6, PT, R4, R11, PT ;  /* 0x0000000b0400720c */ /* 0x000fe20003fc4070 */
[----:B------:R-:W-:Y:S02]  /*95a0*/  VIADD R8, R5, 0x46 ;  /* 0x0000004605087836 */ /* 0x000fe40000000000 */
[----:B------:R-:W-:Y:S01]  /*95b0*/  @!P5 IMAD.MOV R0, RZ, RZ, -R0 ;  /* 0x000000ffff00d224 */ /* 0x000fe200078e0a00 */
[----:B------:R-:W-:Y:S01]  /*95c0*/  ISETP.GE.AND P5, PT, R3, RZ, PT ;  /* 0x000000ff0300720c */ /* 0x000fe20003fa6270 */
[C---:B------:R-:W-:Y:S01]  /*95d0*/  VIADD R13, R5.reuse, 0x44 ;  /* 0x00000044050d7836 */ /* 0x040fe20000000000 */
[----:B------:R-:W-:Y:S01]  /*95e0*/  IABS R3, R8 ;  /* 0x0000000800037213 */ /* 0x000fe20000000000 */
[----:B------:R-:W-:Y:S01]  /*95f0*/  @!P0 IMAD.IADD R10, R10, 0x1, -R4 ;  /* 0x000000010a0a8824 */ /* 0x000fe200078e0a04 */
[----:B------:R0:W-:Y:S01]  /*9600*/  STL [R1+0x64], R0 ;  /* 0x0000640001007387 */ /* 0x0001e20000100800 */
[----:B------:R-:W-:-:S02]  /*9610*/  VIADD R17, R5, 0x3e ;  /* 0x0000003e05117836 */ /* 0x000fc40000000000 */
[--C-:B------:R-:W-:Y:S01]  /*9620*/  @!P4 IMAD.IADD R9, R9, 0x1, -R4.reuse ;  /* 0x000000010909c824 */ /* 0x100fe200078e0a04 */
[C---:B------:R-:W-:Y:S01]  /*9630*/  ISETP.GT.U32.AND P0, PT, R4.reuse, R10, PT ;  /* 0x0000000a0400720c */ /* 0x040fe20003f04070 */
[----:B------:R-:W-:Y:S01]  /*9640*/  @!P6 IMAD.IADD R11, R11, 0x1, -R4 ;  /* 0x000000010b0be824 */ /* 0x000fe200078e0a04 */
[----:B------:R-:W-:Y:S01]  /*9650*/  ISETP.GE.AND P6, PT, R13, RZ, PT ;  /* 0x000000ff0d00720c */ /* 0x000fe20003fc6270 */
[----:B------:R1:W-:Y:S01]  /*9660*/  STL [R1+0x5c], R7 ;  /* 0x00005c0701007387 */ /* 0x0003e20000100800 */
[----:B------:R-:W-:Y:S01]  /*9670*/  IABS R13, R13 ;  /* 0x0000000d000d7213 */ /* 0x000fe20000000000 */
[C---:B------:R-:W-:Y:S01]  /*9680*/  VIADD R19, R5.reuse, 0x38 ;  /* 0x0000003805137836 */ /* 0x040fe20000000000 */
[----:B------:R-:W-:Y:S01]  /*9690*/  ISETP.GT.U32.AND P4, PT, R4, R9, PT ;  /* 0x000000090400720c */ /* 0x000fe20003f84070 */
[----:B0-----:R-:W-:Y:S02]  /*96a0*/  IMAD.MOV.U32 R0, RZ, RZ, R2 ;  /* 0x000000ffff007224 */ /* 0x001fe400078e0002 */
[----:B------:R-:W-:-:S02]  /*96b0*/  VIADD R2, R5, 0x42 ;  /* 0x0000004205027836 */ /* 0x000fc40000000000 */
[----:B------:R-:W-:Y:S01]  /*96c0*/  @!P1 IMAD.MOV R0, RZ, RZ, -R0 ;  /* 0x000000ffff009224 */ /* 0x000fe200078e0a00 */
[----:B------:R-:W-:Y:S01]  /*96d0*/  ISETP.GE.AND P1, PT, R8, RZ, PT ;  /* 0x000000ff0800720c */ /* 0x000fe20003f26270 */
[C---:B-1----:R-:W-:Y:S01]  /*96e0*/  IMAD.HI.U32 R7, R6.reuse, R3, RZ ;  /* 0x0000000306077227 */ /* 0x042fe200078e00ff */
[----:B------:R-:W-:Y:S02]  /*96f0*/  IABS R8, R2 ;  /* 0x0000000200087213 */ /* 0x000fe40000000000 */
[----:B------:R0:W-:Y:S01]  /*9700*/  STL [R1+0xa4], R0 ;  /* 0x0000a40001007387 */ /* 0x0001e20000100800 */
[----:B------:R-:W-:Y:S02]  /*9710*/  IMAD.MOV R7, RZ, RZ, -R7 ;  /* 0x000000ffff077224 */ /* 0x000fe400078e0a07 */
[----:B------:R-:W-:-:S04]  /*9720*/  IMAD.HI.U32 R12, R6, R13, RZ ;  /* 0x0000000d060c7227 */ /* 0x000fc800078e00ff */
[----:B------:R-:W-:Y:S02]  /*9730*/  IMAD.MOV R12, RZ, RZ, -R12 ;  /* 0x000000ffff0c7224 */ /* 0x000fe400078e0a0c */
[--C-:B------:R-:W-:Y:S02]  /*9740*/  @!P0 IMAD.IADD R10, R10, 0x1, -R4.reuse ;  /* 0x000000010a0a8824 */ /* 0x100fe400078e0a04 */
[----:B0-----:R-:W-:Y:S02]  /*9750*/  IMAD.MOV.U32 R0, RZ, RZ, R11 ;  /* 0x000000ffff007224 */ /* 0x001fe400078e000b */
[----:B------:R-:W-:Y:S02]  /*9760*/  @!P4 IMAD.IADD R9, R9, 0x1, -R4 ;  /* 0x000000010909c824 */ /* 0x000fe400078e0a04 */
[----:B------:R-:W-:Y:S01]  /*9770*/  @!P3 IMAD.MOV R0, RZ, RZ, -R0 ;  /* 0x000000ffff00b224 */ /* 0x000fe200078e0a00 */
[----:B------:R-:W-:Y:S01]  /*9780*/  ISETP.GE.AND P3, PT, R2, RZ, PT ;  /* 0x000000ff0200720c */ /* 0x000fe20003f66270 */
[----:B------:R-:W-:-:S02]  /*9790*/  IMAD R2, R4, R7, R3 ;  /* 0x0000000704027224 */ /* 0x000fc400078e0203 */
[C---:B------:R-:W-:Y:S01]  /*97a0*/  IMAD R13, R4.reuse, R12, R13 ;  /* 0x0000000c040d7224 */ /* 0x040fe200078e020d */
[----:B------:R0:W-:Y:S01]  /*97b0*/  STL [R1+0xac], R0 ;  /* 0x0000ac0001007387 */ /* 0x0001e20000100800 */
[----:B------:R-:W-:Y:S01]  /*97c0*/  VIADD R11, R5, 0x40 ;  /* 0x00000040050b7836 */ /* 0x000fe20000000000 */
[----:B------:R-:W-:Y:S01]  /*97d0*/  ISETP.GT.U32.AND P4, PT, R4, R2, PT ;  /* 0x000000020400720c */ /* 0x000fe20003f84070 */
[----:B------:R-:W-:Y:S01]  /*97e0*/  IMAD.MOV.U32 R14, RZ, RZ, R9 ;  /* 0x000000ffff0e7224 */ /* 0x000fe200078e0009 */
[----:B------:R-:W-:Y:S01]  /*97f0*/  IABS R12, R19 ;  /* 0x00000013000c7213 */ /* 0x000fe20000000000 */
[C---:B------:R-:W-:Y:S01]  /*9800*/  IMAD.HI.U32 R7, R6.reuse, R8, RZ ;  /* 0x0000000806077227 */ /* 0x040fe200078e00ff */
[----:B------:R-:W-:Y:S02]  /*9810*/  IABS R3, R11 ;  /* 0x0000000b00037213 */ /* 0x000fe40000000000 */
[----:B------:R-:W-:Y:S01]  /*9820*/  ISETP.GE.AND P0, PT, R11, RZ, PT ;  /* 0x000000ff0b00720c */ /* 0x000fe20003f06270 */
[----:B------:R-:W-:Y:S01]  /*9830*/  @!P2 IMAD.MOV R14, RZ, RZ, -R14 ;  /* 0x000000ffff0ea224 */ /* 0x000fe200078e0a0e */
[----:B------:R-:W-:Y:S01]  /*9840*/  ISETP.GE.AND P2, PT, R17, RZ, PT ;  /* 0x000000ff1100720c */ /* 0x000fe20003f46270 */
[----:B0-----:R-:W-:Y:S01]  /*9850*/  IMAD.MOV.U32 R0, RZ, RZ, R10 ;  /* 0x000000ffff007224 */ /* 0x001fe200078e000a */
[----:B------:R-:W-:Y:S01]  /*9860*/  IABS R17, R17 ;  /* 0x0000001100117213 */ /* 0x000fe20000000000 */
[----:B------:R-:W-:Y:S01]  /*9870*/  IMAD.HI.U32 R9, R6, R3, RZ ;  /* 0x0000000306097227 */ /* 0x000fe200078e00ff */
[----:B------:R0:W-:Y:S03]  /*9880*/  STL [R1+0x94], R14 ;  /* 0x0000940e01007387 */ /* 0x0001e60000100800 */
[----:B------:R-:W-:Y:S01]  /*9890*/  @!P5 IMAD.MOV R0, RZ, RZ, -R0 ;  /* 0x000000ffff00d224 */ /* 0x000fe200078e0a00 */
[----:B------:R-:W-:Y:S01]  /*98a0*/  ISETP.GT.U32.AND P5, PT, R4, R13, PT ;  /* 0x0000000d0400720c */ /* 0x000fe20003fa4070 */
[----:B------:R-:W-:-:S02]  /*98b0*/  @!P4 IMAD.IADD R2, R2, 0x1, -R4 ;  /* 0x000000010202c824 */ /* 0x000fc400078e0a04 */
[----:B------:R-:W-:Y:S01]  /*98c0*/  IMAD.MOV R9, RZ, RZ, -R9 ;  /* 0x000000ffff097224 */ /* 0x000fe200078e0a09 */
[----:B------:R1:W-:Y:S01]  /*98d0*/  STL [R1+0x9c], R0 ;  /* 0x00009c0001007387 */ /* 0x0003e20000100800 */
[----:B------:R-:W-:Y:S01]  /*98e0*/  IMAD.MOV R7, RZ, RZ, -R7 ;  /* 0x000000ffff077224 */ /* 0x000fe200078e0a07 */
[C---:B------:R-:W-:Y:S01]  /*98f0*/  ISETP.GT.U32.AND P4, PT, R4.reuse, R2, PT ;  /* 0x000000020400720c */ /* 0x040fe20003f84070 */
[C---:B------:R-:W-:Y:S02]  /*9900*/  IMAD R3, R4.reuse, R9, R3 ;  /* 0x0000000904037224 */ /* 0x040fe400078e0203 */
[----:B------:R-:W-:Y:S02]  /*9910*/  IMAD R8, R4, R7, R8 ;  /* 0x0000000704087224 */ /* 0x000fe400078e0208 */
[----:B------:R-:W-:-:S04]  /*9920*/  IMAD.HI.U32 R9, R6, R17, RZ ;  /* 0x0000001106097227 */ /* 0x000fc800078e00ff */
[--C-:B------:R-:W-:Y:S02]  /*9930*/  @!P5 IMAD.IADD R13, R13, 0x1, -R4.reuse ;  /* 0x000000010d0dd824 */ /* 0x100fe400078e0a04 */
[----:B------:R-:W-:Y:S02]  /*9940*/  VIADD R7, R5, 0x3c ;  /* 0x0000003c05077836 */ /* 0x000fe40000000000 */
[----:B------:R-:W-:Y:S01]  /*9950*/  @!P4 IMAD.IADD R2, R2, 0x1, -R4 ;  /* 0x000000010202c824 */ /* 0x000fe200078e0a04 */
[C---:B------:R-:W-:Y:S01]  /*9960*/  ISETP.GT.U32.AND P5, PT, R4.reuse, R13, PT ;  /* 0x0000000d0400720c */ /* 0x040fe20003fa4070 */
[----:B------:R-:W-:Y:S01]  /*9970*/  IMAD.MOV R9, RZ, RZ, -R9 ;  /* 0x000000ffff097224 */ /* 0x000fe200078e0a09 */
[C---:B------:R-:W-:Y:S01]  /*9980*/  ISETP.GT.U32.AND P4, PT, R4.reuse, R8, PT ;  /* 0x000000080400720c */ /* 0x040fe20003f84070 */
[----:B------:R-:W-:Y:S01]  /*9990*/  IMAD.MOV.U32 R20, RZ, RZ, R2 ;  /* 0x000000ffff147224 */ /* 0x000fe200078e0002 */
[----:B------:R-:W-:Y:S01]  /*99a0*/  IABS R16, R7 ;  /* 0x0000000700107213 */ /* 0x000fe20000000000 */
[----:B------:R-:W-:-:S02]  /*99b0*/  IMAD R17, R4, R9, R17 ;  /* 0x0000000904117224 */ /* 0x000fc400078e0211 */
[----:B------:R-:W-:Y:S02]  /*99c0*/  @!P1 IMAD.MOV R20, RZ, RZ, -R20 ;  /* 0x000000ffff149224 */ /* 0x000fe400078e0a14 */
[----:B------:R-:W-:Y:S01]  /*99d0*/  VIADD R11, R5, 0x3a ;  /* 0x0000003a050b7836 */ /* 0x000fe20000000000 */
[----:B------:R-:W-:Y:S01]  /*99e0*/  ISETP.GT.U32.AND P1, PT, R4, R17, PT ;  /* 0x000000110400720c */ /* 0x000fe20003f24070 */
[----:B------:R-:W-:Y:S01]  /*99f0*/  IMAD.HI.U32 R15, R6, R16, RZ ;  /* 0x00000010060f7227 */ /* 0x000fe200078e00ff */
[----:B------:R-:W-:Y:S02]  /*9a00*/  STL [R1+0x54], R20 ;  /* 0x0000541401007387 */ /* 0x000fe40000100800 */
[----:B0-----:R-:W-:Y:S01]  /*9a10*/  IABS R14, R11 ;  /* 0x0000000b000e7213 */ /* 0x001fe20000000000 */
[----:B------:R-:W-:Y:S01]  /*9a20*/  @!P5 IMAD.IADD R13, R13, 0x1, -R4 ;  /* 0x000000010d0dd824 */ /* 0x000fe200078e0a04 */
[----:B------:R-:W-:Y:S01]  /*9a30*/  ISETP.GT.U32.AND P5, PT, R4, R3, PT ;  /* 0x000000030400720c */ /* 0x000fe20003fa4070 */
[----:B------:R-:W-:-:S02]  /*9a40*/  IMAD.MOV R15, RZ, RZ, -R15 ;  /* 0x000000ffff0f7224 */ /* 0x000fc400078e0a0f */
[----:B------:R-:W-:Y:S02]  /*9a50*/  @!P4 IMAD.IADD R8, R8, 0x1, -R4 ;  /* 0x000000010808c824 */ /* 0x000fe400078e0a04 */
[C---:B------:R-:W-:Y:S02]  /*9a60*/  IMAD R16, R4.reuse, R15, R16 ;  /* 0x0000000f04107224 */ /* 0x040fe400078e0210 */
[----:B-1----:R-:W-:Y:S01]  /*9a70*/  IMAD.MOV.U32 R0, RZ, RZ, R13 ;  /* 0x000000ffff007224 */ /* 0x002fe200078e000d */
[----:B------:R-:W-:Y:S01]  /*9a80*/  ISETP.GT.U32.AND P4, PT, R4, R8, PT ;  /* 0x000000080400720c */ /* 0x000fe20003f84070 */
[----:B------:R-:W-:-:S04]  /*9a90*/  IMAD.HI.U32 R10, R6, R14, RZ ;  /* 0x0000000e060a7227 */ /* 0x000fc800078e00ff */
[----:B------:R-:W-:Y:S02]  /*9aa0*/  @!P5 IMAD.IADD R3, R3, 0x1, -R4 ;  /* 0x000000010303d824 */ /* 0x000fe400078e0a04 */
[----:B------:R-:W-:Y:S01]  /*9ab0*/  @!P6 IMAD.MOV R0, RZ, RZ, -R0 ;  /* 0x000000ffff00e224 */ /* 0x000fe200078e0a00 */
[C---:B------:R-:W-:Y:S01]  /*9ac0*/  ISETP.GT.U32.AND P6, PT, R4.reuse, R16, PT ;  /* 0x000000100400720c */ /* 0x040fe20003fc4070 */
[----:B------:R-:W-:Y:S02]  /*9ad0*/  VIADD R18, R5, 0x36 ;  /* 0x0000003605127836 */ /* 0x000fe40000000000 */
[----:B------:R-:W-:Y:S01]  /*9ae0*/  @!P1 IMAD.IADD R17, R17, 0x1, -R4 ;  /* 0x0000000111119824 */ /* 0x000fe200078e0a04 */
[----:B------:R-:W-:Y:S01]  /*9af0*/  ISETP.GT.U32.AND P1, PT, R4, R3, PT ;  /* 0x000000030400720c */ /* 0x000fe20003f24070 */
[----:B------:R-:W-:Y:S01]  /*9b00*/  IMAD.MOV R15, RZ, RZ, -R10 ;  /* 0x000000ffff0f7224 */ /* 0x000fe200078e0a0a */
[----:B------:R-:W-:Y:S01]  /*9b10*/  IABS R9, R18 ;  /* 0x0000001200097213 */ /* 0x000fe20000000000 */
[----:B------:R-:W-:Y:S01]  /*9b20*/  IMAD.HI.U32 R10, R6, R12, RZ ;  /* 0x0000000c060a7227 */ /* 0x000fe200078e00ff */
[----:B------:R0:W-:Y:S03]  /*9b30*/  STL [R1+0x48], R0 ;  /* 0x0000480001007387 */ /* 0x0001e60000100800 */
[----:B------:R-:W-:-:S02]  /*9b40*/  IMAD.MOV R10, RZ, RZ, -R10 ;  /* 0x000000ffff0a7224 */ /* 0x000fc400078e0a0a */
[----:B------:R-:W-:Y:S02]  /*9b50*/  IMAD R14, R4, R15, R14 ;  /* 0x0000000f040e7224 */ /* 0x000fe400078e020e */
[----:B------:R-:W-:-:S03]  /*9b60*/  IMAD.HI.U32 R2, R6, R9, RZ ;  /* 0x0000000906027227 */ /* 0x000fc600078e00ff */
[----:B------:R-:W-:Y:S01]  /*9b70*/  ISETP.GT.U32.AND P5, PT, R4, R14, PT ;  /* 0x0000000e0400720c */ /* 0x000fe20003fa4070 */
[----:B------:R-:W-:Y:S01]  /*9b80*/  @!P4 IMAD.IADD R8, R8, 0x1, -R4 ;  /* 0x000000010808c824 */ /* 0x000fe200078e0a04 */
[----:B------:R-:W-:Y:S01]  /*9b90*/  ISETP.GE.AND P4, PT, R7, RZ, PT ;  /* 0x000000ff0700720c */ /* 0x000fe20003f86270 */
[----:B------:R-:W-:Y:S02]  /*9ba0*/  IMAD R12, R4, R10, R12 ;  /* 0x0000000a040c7224 */ /* 0x000fe400078e020c */
[----:B------:R-:W-:Y:S01]  /*9bb0*/  @!P6 IMAD.IADD R16, R16, 0x1, -R4 ;  /* 0x000000011010e824 */ /* 0x000fe200078e0a04 */
[C---:B------:R-:W-:Y:S01]  /*9bc0*/  ISETP.GT.U32.AND P6, PT, R4.reuse, R17, PT ;  /* 0x000000110400720c */ /* 0x040fe20003fc4070 */
[----:B------:R-:W-:Y:S02]  /*9bd0*/  IMAD.MOV R2, RZ, RZ, -R2 ;  /* 0x000000ffff027224 */ /* 0x000fe400078e0a02 */
[----:B0-----:R-:W-:Y:S02]  /*9be0*/  IMAD.MOV.U32 R0, RZ, RZ, R8 ;  /* 0x000000ffff007224 */ /* 0x001fe400078e0008 */
[----:B------:R-:W-:Y:S01]  /*9bf0*/  @!P1 IMAD.IADD R3, R3, 0x1, -R4 ;  /* 0x0000000103039824 */ /* 0x000fe200078e0a04 */
[C---:B------:R-:W-:Y:S01]  /*9c00*/  ISETP.GT.U32.AND P1, PT, R4.reuse, R12, PT ;  /* 0x0000000c0400720c */ /* 0x040fe20003f24070 */
[----:B------:R-:W-:-:S02]  /*9c10*/  IMAD R9, R4, R2, R9 ;  /* 0x0000000204097224 */ /* 0x000fc400078e0209 */
[----:B------:R-:W-:Y:S01]  /*9c20*/  @!P3 IMAD.MOV R0, RZ, RZ, -R0 ;  /* 0x000000ffff00b224 */ /* 0x000fe200078e0a00 */
[----:B------:R-:W-:Y:S01]  /*9c30*/  ISETP.GT.U32.AND P3, PT, R4, R16, PT ;  /* 0x000000100400720c */ /* 0x000fe20003f64070 */
[C---:B------:R-:W-:Y:S02]  /*9c40*/  VIADD R2, R5.reuse, 0x34 ;  /* 0x0000003405027836 */ /* 0x040fe40000000000 */
[----:B------:R-:W-:Y:S01]  /*9c50*/  VIADD R13, R5, 0x30 ;  /* 0x00000030050d7836 */ /* 0x000fe20000000000 */
[----:B------:R0:W-:Y:S01]  /*9c60*/  STL [R1+0x44], R0 ;  /* 0x0000440001007387 */ /* 0x0001e20000100800 */
[--C-:B------:R-:W-:Y:S01]  /*9c70*/  @!P5 IMAD.IADD R14, R14, 0x1, -R4.reuse ;  /* 0x000000010e0ed824 */ /* 0x100fe200078e0a04 */
[----:B------:R-:W-:Y:S01]  /*9c80*/  IABS R7, R2 ;  /* 0x0000000200077213 */ /* 0x000fe20000000000 */
[--C-:B------:R-:W-:Y:S01]  /*9c90*/  @!P6 IMAD.IADD R17, R17, 0x1, -R4.reuse ;  /* 0x000000011111e824 */ /* 0x100fe200078e0a04 */
[----:B------:R-:W-:Y:S01]  /*9ca0*/  ISETP.GT.U32.AND P6, PT, R4, R9, PT ;  /* 0x000000090400720c */ /* 0x000fe20003fc4070 */
[----:B------:R-:W-:Y:S01]  /*9cb0*/  VIADD R10, R5, 0x32 ;  /* 0x00000032050a7836 */ /* 0x000fe20000000000 */
[----:B------:R-:W-:Y:S01]  /*9cc0*/  IABS R15, R13 ;  /* 0x0000000d000f7213 */ /* 0x000fe20000000000 */
[----:B------:R-:W-:Y:S01]  /*9cd0*/  @!P1 IMAD.IADD R12, R12, 0x1, -R4 ;  /* 0x000000010c0c9824 */ /* 0x000fe200078e0a04 */
[----:B------:R-:W-:Y:S01]  /*9ce0*/  ISETP.GT.U32.AND P5, PT, R4, R14, PT ;  /* 0x0000000e0400720c */ /* 0x000fe20003fa4070 */
[----:B------:R-:W-:Y:S01]  /*9cf0*/  IMAD.MOV.U32 R21, RZ, RZ, R3 ;  /* 0x000000ffff157224 */ /* 0x000fe200078e0003 */
[----:B------:R-:W-:Y:S01]  /*9d00*/  IABS R8, R10 ;  /* 0x0000000a00087213 */ /* 0x000fe20000000000 */
[----:B------:R-:W-:Y:S01]  /*9d10*/  IMAD.HI.U32 R20, R6, R7, RZ ;  /* 0x0000000706147227 */ /* 0x000fe200078e00ff */
[----:B------:R-:W-:-:S03]  /*9d20*/  ISETP.GE.AND P1, PT, R19, RZ, PT ;  /* 0x000000ff1300720c */ /* 0x000fc60003f26270 */
[----:B------:R-:W-:Y:S01]  /*9d30*/  @!P3 IMAD.IADD R16, R16, 0x1, -R4 ;  /* 0x000000011010b824 */ /* 0x000fe200078e0a04 */
[----:B------:R-:W-:Y:S01]  /*9d40*/  ISETP.GE.AND P3, PT, R11, RZ, PT ;  /* 0x000000ff0b00720c */ /* 0x000fe20003f66270 */
[----:B------:R-:W-:Y:S01]  /*9d50*/  @!P0 IMAD.MOV R21, RZ, RZ, -R21 ;  /* 0x000000ffff158224 */ /* 0x000fe200078e0a15 */
[----:B------:R-:W-:Y:S01]  /*9d60*/  ISETP.GT.U32.AND P0, PT, R4, R12, PT ;  /* 0x0000000c0400720c */ /* 0x000fe20003f04070 */
[----:B------:R-:W-:Y:S02]  /*9d70*/  IMAD.MOV R20, RZ, RZ, -R20 ;  /* 0x000000ffff147224 */ /* 0x000fe400078e0a14 */
[----:B------:R-:W-:Y:S01]  /*9d80*/  IMAD.HI.U32 R11, R6, R15, RZ ;  /* 0x0000000f060b7227 */ /* 0x000fe200078e00ff */
[----:B------:R1:W-:Y:S03]  /*9d90*/  STL [R1+0x40], R21 ;  /* 0x0000401501007387 */ /* 0x0003e60000100800 */
[----:B------:R-:W-:-:S02]  /*9da0*/  IMAD R7, R4, R20, R7 ;  /* 0x0000001404077224 */ /* 0x000fc400078e0207 */
[----:B------:R-:W-:-:S04]  /*9db0*/  IMAD.HI.U32 R20, R6, R8, RZ ;  /* 0x0000000806147227 */ /* 0x000fc800078e00ff */
[----:B------:R-:W-:Y:S02]  /*9dc0*/  IMAD.MOV R19, RZ, RZ, -R11 ;  /* 0x000000ffff137224 */ /* 0x000fe400078e0a0b */
[----:B0-----:R-:W-:Y:S01]  /*9dd0*/  IMAD.MOV.U32 R0, RZ, RZ, R17 ;  /* 0x000000ffff007224 */ /* 0x001fe200078e0011 */
[----:B------:R-:W-:Y:S01]  /*9de0*/  IABS R17, R23 ;  /* 0x0000001700117213 */ /* 0x000fe20000000000 */
[----:B------:R-:W-:Y:S01]  /*9df0*/  @!P6 IMAD.IADD R9, R9, 0x1, -R4 ;  /* 0x000000010909e824 */ /* 0x000fe200078e0a04 */
[----:B------:R-:W-:Y:S01]  /*9e00*/  ISETP.GE.AND P6, PT, R18, RZ, PT ;  /* 0x000000ff1200720c */ /* 0x000fe20003fc6270 */
[----:B------:R-:W-:Y:S01]  /*9e10*/  IMAD.MOV R20, RZ, RZ, -R20 ;  /* 0x000000ffff147224 */ /* 0x000fe200078e0a14 */
[----:B------:R-:W-:Y:S01]  /*9e20*/  IABS R18, R27 ;  /* 0x0000001b00127213 */ /* 0x000fe20000000000 */
[----:B------:R-:W-:Y:S01]  /*9e30*/  IMAD R15, R4, R19, R15 ;  /* 0x00000013040f7224 */ /* 0x000fe200078e020f */
[----:B------:R-:W-:Y:S01]  /*9e40*/  IABS R19, R26 ;  /* 0x0000001a00137213 */ /* 0x000fe20000000000 */
[----:B------:R-:W-:Y:S01]  /*9e50*/  @!P5 IMAD.IADD R14, R14, 0x1, -R4 ;  /* 0x000000010e0ed824 */ /* 0x000fe200078e0a04 */
[C---:B------:R-:W-:Y:S01]  /*9e60*/  ISETP.GT.U32.AND P5, PT, R4.reuse, R7, PT ;  /* 0x000000070400720c */ /* 0x040fe20003fa4070 */
[----:B------:R-:W-:Y:S01]  /*9e70*/  @!P2 IMAD.MOV R0, RZ, RZ, -R0 ;  /* 0x000000ffff00a224 */ /* 0x000fe200078e0a00 */
[C---:B------:R-:W-:Y:S01]  /*9e80*/  ISETP.GT.U32.AND P2, PT, R4.reuse, R9, PT ;  /* 0x000000090400720c */ /* 0x040fe20003f44070 */
[----:B------:R-:W-:Y:S01]  /*9e90*/  IMAD R8, R4, R20, R8 ;  /* 0x0000001404087224 */ /* 0x000fe200078e0208 */
[----:B------:R-:W-:Y:S01]  /*9ea0*/  IABS R20, R25 ;  /* 0x0000001900147213 */ /* 0x000fe20000000000 */
[----:B------:R-:W-:Y:S01]  /*9eb0*/  @!P0 IMAD.IADD R12, R12, 0x1, -R4 ;  /* 0x000000010c0c8824 */ /* 0x000fe200078e0a04 */
[C---:B------:R-:W-:Y:S01]  /*9ec0*/  ISETP.GT.U32.AND P0, PT, R4.reuse, R15, PT ;  /* 0x0000000f0400720c */ /* 0x040fe20003f04070 */
[----:B------:R0:W-:Y:S01]  /*9ed0*/  STL [R1+0x38], R0 ;  /* 0x0000380001007387 */ /* 0x0001e20000100800 */
[----:B------:R-:W-:Y:S01]  /*9ee0*/  @!P4 IMAD.MOV R16, RZ, RZ, -R16 ;  /* 0x000000ffff10c224 */ /* 0x000fe200078e0a10 */
[----:B------:R-:W-:Y:S01]  /*9ef0*/  ISETP.GT.U32.AND P4, PT, R4, R8, PT ;  /* 0x000000080400720c */ /* 0x000fe20003f84070 */
[----:B------:R-:W-:-:S02]  /*9f00*/  VIADD R11, R5, 0x2e ;  /* 0x0000002e050b7836 */ /* 0x000fc40000000000 */
[----:B-1----:R-:W-:Y:S01]  /*9f10*/  VIADD R21, R5, 0x16 ;  /* 0x0000001605157836 */ /* 0x002fe20000000000 */
[----:B------:R-:W-:Y:S01]  /*9f20*/  STL [R1+0x24], R16 ;  /* 0x0000241001007387 */ /* 0x000fe20000100800 */
[--C-:B------:R-:W-:Y:S01]  /*9f30*/  @!P5 IMAD.IADD R7, R7, 0x1, -R4.reuse ;  /* 0x000000010707d824 */ /* 0x100fe200078e0a04 */
[----:B------:R-:W-:Y:S01]  /*9f40*/  IABS R3, R11 ;  /* 0x0000000b00037213 */ /* 0x000fe20000000000 */
[----:B------:R-:W-:Y:S01]  /*9f50*/  @!P2 IMAD.IADD R9, R9, 0x1, -R4 ;  /* 0x000000010909a824 */ /* 0x000fe200078e0a04 */
[----:B------:R-:W-:Y:S01]  /*9f60*/  ISETP.GE.AND P2, PT, R10, RZ, PT ;  /* 0x000000ff0a00720c */ /* 0x000fe20003f46270 */
[----:B0-----:R-:W-:Y:S01]  /*9f70*/  IMAD.MOV.U32 R0, RZ, RZ, R14 ;  /* 0x000000ffff007224 */ /* 0x001fe200078e000e */
[----:B------:R-:W-:Y:S01]  /*9f80*/  ISETP.GT.U32.AND P5, PT, R4, R7, PT ;  /* 0x000000070400720c */ /* 0x000fe20003fa4070 */
[----:B------:R-:W-:Y:S02]  /*9f90*/  @!P0 IMAD.IADD R15, R15, 0x1, -R4 ;  /* 0x000000010f0f8824 */ /* 0x000fe400078e0a04 */
[----:B------:R-:W-:Y:S01]  /*9fa0*/  @!P3 IMAD.MOV R0, RZ, RZ, -R0 ;  /* 0x000000ffff00b224 */ /* 0x000fe200078e0a00 */
[----:B------:R-:W-:Y:S01]  /*9fb0*/  ISETP.GE.AND P3, PT, R2, RZ, PT ;  /* 0x000000ff0200720c */ /* 0x000fe20003f66270 */
[----:B------:R-:W-:Y:S01]  /*9fc0*/  VIADD R2, R5, 0x2c ;  /* 0x0000002c05027836 */ /* 0x000fe20000000000 */
[----:B------:R-:W-:Y:S01]  /*9fd0*/  ISETP.GT.U32.AND P0, PT, R4, R15, PT ;  /* 0x0000000f0400720c */ /* 0x000fe20003f04070 */
[----:B------:R-:W-:Y:S01]  /*9fe0*/  @!P4 IMAD.IADD R8, R8, 0x1, -R4 ;  /* 0x000000010808c824 */ /* 0x000fe200078e0a04 */
[----:B------:R-:W-:Y:S01]  /*9ff0*/  ISETP.GE.AND P4, PT, R11, RZ, PT ;  /* 0x000000ff0b00720c */ /* 0x000fe20003f86270 */
[----:B------:R0:W-:Y:S01]  /*a000*/  STL [R1+0x20], R0 ;  /* 0x0000200001007387 */ /* 0x0001e20000100800 */
[----:B------:R-:W-:Y:S01]  /*a010*/  IABS R10, R2 ;  /* 0x00000002000a7213 */ /* 0x000fe20000000000 */
[----:B------:R-:W-:-:S04]  /*a020*/  IMAD.HI.U32 R14, R6, R3, RZ ;  /* 0x00000003060e7227 */ /* 0x000fc800078e00ff */
[----:B------:R-:W-:-:S04]  /*a030*/  IMAD.HI.U32 R11, R6, R10, RZ ;  /* 0x0000000a060b7227 */ /* 0x000fc800078e00ff */
[----:B0-----:R-:W-:Y:S02]  /*a040*/  IMAD.MOV.U32 R0, RZ, RZ, R12 ;  /* 0x000000ffff007224 */ /* 0x001fe400078e000c */
[----:B------:R-:W-:Y:S02]  /*a050*/  IMAD.MOV R11, RZ, RZ, -R11 ;  /* 0x000000ffff0b7224 */ /* 0x000fe400078e0a0b */
[----:B------:R-:W-:Y:S01]  /*a060*/  @!P1 IMAD.MOV R0, RZ, RZ, -R0 ;  /* 0x000000ffff009224 */ /* 0x000fe200078e0a00 */
[C---:B------:R-:W-:Y:S01]  /*a070*/  ISETP.GT.U32.AND P1, PT, R4.reuse, R8, PT ;  /* 0x000000080400720c */ /* 0x040fe20003f24070 */
[----:B------:R-:W-:Y:S02]  /*a080*/  IMAD.MOV R14, RZ, RZ, -R14 ;  /* 0x000000ffff0e7224 */ /* 0x000fe400078e0a0e */
[C---:B------:R-:W-:Y:S01]  /*a090*/  IMAD R10, R4.reuse, R11, R10 ;  /* 0x0000000b040a7224 */ /* 0x040fe200078e020a */
[----:B------:R0:W-:Y:S01]  /*a0a0*/  STL [R1+0x1c], R0 ;  /* 0x00001c0001007387 */ /* 0x0001e20000100800 */
[----:B------:R-:W-:Y:S01]  /*a0b0*/  @!P5 IMAD.IADD R7, R7, 0x1, -R4 ;  /* 0x000000010707d824 */ /* 0x000fe200078e0a04 */
[----:B------:R-:W-:Y:S01]  /*a0c0*/  ISETP.GE.AND P5, PT, R13, RZ, PT ;  /* 0x000000ff0d00720c */ /* 0x000fe20003fa6270 */
[----:B------:R-:W-:-:S02]  /*a0d0*/  IMAD R3, R4, R14, R3 ;  /* 0x0000000e04037224 */ /* 0x000fc400078e0203 */
[--C-:B------:R-:W-:Y:S01]  /*a0e0*/  @!P0 IMAD.IADD R15, R15, 0x1, -R4.reuse ;  /* 0x000000010f0f8824 */ /* 0x100fe200078e0a04 */
[C---:B------:R-:W-:Y:S01]  /*a0f0*/  ISETP.GT.U32.AND P0, PT, R4.reuse, R10, PT ;  /* 0x0000000a0400720c */ /* 0x040fe20003f04070 */
[----:B------:R-:W-:Y:S01]  /*a100*/  @!P6 IMAD.MOV R9, RZ, RZ, -R9 ;  /* 0x000000ffff09e224 */ /* 0x000fe200078e0a09 */
[----:B------:R-:W-:Y:S01]  /*a110*/  ISETP.GT.U32.AND P6, PT, R4, R3, PT ;  /* 0x000000030400720c */ /* 0x000fe20003fc4070 */
[----:B------:R-:W-:Y:S02]  /*a120*/  @!P1 IMAD.IADD R8, R8, 0x1, -R4 ;  /* 0x0000000108089824 */ /* 0x000fe400078e0a04 */
[----:B0-----:R-:W-:Y:S01]  /*a130*/  IMAD.MOV.U32 R0, RZ, RZ, R7 ;  /* 0x000000ffff007224 */ /* 0x001fe200078e0007 */
[----:B------:R0:W-:Y:S01]  /*a140*/  STL [R1+0x18], R9 ;  /* 0x0000180901007387 */ /* 0x0001e20000100800 */
[C---:B------:R-:W-:Y:S02]  /*a150*/  VIADD R11, R5.reuse, 0x2a ;  /* 0x0000002a050b7836 */ /* 0x040fe40000000000 */
[----:B------:R-:W-:Y:S01]  /*a160*/  @!P3 IMAD.MOV R0, RZ, RZ, -R0 ;  /* 0x000000ffff00b224 */ /* 0x000fe200078e0a00 */
[----:B------:R-:W-:Y:S01]  /*a170*/  ISETP.GE.AND P3, PT, R2, RZ, PT ;  /* 0x000000ff0200720c */ /* 0x000fe20003f66270 */
[----:B------:R-:W-:Y:S01]  /*a180*/  VIADD R7, R5, 0x26 ;  /* 0x0000002605077836 */ /* 0x000fe20000000000 */
[----:B------:R-:W-:Y:S01]  /*a190*/  ISETP.GE.AND P1, PT, R11, RZ, PT ;  /* 0x000000ff0b00720c */ /* 0x000fe20003f26270 */
[--C-:B------:R-:W-:Y:S01]  /*a1a0*/  @!P0 IMAD.IADD R10, R10, 0x1, -R4.reuse ;  /* 0x000000010a0a8824 */ /* 0x100fe200078e0a04 */
[----:B------:R1:W-:Y:S01]  /*a1b0*/  STL [R1+0x14], R0 ;  /* 0x0000140001007387 */ /* 0x0003e20000100800 */
[----:B------:R-:W-:Y:S01]  /*a1c0*/  @!P6 IMAD.IADD R3, R3, 0x1, -R4 ;  /* 0x000000010303e824 */ /* 0x000fe200078e0a04 */
[----:B------:R-:W-:Y:S01]  /*a1d0*/  IABS R11, R11 ;  /* 0x0000000b000b7213 */ /* 0x000fe20000000000 */
[C---:B------:R-:W-:Y:S01]  /*a1e0*/  VIADD R12, R5.reuse, 0x28 ;  /* 0x00000028050c7836 */ /* 0x040fe20000000000 */
[----:B------:R-:W-:Y:S01]  /*a1f0*/  IABS R13, R7 ;  /* 0x00000007000d7213 */ /* 0x000fe20000000000 */
[----:B------:R-:W-:Y:S01]  /*a200*/  VIADD R2, R5, 0x24 ;  /* 0x0000002405027836 */ /* 0x000fe20000000000 */
[----:B------:R-:W-:Y:S01]  /*a210*/  ISETP.GT.U32.AND P0, PT, R4, R10, PT ;  /* 0x0000000a0400720c */ /* 0x000fe20003f04070 */
[----:B0-----:R-:W-:Y:S01]  /*a220*/  IMAD.HI.U32 R9, R6, R11, RZ ;  /* 0x0000000b06097227 */ /* 0x001fe200078e00ff */
[----:B------:R-:W-:-:S02]  /*a230*/  ISETP.GE.AND P6, PT, R12, RZ, PT ;  /* 0x000000ff0c00720c */ /* 0x000fc40003fc6270 */
[----:B------:R-:W-:Y:S01]  /*a240*/  IABS R12, R12 ;  /* 0x0000000c000c7213 */ /* 0x000fe20000000000 */
[----:B-1----:R-:W-:Y:S01]  /*a250*/  IMAD.MOV.U32 R0, RZ, RZ, R8 ;  /* 0x000000ffff007224 */ /* 0x002fe200078e0008 */
[----:B------:R-:W-:Y:S01]  /*a260*/  IABS R14, R2 ;  /* 0x00000002000e7213 */ /* 0x000fe20000000000 */
[----:B------:R-:W-:Y:S02]  /*a270*/  IMAD.MOV R9, RZ, RZ, -R9 ;  /* 0x000000ffff097224 */ /* 0x000fe400078e0a09 */
[----:B------:R-:W-:Y:S01]  /*a280*/  @!P2 IMAD.MOV R0, RZ, RZ, -R0 ;  /* 0x000000ffff00a224 */ /* 0x000fe200078e0a00 */
[C---:B------:R-:W-:Y:S01]  /*a290*/  ISETP.GT.U32.AND P2, PT, R4.reuse, R3, PT ;  /* 0x000000030400720c */ /* 0x040fe20003f44070 */
[----:B------:R-:W-:Y:S02]  /*a2a0*/  IMAD R11, R4, R9, R11 ;  /* 0x00000009040b7224 */ /* 0x000fe400078e020b */
[----:B------:R-:W-:Y:S01]  /*a2b0*/  @!P0 IMAD.IADD R10, R10, 0x1, -R4 ;  /* 0x000000010a0a8824 */ /* 0x000fe200078e0a04 */
[----:B------:R0:W-:Y:S01]  /*a2c0*/  STL [R1+0xc], R0 ;  /* 0x00000c0001007387 */ /* 0x0001e20000100800 */
[----:B------:R-:W-:-:S04]  /*a2d0*/  IMAD.HI.U32 R8, R6, R12, RZ ;  /* 0x0000000c06087227 */ /* 0x000fc800078e00ff */
[----:B------:R-:W-:Y:S02]  /*a2e0*/  @!P3 IMAD.MOV R10, RZ, RZ, -R10 ;  /* 0x000000ffff0ab224 */ /* 0x000fe400078e0a0a */
[----:B------:R-:W-:Y:S02]  /*a2f0*/  IMAD.MOV R8, RZ, RZ, -R8 ;  /* 0x000000ffff087224 */ /* 0x000fe400078e0a08 */
[----:B------:R-:W-:Y:S01]  /*a300*/  @!P2 IMAD.IADD R3, R3, 0x1, -R4 ;  /* 0x000000010303a824 */ /* 0x000fe200078e0a04 */
[----:B------:R-:W-:Y:S01]  /*a310*/  ISETP.GT.U32.AND P2, PT, R4, R11, PT ;  /* 0x0000000b0400720c */ /* 0x000fe20003f44070 */
[----:B0-----:R-:W-:Y:S02]  /*a320*/  IMAD.MOV.U32 R0, RZ, RZ, R15 ;  /* 0x000000ffff007224 */ /* 0x001fe400078e000f */
[----:B------:R-:W-:-:S04]  /*a330*/  IMAD.HI.U32 R15, R6, R13, RZ ;  /* 0x0000000d060f7227 */ /* 0x000fc800078e00ff */
[----:B------:R-:W-:Y:S01]  /*a340*/  @!P5 IMAD.MOV R0, RZ, RZ, -R0 ;  /* 0x000000ffff00d224 */ /* 0x000fe200078e0a00 */
[----:B------:R-:W-:Y:S01]  /*a350*/  ISETP.GE.AND P5, PT, R7, RZ, PT ;  /* 0x000000ff0700720c */ /* 0x000fe20003fa6270 */
[----:B------:R-:W-:Y:S02]  /*a360*/  IMAD.MOV R7, RZ, RZ, -R15 ;  /* 0x000000ffff077224 */ /* 0x000fe400078e0a0f */
[C---:B------:R-:W-:Y:S01]  /*a370*/  IMAD R12, R4.reuse, R8, R12 ;  /* 0x00000008040c7224 */ /* 0x040fe200078e020c */
[----:B------:R0:W-:Y:S01]  /*a380*/  STL [R1+0x8], R0 ;  /* 0x0000080001007387 */ /* 0x0001e20000100800 */
[C---:B------:R-:W-:Y:S02]  /*a390*/  IMAD R13, R4.reuse, R7, R13 ;  /* 0x00000007040d7224 */ /* 0x040fe400078e020d */
[----:B------:R-:W-:Y:S01]  /*a3a0*/  @!P2 IMAD.IADD R11, R11, 0x1, -R4 ;  /* 0x000000010b0ba824 */ /* 0x000fe200078e0a04 */
[----:B------:R-:W-:Y:S01]  /*a3b0*/  ISETP.GT.U32.AND P0, PT, R4, R12, PT ;  /* 0x0000000c0400720c */ /* 0x000fe20003f04070 */
[----:B------:R-:W-:Y:S01]  /*a3c0*/  IMAD.HI.U32 R8, R6, R14, RZ ;  /* 0x0000000e06087227 */ /* 0x000fe200078e00ff */
[----:B------:R-:W-:-:S02]  /*a3d0*/  ISETP.GT.U32.AND P3, PT, R4, R13, PT ;  /* 0x0000000d0400720c */ /* 0x000fc40003f64070 */
[C---:B------:R-:W-:Y:S01]  /*a3e0*/  ISETP.GT.U32.AND P2, PT, R4.reuse, R11, PT ;  /* 0x0000000b0400720c */ /* 0x040fe20003f44070 */
[----:B------:R-:W-:Y:S02]  /*a3f0*/  IMAD.MOV R8, RZ, RZ, -R8 ;  /* 0x000000ffff087224 */ /* 0x000fe400078e0a08 */
[----:B0-----:R-:W-:Y:S02]  /*a400*/  IMAD.MOV.U32 R0, RZ, RZ, R3 ;  /* 0x000000ffff007224 */ /* 0x001fe400078e0003 */
[----:B------:R-:W-:Y:S02]  /*a410*/  IMAD R14, R4, R8, R14 ;  /* 0x00000008040e7224 */ /* 0x000fe400078e020e */
[----:B------:R-:W-:Y:S01]  /*a420*/  @!P4 IMAD.MOV R0, RZ, RZ, -R0 ;  /* 0x000000ffff00c224 */ /* 0x000fe200078e0a00 */
[----:B------:R-:W-:Y:S01]  /*a430*/  ISETP.GE.AND P4, PT, R2, RZ, PT ;  /* 0x000000ff0200720c */ /* 0x000fe20003f86270 */
[----:B------:R-:W-:Y:S02]  /*a440*/  VIADD R2, R5, 0x22 ;  /* 0x0000002205027836 */ /* 0x000fe40000000000 */
[--C-:B------:R-:W-:Y:S01]  /*a450*/  @!P3 IMAD.IADD R13, R13, 0x1, -R4.reuse ;  /* 0x000000010d0db824 */ /* 0x100fe200078e0a04 */
[----:B------:R-:W-:Y:S01]  /*a460*/  STL [R1+0x2428], R0 ;  /* 0x0024280001007387 */ /* 0x000fe20000100800 */
[--C-:B------:R-:W-:Y:S01]  /*a470*/  @!P2 IMAD.IADD R11, R11, 0x1, -R4.reuse ;  /* 0x000000010b0ba824 */ /* 0x100fe200078e0a04 */
[----:B------:R-:W-:Y:S01]  /*a480*/  IABS R15, R2 ;  /* 0x00000002000f7213 */ /* 0x000fe20000000000 */
[----:B------:R-:W-:Y:S01]  /*a490*/  VIADD R7, R5, 0x20 ;  /* 0x0000002005077836 */ /* 0x000fe20000000000 */
[----:B------:R-:W-:Y:S01]  /*a4a0*/  ISETP.GT.U32.AND P3, PT, R4, R13, PT ;  /* 0x0000000d0400720c */ /* 0x000fe20003f64070 */
[----:B------:R-:W-:Y:S01]  /*a4b0*/  @!P0 IMAD.IADD R12, R12, 0x1, -R4 ;  /* 0x000000010c0c8824 */ /* 0x000fe200078e0a04 */
[----:B------:R-:W-:Y:S01]  /*a4c0*/  ISETP.GT.U32.AND P2, PT, R4, R14, PT ;  /* 0x0000000e0400720c */ /* 0x000fe20003f44070 */
[----:B------:R-:W-:Y:S01]  /*a4d0*/  IMAD.HI.U32 R9, R6, R15, RZ ;  /* 0x0000000f06097227 */ /* 0x000fe200078e00ff */
[----:B------:R-:W-:Y:S01]  /*a4e0*/  IABS R16, R7 ;  /* 0x0000000700107213 */ /* 0x000fe20000000000 */
[----:B------:R-:W-:Y:S01]  /*a4f0*/  STL [R1+0x242c], R10 ;  /* 0x00242c0a01007387 */ /* 0x000fe20000100800 */
[----:B------:R-:W-:Y:S01]  /*a500*/  ISETP.GT.U32.AND P0, PT, R4, R12, PT ;  /* 0x0000000c0400720c */ /* 0x000fe20003f04070 */
[----:B------:R-:W-:-:S02]  /*a510*/  IMAD.MOV R9, RZ, RZ, -R9 ;  /* 0x000000ffff097224 */ /* 0x000fc400078e0a09 */
[----:B------:R-:W-:Y:S01]  /*a520*/  @!P1 IMAD.MOV R11, RZ, RZ, -R11 ;  /* 0x000000ffff0b9224 */ /* 0x000fe200078e0a0b */
[----:B------:R0:W-:Y:S01]  /*a530*/  STL [R1+0x68], R21 ;  /* 0x0000681501007387 */ /* 0x0001e20000100800 */
[----:B------:R-:W-:Y:S02]  /*a540*/  IMAD R15, R4, R9, R15 ;  /* 0x00000009040f7224 */ /* 0x000fe400078e020f */
[--C-:B------:R-:W-:Y:S01]  /*a550*/  @!P3 IMAD.IADD R13, R13, 0x1, -R4.reuse ;  /* 0x000000010d0db824 */ /* 0x100fe200078e0a04 */
[----:B------:R-:W-:Y:S01]  /*a560*/  STL [R1+0x2430], R11 ;  /* 0x0024300b01007387 */ /* 0x000fe20000100800 */
[----:B------:R-:W-:Y:S01]  /*a570*/  @!P2 IMAD.IADD R14, R14, 0x1, -R4 ;  /* 0x000000010e0ea824 */ /* 0x000fe200078e0a04 */
[----:B------:R-:W-:Y:S01]  /*a580*/  ISETP.GT.U32.AND P3, PT, R4, R15, PT ;  /* 0x0000000f0400720c */ /* 0x000fe20003f64070 */
[----:B------:R-:W-:Y:S01]  /*a590*/  IMAD.HI.U32 R8, R6, R16, RZ ;  /* 0x0000001006087227 */ /* 0x000fe200078e00ff */
[----:B------:R-:W-:Y:S02]  /*a5a0*/  ISETP.GE.AND P2, PT, R7, RZ, PT ;  /* 0x000000ff0700720c */ /* 0x000fe40003f46270 */
[----:B------:R-:W-:Y:S01]  /*a5b0*/  ISETP.GT.U32.AND P1, PT, R4, R14, PT ;  /* 0x0000000e0400720c */ /* 0x000fe20003f24070 */
[----:B------:R-:W-:Y:S01]  /*a5c0*/  IMAD.HI.U32 R3, R6, R17, RZ ;  /* 0x0000001106037227 */ /* 0x000fe200078e00ff */
[----:B0-----:R-:W-:-:S03]  /*a5d0*/  IABS R21, R21 ;  /* 0x0000001500157213 */ /* 0x001fc60000000000 */
[----:B------:R-:W-:Y:S02]  /*a5e0*/  IMAD.MOV R8, RZ, RZ, -R8 ;  /* 0x000000ffff087224 */ /* 0x000fe400078e0a08 */
[----:B------:R-:W-:Y:S02]  /*a5f0*/  IMAD.MOV R3, RZ, RZ, -R3 ;  /* 0x000000ffff037224 */ /* 0x000fe400078e0a03 */
[----:B------:R-:W-:Y:S02]  /*a600*/  @!P3 IMAD.IADD R15, R15, 0x1, -R4 ;  /* 0x000000010f0fb824 */ /* 0x000fe400078e0a04 */
[C---:B------:R-:W-:Y:S02]  /*a610*/  IMAD R16, R4.reuse, R8, R16 ;  /* 0x0000000804107224 */ /* 0x040fe400078e0210 */
[C---:B------:R-:W-:Y:S01]  /*a620*/  IMAD R17, R4.reuse, R3, R17 ;  /* 0x0000000304117224 */ /* 0x040fe200078e0211 */
[----:B------:R-:W-:Y:S01]  /*a630*/  ISETP.GT.U32.AND P3, PT, R4, R15, PT ;  /* 0x0000000f0400720c */ /* 0x000fe20003f64070 */
[--C-:B------:R-:W-:Y:S01]  /*a640*/  @!P0 IMAD.IADD R12, R12, 0x1, -R4.reuse ;  /* 0x000000010c0c8824 */ /* 0x100fe200078e0a04 */
[----:B------:R-:W-:Y:S01]  /*a650*/  ISETP.GE.AND P0, PT, R2, RZ, PT ;  /* 0x000000ff0200720c */ /* 0x000fe20003f06270 */
[----:B------:R-:W-:Y:S01]  /*a660*/  @!P1 IMAD.IADD R14, R14, 0x1, -R4 ;  /* 0x000000010e0e9824 */ /* 0x000fe200078e0a04 */
[----:B------:R-:W-:Y:S01]  /*a670*/  ISETP.GT.U32.AND P1, PT, R4, R16, PT ;  /* 0x000000100400720c */ /* 0x000fe20003f24070 */
[----:B------:R-:W-:-:S04]  /*a680*/  IMAD.HI.U32 R2, R6, R18, RZ ;  /* 0x0000001206027227 */ /* 0x000fc800078e00ff */
[----:B------:R-:W-:-:S04]  /*a690*/  IMAD.HI.U32 R8, R6, R19, RZ ;  /* 0x0000001306087227 */ /* 0x000fc800078e00ff */
[----:B------:R-:W-:Y:S01]  /*a6a0*/  @!P3 IMAD.IADD R15, R15, 0x1, -R4 ;  /* 0x000000010f0fb824 */ /* 0x000fe200078e0a04 */
[C---:B------:R-:W-:Y:S01]  /*a6b0*/  ISETP.GT.U32.AND P3, PT, R4.reuse, R17, PT ;  /* 0x000000110400720c */ /* 0x040fe20003f64070 */
[----:B------:R-:W-:Y:S02]  /*a6c0*/  IMAD.MOV R2, RZ, RZ, -R2 ;  /* 0x000000ffff027224 */ /* 0x000fe400078e0a02 */
[----:B------:R-:W-:Y:S02]  /*a6d0*/  IMAD.MOV R8, RZ, RZ, -R8 ;  /* 0x000000ffff087224 */ /* 0x000fe400078e0a08 */
[C---:B------:R-:W-:Y:S02]  /*a6e0*/  IMAD R18, R4.reuse, R2, R18 ;  /* 0x0000000204127224 */ /* 0x040fe400078e0212 */
[----:B------:R-:W-:Y:S02]  /*a6f0*/  IMAD R19, R4, R8, R19 ;  /* 0x0000000804137224 */ /* 0x000fe400078e0213 */
[----:B------:R-:W-:Y:S01]  /*a700*/  @!P1 IMAD.IADD R16, R16, 0x1, -R4 ;  /* 0x0000000110109824 */ /* 0x000fe200078e0a04 */
[----:B------:R-:W-:Y:S01]  /*a710*/  ISETP.GT.U32.AND P1, PT, R4, R18, PT ;  /* 0x000000120400720c */ /* 0x000fe20003f24070 */
[----:B------:R-:W-:-:S02]  /*a720*/  VIADD R2, R5, 0x14 ;  /* 0x0000001405027836 */ /* 0x000fc40000000000 */
[----:B------:R-:W-:Y:S01]  /*a730*/  @!P3 IMAD.IADD R17, R17, 0x1, -R4 ;  /* 0x000000011111b824 */ /* 0x000fe200078e0a04 */
[----:B------:R-:W-:Y:S01]  /*a740*/  ISETP.GT.U32.AND P3, PT, R4, R19, PT ;  /* 0x000000130400720c */ /* 0x000fe20003f64070 */
[C---:B------:R-:W-:Y:S01]  /*a750*/  IMAD.HI.U32 R7, R6.reuse, R20, RZ ;  /* 0x0000001406077227 */ /* 0x040fe200078e00ff */
[----:B------:R0:W-:Y:S03]  /*a760*/  STL [R1+0x60], R2 ;  /* 0x0000600201007387 */ /* 0x0001e60000100800 */
[----:B------:R-:W-:-:S04]  /*a770*/  IMAD.HI.U32 R3, R6, R21, RZ ;  /* 0x0000001506037227 */ /* 0x000fc800078e00ff */
[----:B------:R-:W-:Y:S02]  /*a780*/  VIADD R0, R5, 0x12 ;  /* 0x0000001205007836 */ /* 0x000fe40000000000 */
[----:B------:R-:W-:Y:S01]  /*a790*/  IMAD.MOV R7, RZ, RZ, -R7 ;  /* 0x000000ffff077224 */ /* 0x000fe200078e0a07 */
[----:B0-----:R-:W-:Y:S01]  /*a7a0*/  IABS R2, R2 ;  /* 0x0000000200027213 */ /* 0x001fe20000000000 */
[----:B------:R-:W-:Y:S02]  /*a7b0*/  IMAD.MOV R3, RZ, RZ, -R3 ;  /* 0x000000ffff037224 */ /* 0x000fe400078e0a03 */
[----:B------:R-:W-:Y:S01]  /*a7c0*/  IMAD R20, R4, R7, R20 ;  /* 0x0000000704147224 */ /* 0x000fe200078e0214 */
[----:B------:R-:W-:Y:S01]  /*a7d0*/  IABS R7, R0 ;  /* 0x0000000000077213 */ /* 0x000fe20000000000 */
[--C-:B------:R-:W-:Y:S02]  /*a7e0*/  @!P1 IMAD.IADD R18, R18, 0x1, -R4.reuse ;  /* 0x0000000112129824 */ /* 0x100fe400078e0a04 */
[----:B------:R-:W-:Y:S01]  /*a7f0*/  @!P3 IMAD.IADD R19, R19, 0x1, -R4 ;  /* 0x000000011313b824 */ /* 0x000fe200078e0a04 */
[C---:B------:R-:W-:Y:S01]  /*a800*/  ISETP.GT.U32.AND P1, PT, R4.reuse, R20, PT ;  /* 0x000000140400720c */ /* 0x040fe20003f24070 */
[----:B------:R-:W-:Y:S01]  /*a810*/  @!P5 IMAD.MOV R13, RZ, RZ, -R13 ;  /* 0x000000ffff0dd224 */ /* 0x000fe200078e0a0d */
[C---:B------:R-:W-:Y:S01]  /*a820*/  ISETP.GT.U32.AND P5, PT, R4.reuse, R17, PT ;  /* 0x000000110400720c */ /* 0x040fe20003fa4070 */
[C---:B------:R-:W-:Y:S01]  /*a830*/  IMAD R21, R4.reuse, R3, R21 ;  /* 0x0000000304157224 */ /* 0x040fe200078e0215 */
[----:B------:R-:W-:Y:S01]  /*a840*/  ISETP.GT.U32.AND P3, PT, R4, R16, PT ;  /* 0x000000100400720c */ /* 0x000fe20003f64070 */
[----:B------:R-:W-:-:S04]  /*a850*/  IMAD.HI.U32 R3, R6, R2, RZ ;  /* 0x0000000206037227 */ /* 0x000fc800078e00ff */
[----:B------:R-:W-:Y:S01]  /*a860*/  @!P4 IMAD.MOV R14, RZ, RZ, -R14 ;  /* 0x000000ffff0ec224 */ /* 0x000fe200078e0a0e */
[C---:B------:R-:W-:Y:S01]  /*a870*/  ISETP.GT.U32.AND P4, PT, R4.reuse, R18, PT ;  /* 0x000000120400720c */ /* 0x040fe20003f84070 */
[C---:B------:R-:W-:Y:S02]  /*a880*/  VIADD R11, R5.reuse, 0x10 ;  /* 0x00000010050b7836 */ /* 0x040fe40000000000 */
[----:B------:R-:W-:Y:S01]  /*a890*/  @!P6 IMAD.MOV R12, RZ, RZ, -R12 ;  /* 0x000000ffff0ce224 */ /* 0x000fe200078e0a0c */
[----:B------:R-:W-:Y:S01]  /*a8a0*/  ISETP.GT.U32.AND P6, PT, R4, R19, PT ;  /* 0x000000130400720c */ /* 0x000fe20003fc4070 */
[----:B------:R-:W-:Y:S01]  /*a8b0*/  VIADD R9, R5, 0xe ;  /* 0x0000000e05097836 */ /* 0x000fe20000000000 */
[----:B------:R-:W-:Y:S01]  /*a8c0*/  STL [R1+0x50], R11 ;  /* 0x0000500b01007387 */ /* 0x000fe20000100800 */
[----:B------:R-:W-:Y:S01]  /*a8d0*/  IMAD.HI.U32 R22, R6, R7, RZ ;  /* 0x0000000706167227 */ /* 0x000fe200078e00ff */
[----:B------:R-:W-:Y:S02]  /*a8e0*/  IABS R8, R11 ;  /* 0x0000000b00087213 */ /* 0x000fe40000000000 */
[----:B------:R0:W-:Y:S01]  /*a8f0*/  STL [R1+0x4c], R9 ;  /* 0x00004c0901007387 */ /* 0x0001e20000100800 */
[----:B------:R-:W-:-:S02]  /*a900*/  IMAD.MOV R3, RZ, RZ, -R3 ;  /* 0x000000ffff037224 */ /* 0x000fc400078e0a03 */
[----:B------:R-:W-:Y:S01]  /*a910*/  IMAD.MOV R22, RZ, RZ, -R22 ;  /* 0x000000ffff167224 */ /* 0x000fe200078e0a16 */
[----:B------:R-:W-:Y:S01]  /*a920*/  STL [R1+0x2434], R12 ;  /* 0x0024340c01007387 */ /* 0x000fe20000100800 */
[----:B------:R-:W-:Y:S02]  /*a930*/  VIADD R10, R5, 0xc ;  /* 0x0000000c050a7836 */ /* 0x000fe40000000000 */
[C---:B------:R-:W-:Y:S01]  /*a940*/  IMAD R2, R4.reuse, R3, R2 ;  /* 0x0000000304027224 */ /* 0x040fe200078e0202 */
[----:B------:R-:W-:Y:S01]  /*a950*/  STL [R1+0x2438], R13 ;  /* 0x0024380d01007387 */ /* 0x000fe20000100800 */
[----:B------:R-:W-:Y:S01]  /*a960*/  IMAD R7, R4, R22, R7 ;  /* 0x0000001604077224 */ /* 0x000fe200078e0207 */
[----:B0-----:R-:W-:Y:S01]  /*a970*/  IABS R9, R9 ;  /* 0x0000000900097213 */ /* 0x001fe20000000000 */
[--C-:B------:R-:W-:Y:S01]  /*a980*/  @!P5 IMAD.IADD R17, R17, 0x1, -R4.reuse ;  /* 0x000000011111d824 */ /* 0x100fe200078e0a04 */
[----:B------:R-:W-:Y:S01]  /*a990*/  IABS R3, R10 ;  /* 0x0000000a00037213 */ /* 0x000fe20000000000 */
[--C-:B------:R-:W-:Y:S01]  /*a9a0*/  @!P4 IMAD.IADD R18, R18, 0x1, -R4.reuse ;  /* 0x000000011212c824 */ /* 0x100fe200078e0a04 */
[----:B------:R-:W-:Y:S01]  /*a9b0*/  ISETP.GT.U32.AND P5, PT, R4, R2, PT ;  /* 0x000000020400720c */ /* 0x000fe20003fa4070 */
[----:B------:R-:W-:Y:S01]  /*a9c0*/  IMAD.HI.U32 R22, R6, R9, RZ ;  /* 0x0000000906167227 */ /* 0x000fe200078e00ff */
[----:B------:R-:W-:Y:S01]  /*a9d0*/  ISETP.GT.U32.AND P4, PT, R4, R7, PT ;  /* 0x000000070400720c */ /* 0x000fe20003f84070 */
[----:B------:R0:W-:Y:S02]  /*a9e0*/  STL [R1+0x243c], R14 ;  /* 0x00243c0e01007387 */ /* 0x0001e40000100800 */
[----:B------:R-:W-:-:S02]  /*a9f0*/  @!P1 IMAD.IADD R20, R20, 0x1, -R4 ;  /* 0x0000000114149824 */ /* 0x000fc400078e0a04 */
[----:B------:R-:W-:Y:S01]  /*aa00*/  @!P6 IMAD.IADD R19, R19, 0x1, -R4 ;  /* 0x000000011313e824 */ /* 0x000fe200078e0a04 */
[----:B------:R-:W-:Y:S01]  /*aa10*/  ISETP.GE.AND P6, PT, R23, RZ, PT ;  /* 0x000000ff1700720c */ /* 0x000fe20003fc6270 */
[----:B------:R-:W-:Y:S01]  /*aa20*/  IMAD.HI.U32 R23, R6, R3, RZ ;  /* 0x0000000306177227 */ /* 0x000fe200078e00ff */
[----:B------:R-:W-:Y:S01]  /*aa30*/  ISETP.GT.U32.AND P1, PT, R4, R20, PT ;  /* 0x000000140400720c */ /* 0x000fe20003f24070 */
[----:B------:R1:W-:Y:S02]  /*aa40*/  STL [R1+0x10], R28 ;  /* 0x0000101c01007387 */ /* 0x0003e40000100800 */
[----:B------:R-:W-:Y:S02]  /*aa50*/  IMAD.MOV R22, RZ, RZ, -R22 ;  /* 0x000000ffff167224 */ /* 0x000fe400078e0a16 */
[C---:B0-----:R-:W-:Y:S02]  /*aa60*/  VIADD R14, R5.reuse, 0x8 ;  /* 0x00000008050e7836 */ /* 0x041fe40000000000 */
[----:B------:R-:W-:-:S02]  /*aa70*/  VIADD R13, R5, 0x6 ;  /* 0x00000006050d7836 */ /* 0x000fc40000000000 */
[C---:B------:R-:W-:Y:S02]  /*aa80*/  VIADD R12, R5.reuse, 0x4 ;  /* 0x00000004050c7836 */ /* 0x040fe40000000000 */
[----:B------:R-:W-:Y:S01]  /*aa90*/  VIADD R11, R5, 0x2 ;  /* 0x00000002050b7836 */ /* 0x000fe20000000000 */
[----:B------:R-:W-:Y:S01]  /*aaa0*/  IABS R5, R28 ;  /* 0x0000001c00057213 */ /* 0x000fe20000000000 */
[----:B------:R-:W-:-:S03]  /*aab0*/  IMAD.HI.U32 R24, R6, R8, RZ ;  /* 0x0000000806187227 */ /* 0x000fc600078e00ff */
[----:B------:R-:W-:Y:S01]  /*aac0*/  IABS R29, R11 ;  /* 0x0000000b001d7213 */ /* 0x000fe20000000000 */
[----:B------:R-:W-:Y:S02]  /*aad0*/  IMAD.MOV R23, RZ, RZ, -R23 ;  /* 0x000000ffff177224 */ /* 0x000fe400078e0a17 */
[----:B------:R-:W-:Y:S01]  /*aae0*/  IMAD R9, R4, R22, R9 ;  /* 0x0000001604097224 */ /* 0x000fe200078e0209 */
[----:B------:R-:W-:Y:S01]  /*aaf0*/  IABS R22, R14 ;  /* 0x0000000e00167213 */ /* 0x000fe20000000000 */
[----:B------:R-:W-:Y:S02]  /*ab00*/  IMAD.MOV R24, RZ, RZ, -R24 ;  /* 0x000000ffff187224 */ /* 0x000fe400078e0a18 */
[----:B------:R-:W-:Y:S01]  /*ab10*/  @!P5 IMAD.IADD R2, R2, 0x1, -R4 ;  /* 0x000000010202d824 */ /* 0x000fe200078e0a04 */
[----:B------:R-:W-:Y:S01]  /*ab20*/  ISETP.GE.AND P5, PT, R26, RZ, PT ;  /* 0x000000ff1a00720c */ /* 0x000fe20003fa6270 */
[----:B------:R-:W-:Y:S02]  /*ab30*/  IMAD R3, R4, R23, R3 ;  /* 0x0000001704037224 */ /* 0x000fe400078e0203 */
[----:B------:R-:W-:-:S04]  /*ab40*/  IMAD.HI.U32 R23, R6, R5, RZ ;  /* 0x0000000506177227 */ /* 0x000fc800078e00ff */
[----:B------:R-:W-:-:S04]  /*ab50*/  IMAD.HI.U32 R26, R6, R22, RZ ;  /* 0x00000016061a7227 */ /* 0x000fc800078e00ff */
[----:B------:R-:W-:Y:S01]  /*ab60*/  @!P4 IMAD.IADD R7, R7, 0x1, -R4 ;  /* 0x000000010707c824 */ /* 0x000fe200078e0a04 */
[----:B------:R-:W-:Y:S01]  /*ab70*/  ISETP.GE.AND P4, PT, R25, RZ, PT ;  /* 0x000000ff1900720c */ /* 0x000fe20003f86270 */
[----:B------:R-:W-:Y:S01]  /*ab80*/  IMAD R8, R4, R24, R8 ;  /* 0x0000001804087224 */ /* 0x000fe200078e0208 */
[----:B------:R-:W-:Y:S01]  /*ab90*/  IABS R25, R13 ;  /* 0x0000000d00197213 */ /* 0x000fe20000000000 */
[----:B------:R-:W-:Y:S01]  /*aba0*/  IMAD.MOV R23, RZ, RZ, -R23 ;  /* 0x000000ffff177224 */ /* 0x000fe200078e0a17 */
[----:B------:R-:W-:Y:S01]  /*abb0*/  IABS R24, R12 ;  /* 0x0000000c00187213 */ /* 0x000fe20000000000 */
[----:B------:R-:W-:Y:S02]  /*abc0*/  IMAD.MOV R26, RZ, RZ, -R26 ;  /* 0x000000ffff1a7224 */ /* 0x000fe400078e0a1a */
[----:B------:R-:W-:Y:S01]  /*abd0*/  @!P1 IMAD.IADD R20, R20, 0x1, -R4 ;  /* 0x0000000114149824 */ /* 0x000fe200078e0a04 */
[----:B------:R-:W-:Y:S01]  /*abe0*/  ISETP.GE.AND P1, PT, R27, RZ, PT ;  /* 0x000000ff1b00720c */ /* 0x000fe20003f26270 */
[----:B------:R-:W-:-:S02]  /*abf0*/  IMAD R5, R4, R23, R5 ;  /* 0x0000001704057224 */ /* 0x000fc400078e0205 */
[----:B------:R-:W-:-:S04]  /*ac00*/  IMAD.HI.U32 R27, R6, R25, RZ ;  /* 0x00000019061b7227 */ /* 0x000fc800078e00ff */
[----:B-1----:R-:W-:-:S04]  /*ac10*/  IMAD.HI.U32 R28, R6, R24, RZ ;  /* 0x00000018061c7227 */ /* 0x002fc800078e00ff */
[----:B------:R-:W-:-:S04]  /*ac20*/  IMAD.HI.U32 R23, R6, R29, RZ ;  /* 0x0000001d06177227 */ /* 0x000fc800078e00ff */
[----:B------:R-:W-:Y:S02]  /*ac30*/  IMAD R6, R4, R26, R22 ;  /* 0x0000001a04067224 */ /* 0x000fe400078e0216 */
[----:B------:R-:W2:Y:S01]  /*ac40*/  LDL.LU R26, [R1+0x60] ;  /* 0x00006000011a7983 */ /* 0x000ea20000300800 */
[----:B------:R-:W-:Y:S01]  /*ac50*/  @!P3 IMAD.IADD R16, R16, 0x1, -R4 ;  /* 0x000000011010b824 */ /* 0x000fe200078e0a04 */
[----:B------:R-:W-:Y:S01]  /*ac60*/  ISETP.GT.U32.AND P3, PT, R4, R21, PT ;  /* 0x000000150400720c */ /* 0x000fe20003f64070 */
[----:B------:R-:W-:Y:S01]  /*ac70*/  @!P5 IMAD.MOV R19, RZ, RZ, -R19 ;  /* 0x000000ffff13d224 */ /* 0x000fe200078e0a13 */
[----:B------:R-:W3:Y:S01]  /*ac80*/  LDL.LU R22, [R1+0x4c] ;  /* 0x00004c0001167983 */ /* 0x000ee20000300800 */
[----:B------:R-:W-:Y:S02]  /*ac90*/  IMAD.MOV R27, RZ, RZ, -R27 ;  /* 0x000000ffff1b7224 */ /* 0x000fe400078e0a1b */
[----:B------:R-:W-:-:S08]  /*aca0*/  IMAD.MOV R28, RZ, RZ, -R28 ;  /* 0x000000ffff1c7224 */ /* 0x000fd000078e0a1c */
[----:B------:R-:W-:Y:S01]  /*acb0*/  @!P3 IMAD.IADD R21, R21, 0x1, -R4 ;  /* 0x000000011515b824 */ /* 0x000fe200078e0a04 */
[----:B------:R-:W-:-:S13]  /*acc0*/  ISETP.GT.U32.AND P3, PT, R4, R8, PT ;  /* 0x000000080400720c */ /* 0x000fda0003f64070 */
[----:B------:R-:W-:Y:S01]  /*acd0*/  @!P3 IMAD.IADD R8, R8, 0x1, -R4 ;  /* 0x000000010808b824 */ /* 0x000fe200078e0a04 */
[----:B------:R-:W-:-:S13]  /*ace0*/  ISETP.GT.U32.AND P3, PT, R4, R9, PT ;  /* 0x000000090400720c */ /* 0x000fda0003f64070 */
[----:B------:R-:W-:Y:S01]  /*acf0*/  @!P3 IMAD.IADD R9, R9, 0x1, -R4 ;  /* 0x000000010909b824 */ /* 0x000fe200078e0a04 */
[C---:B------:R-:W-:Y:S01]  /*ad00*/  ISETP.GT.U32.AND P3, PT, R4.reuse, R3, PT ;  /* 0x000000030400720c */ /* 0x040fe20003f64070 */
[----:B------:R-:W-:Y:S02]  /*ad10*/  @!P0 IMAD.MOV R15, RZ, RZ, -R15 ;  /* 0x000000ffff0f8224 */ /* 0x000fe400078e0a0f */
[----:B------:R-:W-:Y:S02]  /*ad20*/  IMAD R25, R4, R27, R25 ;  /* 0x0000001b04197224 */ /* 0x000fe400078e0219 */
[----:B------:R-:W-:Y:S01]  /*ad30*/  @!P2 IMAD.MOV R16, RZ, RZ, -R16 ;  /* 0x000000ffff10a224 */ /* 0x000fe200078e0a10 */
[----:B------:R-:W4:Y:S07]  /*ad40*/  LDL.LU R27, [R1+0x50] ;  /* 0x00005000011b7983 */ /* 0x000f2e0000300800 */
[----:B------:R-:W-:-:S05]  /*ad50*/  @!P3 IMAD.IADD R3, R3, 0x1, -R4 ;  /* 0x000000010303b824 */ /* 0x000fca00078e0a04 */
[C---:B------:R-:W-:Y:S01]  /*ad60*/  ISETP.GT.U32.AND P5, PT, R4.reuse, R3, PT ;  /* 0x000000030400720c */ /* 0x040fe20003fa4070 */
[----:B------:R-:W-:Y:S02]  /*ad70*/  IMAD R24, R4, R28, R24 ;  /* 0x0000001c04187224 */ /* 0x000fe400078e0218 */
[----:B------:R-:W-:Y:S01]  /*ad80*/  @!P6 IMAD.MOV R17, RZ, RZ, -R17 ;  /* 0x000000ffff11e224 */ /* 0x000fe200078e0a11 */
[----:B------:R-:W5:Y:S01]  /*ad90*/  LDL.LU R28, [R1+0x68] ;  /* 0x00006800011c7983 */ /* 0x000f620000300800 */
[----:B------:R-:W-:Y:S02]  /*ada0*/  @!P1 IMAD.MOV R18, RZ, RZ, -R18 ;  /* 0x000000ffff129224 */ /* 0x000fe400078e0a12 */
[----:B------:R-:W-:Y:S01]  /*adb0*/  @!P4 IMAD.MOV R20, RZ, RZ, -R20 ;  /* 0x000000ffff14c224 */ /* 0x000fe200078e0a14 */
[----:B------:R-:W-:Y:S04]  /*adc0*/  STL [R1+0x2440], R15 ;  /* 0x0024400f01007387 */ /* 0x000fe80000100800 */
[----:B------:R-:W-:Y:S01]  /*add0*/  STL [R1+0x2444], R16 ;  /* 0x0024441001007387 */ /* 0x000fe20000100800 */
[----:B------:R-:W-:-:S03]  /*ade0*/  @!P5 IMAD.IADD R3, R3, 0x1, -R4 ;  /* 0x000000010303d824 */ /* 0x000fc600078e0a04 */
[----:B------:R-:W-:Y:S04]  /*adf0*/  STL [R1+0x2448], R17 ;  /* 0x0024481101007387 */ /* 0x000fe80000100800 */
[----:B------:R-:W-:Y:S04]  /*ae00*/  STL [R1+0x244c], R18 ;  /* 0x00244c1201007387 */ /* 0x000fe80000100800 */
[----:B------:R-:W-:Y:S04]  /*ae10*/  STL [R1+0x2450], R19 ;  /* 0x0024501301007387 */ /* 0x000fe80000100800 */
[----:B------:R-:W-:Y:S01]  /*ae20*/  STL [R1+0x2454], R20 ;  /* 0x0024541401007387 */ /* 0x000fe20000100800 */
[----:B--2---:R-:W-:-:S03]  /*ae30*/  ISETP.GE.AND P5, PT, R26, RZ, PT ;  /* 0x000000ff1a00720c */ /* 0x004fc60003fa6270 */
[----:B------:R-:W2:Y:S01]  /*ae40*/  LDL.LU R26, [R1+0x10] ;  /* 0x00001000011a7983 */ /* 0x000ea20000300800 */
[C---:B------:R-:W-:Y:S02]  /*ae50*/  ISETP.GT.U32.AND P4, PT, R4.reuse, R5, PT ;  /* 0x000000050400720c */ /* 0x040fe40003f84070 */
[C---:B------:R-:W-:Y:S02]  /*ae60*/  ISETP.GT.U32.AND P2, PT, R4.reuse, R2, PT ;  /* 0x000000020400720c */ /* 0x040fe40003f44070 */
[----:B------:R-:W-:-:S09]  /*ae70*/  ISETP.GT.U32.AND P0, PT, R4, R21, PT ;  /* 0x000000150400720c */ /* 0x000fd20003f04070 */
[--C-:B------:R-:W-:Y:S01]  /*ae80*/  @!P4 IMAD.IADD R5, R5, 0x1, -R4.reuse ;  /* 0x000000010505c824 */ /* 0x100fe200078e0a04 */
[----:B------:R-:W-:Y:S02]  /*ae90*/  ISETP.GE.AND P4, PT, R0, RZ, PT ;  /* 0x000000ff0000720c */ /* 0x000fe40003f86270 */
[----:B------:R-:W0:Y:S01]  /*aea0*/  S2R R0, SR_TID.X ;  /* 0x0000000000007919 */ /* 0x000e220000002100 */
[--C-:B------:R-:W-:Y:S01]  /*aeb0*/  @!P2 IMAD.IADD R2, R2, 0x1, -R4.reuse ;  /* 0x000000010202a824 */ /* 0x100fe200078e0a04 */
[C---:B------:R-:W-:Y:S02]  /*aec0*/  ISETP.GT.U32.AND P2, PT, R4.reuse, R25, PT ;  /* 0x000000190400720c */ /* 0x040fe40003f44070 */
[C---:B------:R-:W-:Y:S02]  /*aed0*/  ISETP.GT.U32.AND P3, PT, R4.reuse, R7, PT ;  /* 0x000000070400720c */ /* 0x040fe40003f64070 */
[C---:B------:R-:W-:Y:S01]  /*aee0*/  ISETP.GT.U32.AND P1, PT, R4.reuse, R8, PT ;  /* 0x000000080400720c */ /* 0x040fe20003f24070 */
[----:B------:R-:W-:Y:S01]  /*aef0*/  @!P0 IMAD.IADD R21, R21, 0x1, -R4 ;  /* 0x0000000115158824 */ /* 0x000fe200078e0a04 */
[----:B------:R-:W-:-:S02]  /*af00*/  ISETP.GT.U32.AND P6, PT, R4, R9, PT ;  /* 0x000000090400720c */ /* 0x000fc40003fc4070 */
[----:B------:R-:W-:-:S05]  /*af10*/  ISETP.GT.U32.AND P0, PT, R4, R6, PT ;  /* 0x000000060400720c */ /* 0x000fca0003f04070 */
[--C-:B------:R-:W-:Y:S01]  /*af20*/  @!P2 IMAD.IADD R25, R25, 0x1, -R4.reuse ;  /* 0x000000011919a824 */ /* 0x100fe200078e0a04 */
[----:B---3--:R-:W-:Y:S01]  /*af30*/  ISETP.GE.AND P2, PT, R22, RZ, PT ;  /* 0x000000ff1600720c */ /* 0x008fe20003f46270 */
[--C-:B------:R-:W-:Y:S01]  /*af40*/  @!P3 IMAD.IADD R7, R7, 0x1, -R4.reuse ;  /* 0x000000010707b824 */ /* 0x100fe200078e0a04 */
[----:B------:R-:W-:Y:S01]  /*af50*/  ISETP.GT.U32.AND P3, PT, R4, R24, PT ;  /* 0x000000180400720c */ /* 0x000fe20003f64070 */
[--C-:B------:R-:W-:Y:S02]  /*af60*/  @!P1 IMAD.IADD R8, R8, 0x1, -R4.reuse ;  /* 0x0000000108089824 */ /* 0x100fe400078e0a04 */
[--C-:B------:R-:W-:Y:S02]  /*af70*/  @!P6 IMAD.IADD R9, R9, 0x1, -R4.reuse ;  /* 0x000000010909e824 */ /* 0x100fe400078e0a04 */
[----:B------:R-:W-:Y:S01]  /*af80*/  @!P0 IMAD.IADD R6, R6, 0x1, -R4 ;  /* 0x0000000106068824 */ /* 0x000fe200078e0a04 */
[----:B0-----:R-:W-:Y:S02]  /*af90*/  SHF.R.S32.HI R22, RZ, 0x2, R0 ;  /* 0x00000002ff167819 */ /* 0x001fe40000011400 */
[----:B----4-:R-:W-:-:S03]  /*afa0*/  ISETP.GE.AND P0, PT, R27, RZ, PT ;  /* 0x000000ff1b00720c */ /* 0x010fc60003f06270 */
[----:B------:R-:W-:Y:S01]  /*afb0*/  @!P2 IMAD.MOV R9, RZ, RZ, -R9 ;  /* 0x000000ffff09a224 */ /* 0x000fe200078e0a09 */
[----:B------:R-:W-:Y:S02]  /*afc0*/  SGXT R22, R22, 0x1 ;  /* 0x000000011616781a */ /* 0x000fe40000000200 */
[----:B-----5:R-:W-:Y:S01]  /*afd0*/  ISETP.GE.AND P1, PT, R28, RZ, PT ;  /* 0x000000ff1c00720c */ /* 0x020fe20003f26270 */
[----:B------:R-:W-:Y:S01]  /*afe0*/  @!P3 IMAD.IADD R24, R24, 0x1, -R4 ;  /* 0x000000011818b824 */ /* 0x000fe200078e0a04 */
[----:B------:R-:W-:Y:S02]  /*aff0*/  LOP3.LUT R22, R22, 0x90, RZ, 0xc0, !PT ;  /* 0x0000009016167812 */ /* 0x000fe400078ec0ff */
[----:B------:R-:W-:Y:S01]  /*b000*/  ISETP.GE.AND P3, PT, R10, RZ, PT ;  /* 0x000000ff0a00720c */ /* 0x000fe20003f66270 */
[----:B------:R-:W-:Y:S01]  /*b010*/  @!P5 IMAD.MOV R2, RZ, RZ, -R2 ;  /* 0x000000ffff02d224 */ /* 0x000fe200078e0a02 */
[----:B------:R-:W3:Y:S01]  /*b020*/  LDL.LU R10, [R1+0x4] ;  /* 0x00000400010a7983 */ /* 0x000ee20000300800 */
[----:B------:R-:W-:-:S06]  /*b030*/  @!P4 IMAD.MOV R7, RZ, RZ, -R7 ;  /* 0x000000ffff07c224 */ /* 0x000fcc00078e0a07 */
[----:B------:R-:W-:Y:S01]  /*b040*/  @!P1 IMAD.MOV R21, RZ, RZ, -R21 ;  /* 0x000000ffff159224 */ /* 0x000fe200078e0a15 */
[----:B------:R-:W-:Y:S01]  /*b050*/  ISETP.GT.U32.AND P1, PT, R4, R5, PT ;  /* 0x000000050400720c */ /* 0x000fe20003f24070 */
[----:B------:R-:W-:-:S03]  /*b060*/  @!P0 IMAD.MOV R8, RZ, RZ, -R8 ;  /* 0x000000ffff088224 */ /* 0x000fc600078e0a08 */
[----:B------:R-:W-:Y:S04]  /*b070*/  STL [R1+0x2458], R21 ;  /* 0x0024581501007387 */ /* 0x000fe80000100800 */
[----:B------:R0:W-:Y:S01]  /*b080*/  STL [R1+0x245c], R2 ;  /* 0x00245c0201007387 */ /* 0x0001e20000100800 */
[----:B------:R-:W-:-:S03]  /*b090*/  ISETP.GT.U32.AND P5, PT, R4, R6, PT ;  /* 0x000000060400720c */ /* 0x000fc60003fa4070 */
[----:B------:R-:W-:Y:S01]  /*b0a0*/  STL [R1+0x2460], R7 ;  /* 0x0024600701007387 */ /* 0x000fe20000100800 */
[C---:B------:R-:W-:Y:S01]  /*b0b0*/  ISETP.GT.U32.AND P4, PT, R4.reuse, R25, PT ;  /* 0x000000190400720c */ /* 0x040fe20003f84070 */
[----:B------:R-:W-:Y:S02]  /*b0c0*/  @!P3 IMAD.MOV R3, RZ, RZ, -R3 ;  /* 0x000000ffff03b224 */ /* 0x000fe400078e0a03 */
[----:B------:R-:W-:Y:S01]  /*b0d0*/  STL [R1+0x2464], R8 ;  /* 0x0024640801007387 */ /* 0x000fe20000100800 */
[----:B------:R-:W-:-:S03]  /*b0e0*/  ISETP.GT.U32.AND P0, PT, R4, R24, PT ;  /* 0x000000180400720c */ /* 0x000fc60003f04070 */
[----:B------:R-:W-:Y:S01]  /*b0f0*/  STL [R1+0x2468], R9 ;  /* 0x0024680901007387 */ /* 0x000fe20000100800 */
[--C-:B------:R-:W-:Y:S01]  /*b100*/  @!P1 IMAD.IADD R5, R5, 0x1, -R4.reuse ;  /* 0x0000000105059824 */ /* 0x100fe200078e0a04 */
[----:B------:R-:W-:Y:S01]  /*b110*/  ISETP.GE.AND P1, PT, R14, RZ, PT ;  /* 0x000000ff0e00720c */ /* 0x000fe20003f26270 */
[--C-:B------:R-:W-:Y:S01]  /*b120*/  @!P5 IMAD.IADD R6, R6, 0x1, -R4.reuse ;  /* 0x000000010606d824 */ /* 0x100fe200078e0a04 */
[----:B------:R-:W-:Y:S02]  /*b130*/  ISETP.GE.AND P5, PT, R13, RZ, PT ;  /* 0x000000ff0d00720c */ /* 0x000fe40003fa6270 */
[----:B------:R-:W-:Y:S01]  /*b140*/  @!P4 IMAD.IADD R25, R25, 0x1, -R4 ;  /* 0x000000011919c824 */ /* 0x000fe200078e0a04 */
[----:B------:R-:W-:-:S03]  /*b150*/  ISETP.GE.AND P4, PT, R12, RZ, PT ;  /* 0x000000ff0c00720c */ /* 0x000fc60003f86270 */
[----:B------:R-:W-:Y:S01]  /*b160*/  @!P0 IMAD.IADD R24, R24, 0x1, -R4 ;  /* 0x0000000118188824 */ /* 0x000fe200078e0a04 */
[----:B------:R-:W-:Y:S02]  /*b170*/  ISETP.GE.AND P0, PT, R11, RZ, PT ;  /* 0x000000ff0b00720c */ /* 0x000fe40003f06270 */
[----:B--2---:R-:W-:Y:S01]  /*b180*/  ISETP.GE.AND P2, PT, R26, RZ, PT ;  /* 0x000000ff1a00720c */ /* 0x004fe20003f46270 */
[----:B------:R-:W-:-:S05]  /*b190*/  IMAD.SHL.U32 R26, R0, 0x20, RZ ;  /* 0x00000020001a7824 */ /* 0x000fca00078e00ff */
[----:B------:R-:W-:Y:S01]  /*b1a0*/  LOP3.LUT R22, R22, 0x260, R26, 0xf8, !PT ;  /* 0x0000026016167812 */ /* 0x000fe200078ef81a */
[C---:B------:R-:W-:Y:S01]  /*b1b0*/  IMAD.SHL.U32 R26, R0.reuse, 0x2, RZ ;  /* 0x00000002001a7824 */ /* 0x040fe200078e00ff */
[----:B------:R-:W-:-:S04]  /*b1c0*/  LOP3.LUT R0, R0, 0x1f, RZ, 0xc0, !PT ;  /* 0x0000001f00007812 */ /* 0x000fc800078ec0ff */
[----:B0-----:R-:W-:Y:S01]  /*b1d0*/  LOP3.LUT R2, R22, 0x10, R26, 0x78, !PT ;  /* 0x0000001016027812 */ /* 0x001fe200078e781a */
[----:B------:R-:W-:-:S04]  /*b1e0*/  IMAD R0, R0, UR6, RZ ;  /* 0x0000000600007c24 */ /* 0x000fc8000f8e02ff */
[----:B------:R-:W-:Y:S04]  /*b1f0*/  STL [R1+0x10c8], R2 ;  /* 0x0010c80201007387 */ /* 0x000fe80000100800 */
[----:B------:R-:W2:Y:S04]  /*b200*/  LDL.LU R18, [R1+0x1ac] ;  /* 0x0001ac0001127983 */ /* 0x000ea80000300800 */
[----:B------:R-:W4:Y:S04]  /*b210*/  LDL.LU R17, [R1+0x1b0] ;  /* 0x0001b00001117983 */ /* 0x000f280000300800 */
[----:B------:R-:W5:Y:S04]  /*b220*/  LDL.LU R28, [R1+0x1b4] ;  /* 0x0001b400011c7983 */ /* 0x000f680000300800 */
[----:B------:R0:W-:Y:S04]  /*b230*/  STL [R1+0x1fc], R0 ;  /* 0x0001fc0001007387 */ /* 0x0001e80000100800 */
[----:B------:R-:W-:Y:S04]  /*b240*/  STL [R1+0x246c], R3 ;  /* 0x00246c0301007387 */ /* 0x000fe80000100800 */
[----:B------:R-:W5:Y:S04]  /*b250*/  LDL.LU R27, [R1+0x1c0] ;  /* 0x0001c000011b7983 */ /* 0x000f680000300800 */
[----:B------:R-:W5:Y:S04]  /*b260*/  LDL.LU R16, [R1+0x1c4] ;  /* 0x0001c40001107983 */ /* 0x000f680000300800 */
[----:B------:R-:W5:Y:S04]  /*b270*/  LDL.LU R15, [R1+0x1cc] ;  /* 0x0001cc00010f7983 */ /* 0x000f680000300800 */
[----:B------:R-:W5:Y:S04]  /*b280*/  LDL.LU R14, [R1+0x1d0] ;  /* 0x0001d000010e7983 */ /* 0x000f680000300800 */
[----:B------:R-:W5:Y:S04]  /*b290*/  LDL.LU R13, [R1+0x1d4] ;  /* 0x0001d400010d7983 */ /* 0x000f680000300800 */
[----:B------:R-:W5:Y:S04]  /*b2a0*/  LDL.LU R12, [R1+0x1c8] ;  /* 0x0001c800010c7983 */ /* 0x000f680000300800 */
[----:B------:R-:W5:Y:S01]  /*b2b0*/  LDL.LU R11, [R1+0x1bc] ;  /* 0x0001bc00010b7983 */ /* 0x000f620000300800 */
[----:B------:R-:W-:-:S04]  /*b2c0*/  IMAD.MOV R23, RZ, RZ, -R23 ;  /* 0x000000ffff177224 */ /* 0x000fc800078e0a17 */
[----:B------:R-:W-:-:S05]  /*b2d0*/  IMAD R23, R4, R23, R29 ;  /* 0x0000001704177224 */ /* 0x000fca00078e021d */
[----:B------:R-:W-:-:S13]  /*b2e0*/  ISETP.GT.U32.AND P6, PT, R4, R23, PT ;  /* 0x000000170400720c */ /* 0x000fda0003fc4070 */
[----:B------:R-:W-:-:S05]  /*b2f0*/  @!P6 IMAD.IADD R23, R23, 0x1, -R4 ;  /* 0x000000011717e824 */ /* 0x000fca00078e0a04 */
[----:B------:R-:W-:Y:S01]  /*b300*/  ISETP.GT.U32.AND P6, PT, R4, R23, PT ;  /* 0x000000170400720c */ /* 0x000fe20003fc4070 */
[----:B------:R-:W-:Y:S01]  /*b310*/  @!P2 IMAD.MOV R5, RZ, RZ, -R5 ;  /* 0x000000ffff05a224 */ /* 0x000fe200078e0a05 */
[----:B---3--:R-:W-:Y:S01]  /*b320*/  ISETP.NE.AND P3, PT, R10, RZ, PT ;  /* 0x000000ff0a00720c */ /* 0x008fe20003f65270 */
[----:B------:R-:W-:Y:S01]  /*b330*/  @!P1 IMAD.MOV R6, RZ, RZ, -R6 ;  /* 0x000000ffff069224 */ /* 0x000fe200078e0a06 */
[----:B------:R-:W-:Y:S01]  /*b340*/  LOP3.LUT R22, RZ, R10, RZ, 0x33, !PT ;  /* 0x0000000aff167212 */ /* 0x000fe200078e33ff */
[----:B------:R-:W-:Y:S01]  /*b350*/  @!P5 IMAD.MOV R25, RZ, RZ, -R25 ;  /* 0x000000ffff19d224 */ /* 0x000fe200078e0a19 */
[----:B------:R-:W3:Y:S01]  /*b360*/  LDL.LU R10, [R1+0x1b8] ;  /* 0x0001b800010a7983 */ /* 0x000ee20000300800 */
[----:B------:R-:W-:-:S06]  /*b370*/  @!P4 IMAD.MOV R24, RZ, RZ, -R24 ;  /* 0x000000ffff18c224 */ /* 0x000fcc00078e0a18 */
[----:B------:R-:W-:Y:S01]  /*b380*/  @!P6 IMAD.IADD R23, R23, 0x1, -R4 ;  /* 0x000000011717e824 */ /* 0x000fe200078e0a04 */
[----:B------:R-:W-:Y:S01]  /*b390*/  IADD3 R4, P6, R0, UR8, RZ ;  /* 0x0000000800047c10 */ /* 0x000fe2000ffde0ff */
[----:B------:R-:W-:Y:S01]  /*b3a0*/  ULDC UR8, c[0x0][0x238] ;  /* 0x00008e0000087ab9 */ /* 0x000fe20000000800 */
[----:B0-----:R-:W3:Y:S01]  /*b3b0*/  LDL.LU R0, [R1+0x80] ;  /* 0x0000800001007983 */ /* 0x001ee20000300800 */
[----:B------:R-:W-:-:S03]  /*b3c0*/  @!P0 IMAD.MOV R23, RZ, RZ, -R23 ;  /* 0x000000ffff178224 */ /* 0x000fc600078e0a17 */
[----:B------:R0:W-:Y:S04]  /*b3d0*/  STL [R1+0x23c8], R4 ;  /* 0x0023c80401007387 */ /* 0x0001e80000100800 */
[----:B------:R-:W-:Y:S04]  /*b3e0*/  STL [R1+0x2470], R5 ;  /* 0x0024700501007387 */ /* 0x000fe80000100800 */
[----:B------:R-:W-:Y:S04]  /*b3f0*/  STL [R1+0x2474], R6 ;  /* 0x0024740601007387 */ /* 0x000fe80000100800 */
[----:B------:R-:W-:Y:S04]  /*b400*/  STL [R1+0x2478], R25 ;  /* 0x0024781901007387 */ /* 0x000fe80000100800 */
[----:B------:R-:W-:Y:S04]  /*b410*/  STL [R1+0x247c], R24 ;  /* 0x00247c1801007387 */ /* 0x000fe80000100800 */
[----:B------:R-:W-:Y:S01]  /*b420*/  STL [R1+0x2480], R23 ;  /* 0x0024801701007387 */ /* 0x000fe20000100800 */
[----:B--2---:R-:W-:-:S02]  /*b430*/  SEL R2, R22, R18, !P3 ;  /* 0x0000001216027207 */ /* 0x004fc40005800000 */
[C---:B----4-:R-:W-:Y:S02]  /*b440*/  SEL R29, R22.reuse, R17, !P3 ;  /* 0x00000011161d7207 */ /* 0x050fe40005800000 */
[----:B-----5:R-:W-:-:S03]  /*b450*/  SEL R28, R22, R28, !P3 ;  /* 0x0000001c161c7207 */ /* 0x020fc60005800000 */
[----:B------:R-:W-:Y:S04]  /*b460*/  STL [R1+0x2484], R29 ;  /* 0x0024841d01007387 */ /* 0x000fe80000100800 */
[----:B------:R1:W-:Y:S01]  /*b470*/  STL [R1+0x1f8], R2 ;  /* 0x0001f80201007387 */ /* 0x0003e20000100800 */
[----:B------:R-:W-:-:S03]  /*b480*/  SEL R27, R22, R27, !P3 ;  /* 0x0000001b161b7207 */ /* 0x000fc60005800000 */
[----:B------:R-:W-:Y:S01]  /*b490*/  STL [R1+0x2488], R28 ;  /* 0x0024881c01007387 */ /* 0x000fe20000100800 */
[----:B------:R-:W-:-:S03]  /*b4a0*/  SEL R26, R22, R16, !P3 ;  /* 0x00000010161a7207 */ /* 0x000fc60005800000 */
[----:B------:R-:W-:Y:S01]  /*b4b0*/  STL [R1+0x248c], R27 ;  /* 0x00248c1b01007387 */ /* 0x000fe20000100800 */
[----:B0-----:R-:W-:-:S03]  /*b4c0*/  SEL R4, R22, R15, !P3 ;  /* 0x0000000f16047207 */ /* 0x001fc60005800000 */
[----:B------:R-:W-:Y:S01]  /*b4d0*/  STL [R1+0x2490], R26 ;  /* 0x0024901a01007387 */ /* 0x000fe20000100800 */
[----:B------:R-:W-:-:S03]  /*b4e0*/  SEL R3, R22, R14, !P3 ;  /* 0x0000000e16037207 */ /* 0x000fc60005800000 */
[----:B------:R0:W-:Y:S01]  /*b4f0*/  STL [R1+0x4], R4 ;  /* 0x0000040401007387 */ /* 0x0001e20000100800 */
[----:B-1----:R-:W-:-:S03]  /*b500*/  SEL R2, R22, R13, !P3 ;  /* 0x0000000d16027207 */ /* 0x002fc60005800000 */
[----:B------:R1:W-:Y:S01]  /*b510*/  STL [R1+0x10], R3 ;  /* 0x0000100301007387 */ /* 0x0003e20000100800 */
[----:B0-----:R-:W-:-:S03]  /*b520*/  SEL R4, R22, R12, !P3 ;  /* 0x0000000c16047207 */ /* 0x001fc60005800000 */
[----:B------:R3:W-:Y:S01]  /*b530*/  STL [R1+0x28], R2 ;  /* 0x0000280201007387 */ /* 0x0007e20000100800 */
[----:B-1----:R-:W-:-:S03]  /*b540*/  SEL R3, R22, R11, !P3 ;  /* 0x0000000b16037207 */ /* 0x002fc60005800000 */
[----:B------:R-:W-:Y:S04]  /*b550*/  STL [R1+0x30], R4 ;  /* 0x0000300401007387 */ /* 0x000fe80000100800 */
[----:B------:R-:W-:Y:S04]  /*b560*/  STL [R1+0x3c], R3 ;  /* 0x00003c0301007387 */ /* 0x000fe80000100800 */
[----:B------:R-:W2:Y:S01]  /*b570*/  LDL.LU R26, [R1+0xa0] ;  /* 0x0000a000011a7983 */ /* 0x000ea20000300800 */
[----:B---3--:R-:W-:-:S05]  /*b580*/  SEL R2, R22, R10, !P3 ;  /* 0x0000000a16027207 */ /* 0x008fca0005800000 */
[----:B------:R-:W-:Y:S01]  /*b590*/  STL [R1+0x4c], R2 ;  /* 0x00004c0201007387 */ /* 0x000fe20000100800 */
[----:B------:R-:W-:-:S03]  /*b5a0*/  SEL R0, R22, R0, !P3 ;  /* 0x0000000016007207 */ /* 0x000fc60005800000 */
[----:B--2---:R0:W-:Y:S04]  /*b5b0*/  STL [R1+0x24ac], R26 ;  /* 0x0024ac1a01007387 */ /* 0x0041e80000100800 */
[----:B------:R-:W-:Y:S04]  /*b5c0*/  STL [R1+0x58], R0 ;  /* 0x0000580001007387 */ /* 0x000fe80000100800 */
[----:B0-----:R-:W2:Y:S04]  /*b5d0*/  LDL.LU R26, [R1+0x98] ;  /* 0x00009800011a7983 */ /* 0x001ea80000300800 */
[----:B--2---:R0:W-:Y:S04]  /*b5e0*/  STL [R1+0x24b0], R26 ;  /* 0x0024b01a01007387 */ /* 0x0041e80000100800 */
[----:B0-----:R-:W2:Y:S04]  /*b5f0*/  LDL.LU R26, [R1+0x90] ;  /* 0x00009000011a7983 */ /* 0x001ea80000300800 */
[----:B--2---:R0:W-:Y:S04]  /*b600*/  STL [R1+0x24b4], R26 ;  /* 0x0024b41a01007387 */ /* 0x0041e80000100800 */
[----:B0-----:R-:W2:Y:S04]  /*b610*/  LDL.LU R26, [R1+0x88] ;  /* 0x00008800011a7983 */ /* 0x001ea80000300800 */
[----:B------:R-:W3:Y:S04]  /*b620*/  LDL.LU R27, [R1+0xa8] ;  /* 0x0000a800011b7983 */ /* 0x000ee80000300800 */
[----:B------:R-:W4:Y:S04]  /*b630*/  LDL.LU R28, [R1+0xe8] ;  /* 0x0000e800011c7983 */ /* 0x000f280000300800 */
[----:B------:R-:W5:Y:S04]  /*b640*/  LDL.LU R29, [R1+0xf0] ;  /* 0x0000f000011d7983 */ /* 0x000f680000300800 */
[----:B------:R-:W5:Y:S04]  /*b650*/  LDL.LU R23, [R1+0x148] ;  /* 0x0001480001177983 */ /* 0x000f680000300800 */
[----:B------:R-:W3:Y:S04]  /*b660*/  LDL.LU R24, [R1+0x14c] ;  /* 0x00014c0001187983 */ /* 0x000ee80000300800 */
[----:B------:R-:W5:Y:S04]  /*b670*/  LDL.LU R25, [R1+0x174] ;  /* 0x0001740001197983 */ /* 0x000f680000300800 */
        /* <DEDUP_REMOVED lines=20> */
[----:B------:R-:W5:Y:S01]  /*b7c0*/  LDL.LU R0, [R1+0x1a4] ;  /* 0x0001a40001007983 */ /* 0x000f620000300800 */
[----:B--2---:R-:W-:-:S05]  /*b7d0*/  SEL R26, R22, R26, !P3 ;  /* 0x0000001a161a7207 */ /* 0x004fca0005800000 */
[----:B------:R0:W-:Y:S04]  /*b7e0*/  STL [R1+0x60], R26 ;  /* 0x0000601a01007387 */ /* 0x0001e80000100800 */
[----:B0-----:R-:W2:Y:S02]  /*b7f0*/  LDL.LU R26, [R1+0x24b4] ;  /* 0x0024b400011a7983 */ /* 0x001ea40000300800 */
[----:B--2---:R-:W-:-:S05]  /*b800*/  SEL R26, R22, R26, !P3 ;  /* 0x0000001a161a7207 */ /* 0x004fca0005800000 */
[----:B------:R0:W-:Y:S04]  /*b810*/  STL [R1+0x68], R26 ;  /* 0x0000681a01007387 */ /* 0x0001e80000100800 */
[----:B0-----:R-:W2:Y:S02]  /*b820*/  LDL.LU R26, [R1+0x24b0] ;  /* 0x0024b000011a7983 */ /* 0x001ea40000300800 */
[----:B--2---:R-:W-:-:S05]  /*b830*/  SEL R26, R22, R26, !P3 ;  /* 0x0000001a161a7207 */ /* 0x004fca0005800000 */
[----:B------:R0:W-:Y:S04]  /*b840*/  STL [R1+0x80], R26 ;  /* 0x0000801a01007387 */ /* 0x0001e80000100800 */
[----:B0-----:R-:W2:Y:S01]  /*b850*/  LDL.LU R26, [R1+0x24ac] ;  /* 0x0024ac00011a7983 */ /* 0x001ea20000300800 */
[C---:B----4-:R-:W-:Y:S02]  /*b860*/  SEL R28, R22.reuse, R28, !P3 ;  /* 0x0000001c161c7207 */ /* 0x050fe40005800000 */
[C---:B---3--:R-:W-:Y:S02]  /*b870*/  SEL R24, R22.reuse, R24, !P3 ;  /* 0x0000001816187207 */ /* 0x048fe40005800000 */
[C---:B-----5:R-:W-:Y:S02]  /*b880*/  SEL R6, R22.reuse, R6, !P3 ;  /* 0x0000000616067207 */ /* 0x060fe40005800000 */
[----:B------:R-:W-:-:S02]  /*b890*/  SEL R5, R22, R5, !P3 ;  /* 0x0000000516057207 */ /* 0x000fc40005800000 */
[C---:B------:R-:W-:Y:S02]  /*b8a0*/  SEL R4, R22.reuse, R4, !P3 ;  /* 0x0000000416047207 */ /* 0x040fe40005800000 */
[C---:B------:R-:W-:Y:S02]  /*b8b0*/  SEL R3, R22.reuse, R3, !P3 ;  /* 0x0000000316037207 */ /* 0x040fe40005800000 */
[C---:B------:R-:W-:Y:S02]  /*b8c0*/  SEL R2, R22.reuse, R2, !P3 ;  /* 0x0000000216027207 */ /* 0x040fe40005800000 */
[----:B--2---:R-:W-:-:S05]  /*b8d0*/  SEL R26, R22, R26, !P3 ;  /* 0x0000001a161a7207 */ /* 0x004fca0005800000 */
[----:B------:R0:W-:Y:S02]  /*b8e0*/  STL [R1+0x88], R26 ;  /* 0x0000881a01007387 */ /* 0x0001e40000100800 */
[C---:B0-----:R-:W-:Y:S02]  /*b8f0*/  SEL R26, R22.reuse, R27, !P3 ;  /* 0x0000001b161a7207 */ /* 0x041fe40005800000 */
[----:B------:R-:W-:-:S03]  /*b900*/  SEL R27, R22, R29, !P3 ;  /* 0x0000001d161b7207 */ /* 0x000fc60005800000 */
[----:B------:R0:W-:Y:S04]  /*b910*/  STL [R1+0x90], R26 ;  /* 0x0000901a01007387 */ /* 0x0001e80000100800 */
[----:B------:R-:W-:Y:S01]  /*b920*/  STL [R1+0x98], R28 ;  /* 0x0000981c01007387 */ /* 0x000fe20000100800 */
[C---:B0-----:R-:W-:Y:S02]  /*b930*/  SEL R26, R22.reuse, R23, !P3 ;  /* 0x00000017161a7207 */ /* 0x041fe40005800000 */
[C---:B------:R-:W-:Y:S01]  /*b940*/  SEL R23, R22.reuse, R25, !P3 ;  /* 0x0000001916177207 */ /* 0x040fe20005800000 */
[----:B------:R-:W-:Y:S04]  /*b950*/  STL [R1+0xa0], R27 ;  /* 0x0000a01b01007387 */ /* 0x000fe80000100800 */
[----:B------:R-:W-:Y:S04]  /*b960*/  STL [R1+0xa8], R26 ;  /* 0x0000a81a01007387 */ /* 0x000fe80000100800 */
[----:B------:R-:W-:Y:S04]  /*b970*/  STL [R1+0xe8], R24 ;  /* 0x0000e81801007387 */ /* 0x000fe80000100800 */
[----:B------:R-:W-:Y:S04]  /*b980*/  STL [R1+0xf0], R23 ;  /* 0x0000f01701007387 */ /* 0x000fe80000100800 */
[----:B------:R-:W-:Y:S04]  /*b990*/  STL [R1+0xf8], R6 ;  /* 0x0000f80601007387 */ /* 0x000fe80000100800 */
[----:B------:R0:W-:Y:S04]  /*b9a0*/  STL [R1+0x104], R5 ;  /* 0x0001040501007387 */ /* 0x0001e80000100800 */
[----:B------:R1:W-:Y:S04]  /*b9b0*/  STL [R1+0x10c], R4 ;  /* 0x00010c0401007387 */ /* 0x0003e80000100800 */
[----:B------:R2:W-:Y:S01]  /*b9c0*/  STL [R1+0x114], R3 ;  /* 0x0001140301007387 */ /* 0x0005e20000100800 */
[----:B0-----:R-:W-:-:S02]  /*b9d0*/  SEL R5, R22, R9, !P3 ;  /* 0x0000000916057207 */ /* 0x001fc40005800000 */
[----:B-1----:R-:W-:-:S03]  /*b9e0*/  SEL R4, R22, R8, !P3 ;  /* 0x0000000816047207 */ /* 0x002fc60005800000 */
[----:B------:R-:W-:Y:S01]  /*b9f0*/  STL [R1+0x118], R5 ;  /* 0x0001180501007387 */ /* 0x000fe20000100800 */
[----:B--2---:R-:W-:-:S03]  /*ba00*/  SEL R3, R22, R7, !P3 ;  /* 0x0000000716037207 */ /* 0x004fc60005800000 */
[----:B------:R0:W-:Y:S04]  /*ba10*/  STL [R1+0x11c], R4 ;  /* 0x00011c0401007387 */ /* 0x0001e80000100800 */
[----:B------:R1:W-:Y:S01]  /*ba20*/  STL [R1+0x144], R3 ;  /* 0x0001440301007387 */ /* 0x0003e20000100800 */
[----:B0-----:R-:W-:-:S03]  /*ba30*/  SEL R4, R22, R21, !P3 ;  /* 0x0000001516047207 */ /* 0x001fc60005800000 */
[----:B------:R0:W-:Y:S01]  /*ba40*/  STL [R1+0x148], R2 ;  /* 0x0001480201007387 */ /* 0x0001e20000100800 */
[----:B-1----:R-:W-:-:S03]  /*ba50*/  SEL R3, R22, R20, !P3 ;  /* 0x0000001416037207 */ /* 0x002fc60005800000 */
[----:B------:R1:W-:Y:S04]  /*ba60*/  STL [R1+0x14c], R4 ;  /* 0x00014c0401007387 */ /* 0x0003e80000100800 */
[----:B------:R2:W-:Y:S01]  /*ba70*/  STL [R1+0x174], R3 ;  /* 0x0001740301007387 */ /* 0x0005e20000100800 */
[C---:B0-----:R-:W-:Y:S02]  /*ba80*/  SEL R2, R22.reuse, R19, !P3 ;  /* 0x0000001316027207 */ /* 0x041fe40005800000 */
[----:B-1----:R-:W-:-:S03]  /*ba90*/  SEL R4, R22, R18, !P3 ;  /* 0x0000001216047207 */ /* 0x002fc60005800000 */
[----:B------:R0:W-:Y:S01]  /*baa0*/  STL [R1+0x178], R2 ;  /* 0x0001780201007387 */ /* 0x0001e20000100800 */
[----:B--2---:R-:W-:-:S03]  /*bab0*/  SEL R3, R22, R17, !P3 ;  /* 0x0000001116037207 */ /* 0x004fc60005800000 */
        /* <DEDUP_REMOVED lines=12> */
[----:B------:R-:W-:Y:S04]  /*bb80*/  STL [R1+0x194], R4 ;  /* 0x0001940401007387 */ /* 0x000fe80000100800 */
[----:B------:R-:W-:Y:S04]  /*bb90*/  STL [R1+0x198], R3 ;  /* 0x0001980301007387 */ /* 0x000fe80000100800 */
[----:B------:R-:W2:Y:S01]  /*bba0*/  LDL.LU R26, [R1+0x16c] ;  /* 0x00016c00011a7983 */ /* 0x000ea20000300800 */
[C---:B0-----:R-:W-:Y:S02]  /*bbb0*/  SEL R2, R22.reuse, R10, !P3 ;  /* 0x0000000a16027207 */ /* 0x041fe40005800000 */
[----:B------:R-:W-:-:S03]  /*bbc0*/  SEL R0, R22, R0, !P3 ;  /* 0x0000000016007207 */ /* 0x000fc60005800000 */
[----:B------:R-:W-:Y:S04]  /*bbd0*/  STL [R1+0x1a0], R2 ;  /* 0x0001a00201007387 */ /* 0x000fe80000100800 */
        /* <DEDUP_REMOVED lines=142> */
[C---:B---3--:R-:W-:Y:S02]  /*c4c0*/  SEL R27, R22.reuse, R27, !P3 ;  /* 0x0000001b161b7207 */ /* 0x048fe40005800000 */
[C---:B----4-:R-:W-:Y:S02]  /*c4d0*/  SEL R28, R22.reuse, R28, !P3 ;  /* 0x0000001c161c7207 */ /* 0x050fe40005800000 */
[C---:B-----5:R-:W-:Y:S02]  /*c4e0*/  SEL R29, R22.reuse, R29, !P3 ;  /* 0x0000001d161d7207 */ /* 0x060fe40005800000 */
[----:B------:R-:W-:-:S02]  /*c4f0*/  SEL R23, R22, R23, !P3 ;  /* 0x0000001716177207 */ /* 0x000fc40005800000 */
[C---:B------:R-:W-:Y:S02]  /*c500*/  SEL R24, R22.reuse, R24, !P3 ;  /* 0x0000001816187207 */ /* 0x040fe40005800000 */
[C---:B------:R-:W-:Y:S02]  /*c510*/  SEL R25, R22.reuse, R25, !P3 ;  /* 0x0000001916197207 */ /* 0x040fe40005800000 */
[C---:B------:R-:W-:Y:S02]  /*c520*/  SEL R6, R22.reuse, R6, !P3 ;  /* 0x0000000616067207 */ /* 0x040fe40005800000 */
[C---:B------:R-:W-:Y:S02]  /*c530*/  SEL R5, R22.reuse, R5, !P3 ;  /* 0x0000000516057207 */ /* 0x040fe40005800000 */
[C---:B------:R-:W-:Y:S02]  /*c540*/  SEL R3, R22.reuse, R3, !P3 ;  /* 0x0000000316037207 */ /* 0x040fe40005800000 */
        /* <DEDUP_REMOVED lines=17> */
[----:B--2---:R-:W-:-:S05]  /*c660*/  SEL R26, R22, R26, !P3 ;  /* 0x0000001a161a7207 */ /* 0x004fca0005800000 */
[----:B------:R0:W-:Y:S04]  /*c670*/  STL [R1+0x130], R26 ;  /* 0x0001301a01007387 */ /* 0x0001e80000100800 */
[----:B0-----:R-:W2:Y:S04]  /*c680*/  LDL.LU R26, [R1+0x2490] ;  /* 0x00249000011a7983 */ /* 0x001ea80000300800 */
[----:B------:R0:W-:Y:S04]  /*c690*/  STL [R1+0x12c], R27 ;  /* 0x00012c1b01007387 */ /* 0x0001e80000100800 */
[----:B0-----:R-:W3:Y:S04]  /*c6a0*/  LDL.LU R27, [R1+0x248c] ;  /* 0x00248c00011b7983 */ /* 0x001ee80000300800 */
[----:B------:R0:W-:Y:S04]  /*c6b0*/  STL [R1+0x128], R28 ;  /* 0x0001281c01007387 */ /* 0x0001e80000100800 */
[----:B0-----:R-:W4:Y:S04]  /*c6c0*/  LDL.LU R28, [R1+0x2488] ;  /* 0x00248800011c7983 */ /* 0x001f280000300800 */
[----:B------:R0:W-:Y:S04]  /*c6d0*/  STL [R1+0x124], R29 ;  /* 0x0001241d01007387 */ /* 0x0001e80000100800 */
[----:B0-----:R-:W5:Y:S04]  /*c6e0*/  LDL.LU R29, [R1+0x2484] ;  /* 0x00248400011d7983 */ /* 0x001f680000300800 */
        /* <DEDUP_REMOVED lines=45> */
[----:B0-----:R-:W4:Y:S01]  /*c9c0*/  LDL.LU R0, [R1+0x2428] ;  /* 0x0024280001007983 */ /* 0x001f220000300800 */
[----:B------:R-:W-:-:S05]  /*c9d0*/  SEL R4, R22, R4, !P3 ;  /* 0x0000000416047207 */ /* 0x000fca0005800000 */
[----:B------:R3:W-:Y:S02]  /*c9e0*/  STL [R1+0x9c], R4 ;  /* 0x00009c0401007387 */ /* 0x0007e40000100800 */
[C---:B---3--:R-:W-:Y:S02]  /*c9f0*/  SEL R4, R22.reuse, R10, !P3 ;  /* 0x0000000a16047207 */ /* 0x048fe40005800000 */
[C---:B--2---:R-:W-:Y:S02]  /*ca00*/  SEL R10, R22.reuse, R11, !P3 ;  /* 0x0000000b160a7207 */ /* 0x044fe40005800000 */
[----:B----4-:R-:W-:-:S05]  /*ca10*/  SEL R0, R22, R0, !P3 ;  /* 0x0000000016007207 */ /* 0x010fca0005800000 */
[----:B------:R-:W-:Y:S04]  /*ca20*/  STL [R1+0x94], R0 ;  /* 0x0000940001007387 */ /* 0x000fe80000100800 */
[----:B------:R-:W-:Y:S04]  /*ca30*/  STL [R1+0x8c], R4 ;  /* 0x00008c0401007387 */ /* 0x000fe80000100800 */
[----:B------:R0:W-:Y:S04]  /*ca40*/  STL [R1+0x84], R10 ;  /* 0x0000840a01007387 */ /* 0x0001e80000100800 */
[----:B0-----:R-:W2:Y:S01]  /*ca50*/  LDL.LU R10, [R1+0x1fc] ;  /* 0x0001fc00010a7983 */ /* 0x001ea20000300800 */
[----:B-----5:R-:W-:-:S02]  /*ca60*/  SEL R0, R22, R12, !P3 ;  /* 0x0000000c16007207 */ /* 0x020fc40005800000 */
[----:B------:R-:W-:-:S03]  /*ca70*/  SEL R4, R22, R13, !P3 ;  /* 0x0000000d16047207 */ /* 0x000fc60005800000 */
[----:B------:R0:W-:Y:S01]  /*ca80*/  STL [R1+0x7c], R0 ;  /* 0x00007c0001007387 */ /* 0x0001e20000100800 */
[----:B------:R-:W-:-:S03]  /*ca90*/  SEL R11, R22, R16, !P3 ;  /* 0x00000010160b7207 */ /* 0x000fc60005800000 */
[----:B------:R1:W-:Y:S01]  /*caa0*/  STL [R1+0x78], R4 ;  /* 0x0000780401007387 */ /* 0x0003e20000100800 */
[C---:B0-----:R-:W-:Y:S02]  /*cab0*/  SEL R0, R22.reuse, R14, !P3 ;  /* 0x0000000e16007207 */ /* 0x041fe40005800000 */
[----:B-1----:R-:W-:-:S03]  /*cac0*/  SEL R4, R22, R15, !P3 ;  /* 0x0000000f16047207 */ /* 0x002fc60005800000 */
[----:B------:R0:W-:Y:S04]  /*cad0*/  STL [R1+0x74], R0 ;  /* 0x0000740001007387 */ /* 0x0001e80000100800 */
[----:B------:R1:W-:Y:S01]  /*cae0*/  STL [R1+0x70], R4 ;  /* 0x0000700401007387 */ /* 0x0003e20000100800 */
[----:B0-----:R-:W-:-:S03]  /*caf0*/  SEL R0, R22, R17, !P3 ;  /* 0x0000001116007207 */ /* 0x001fc60005800000 */
[----:B------:R0:W-:Y:S01]  /*cb00*/  STL [R1+0x6c], R11 ;  /* 0x00006c0b01007387 */ /* 0x0001e20000100800 */
[----:B-1----:R-:W-:-:S03]  /*cb10*/  SEL R4, R22, R18, !P3 ;  /* 0x0000001216047207 */ /* 0x002fc60005800000 */
[----:B------:R1:W-:Y:S01]  /*cb20*/  STL [R1+0x64], R0 ;  /* 0x0000640001007387 */ /* 0x0003e20000100800 */
[----:B0-----:R-:W-:-:S03]  /*cb30*/  SEL R11, R22, R19, !P3 ;  /* 0x00000013160b7207 */ /* 0x001fc60005800000 */
[----:B------:R0:W-:Y:S01]  /*cb40*/  STL [R1+0x5c], R4 ;  /* 0x00005c0401007387 */ /* 0x0001e20000100800 */
[----:B-1----:R-:W-:-:S03]  /*cb50*/  SEL R0, R22, R20, !P3 ;  /* 0x0000001416007207 */ /* 0x002fc60005800000 */
[----:B------:R1:W-:Y:S01]  /*cb60*/  STL [R1+0x54], R11 ;  /* 0x0000540b01007387 */ /* 0x0003e20000100800 */
[----:B0-----:R-:W-:-:S03]  /*cb70*/  SEL R4, R22, R21, !P3 ;  /* 0x0000001516047207 */ /* 0x001fc60005800000 */
[----:B-1----:R-:W3:Y:S04]  /*cb80*/  LDL.LU R11, [R1+0x4] ;  /* 0x00000400010b7983 */ /* 0x002ee80000300800 */
[----:B------:R0:W-:Y:S04]  /*cb90*/  STL [R1+0x50], R0 ;  /* 0x0000500001007387 */ /* 0x0001e80000100800 */
[----:B------:R-:W-:Y:S04]  /*cba0*/  STL [R1+0x48], R4 ;  /* 0x0000480401007387 */ /* 0x000fe80000100800 */
[----:B------:R-:W4:Y:S01]  /*cbb0*/  LDL.LU R20, [R1+0x10] ;  /* 0x0000100001147983 */ /* 0x000f220000300800 */
[----:B0-----:R-:W-:-:S02]  /*cbc0*/  SEL R0, R22, R2, !P3 ;  /* 0x0000000216007207 */ /* 0x001fc40005800000 */
[----:B------:R-:W-:-:S03]  /*cbd0*/  SEL R2, R22, R7, !P3 ;  /* 0x0000000716027207 */ /* 0x000fc60005800000 */
[----:B------:R0:W-:Y:S04]  /*cbe0*/  STL [R1+0x44], R0 ;  /* 0x0000440001007387 */ /* 0x0001e80000100800 */
[----:B------:R1:W-:Y:S04]  /*cbf0*/  STL [R1+0x40], R2 ;  /* 0x0000400201007387 */ /* 0x0003e80000100800 */
[----:B------:R-:W5:Y:S01]  /*cc00*/  LDL.LU R19, [R1+0x28] ;  /* 0x0000280001137983 */ /* 0x000f620000300800 */
[C---:B0-----:R-:W-:Y:S02]  /*cc10*/  SEL R0, R22.reuse, R8, !P3 ;  /* 0x0000000816007207 */ /* 0x041fe40005800000 */
[----:B-1----:R-:W-:-:S03]  /*cc20*/  SEL R2, R22, R9, !P3 ;  /* 0x0000000916027207 */ /* 0x002fc60005800000 */
[----:B------:R0:W-:Y:S04]  /*cc30*/  STL [R1+0x38], R0 ;  /* 0x0000380001007387 */ /* 0x0001e80000100800 */
[----:B------:R-:W5:Y:S04]  /*cc40*/  LDL.LU R17, [R1+0x30] ;  /* 0x0000300001117983 */ /* 0x000f680000300800 */
[----:B------:R1:W-:Y:S04]  /*cc50*/  STL [R1+0x34], R2 ;  /* 0x0000340201007387 */ /* 0x0003e80000100800 */
[----:B------:R-:W5:Y:S01]  /*cc60*/  LDL.LU R12, [R1+0x3c] ;  /* 0x00003c00010c7983 */ /* 0x000f620000300800 */
[----:B0-----:R-:W-:-:S02]  /*cc70*/  SEL R0, R22, R3, !P3 ;  /* 0x0000000316007207 */ /* 0x001fc40005800000 */
[----:B-1----:R-:W-:-:S03]  /*cc80*/  SEL R2, R22, R5, !P3 ;  /* 0x0000000516027207 */ /* 0x002fc60005800000 */
[----:B------:R0:W-:Y:S04]  /*cc90*/  STL [R1+0x2c], R0 ;  /* 0x00002c0001007387 */ /* 0x0001e80000100800 */
[----:B------:R-:W5:Y:S01]  /*cca0*/  LDL.LU R13, [R1+0x4c] ;  /* 0x00004c00010d7983 */ /* 0x000f620000300800 */
[----:B0-----:R-:W-:-:S03]  /*ccb0*/  SEL R0, R22, R6, !P3 ;  /* 0x0000000616007207 */ /* 0x001fc60005800000 */
[----:B------:R-:W-:Y:S04]  /*ccc0*/  STL [R1+0x24], R2 ;  /* 0x0000240201007387 */ /* 0x000fe80000100800 */
[----:B------:R-:W5:Y:S04]  /*ccd0*/  LDL.LU R15, [R1+0x58] ;  /* 0x00005800010f7983 */ /* 0x000f680000300800 */
[----:B------:R0:W-:Y:S01]  /*cce0*/  STL [R1+0x20], R0 ;  /* 0x0000200001007387 */ /* 0x0001e20000100800 */
[----:B------:R-:W-:-:S03]  /*ccf0*/  SEL R4, R22, R24, !P3 ;  /* 0x0000001816047207 */ /* 0x000fc60005800000 */
[----:B------:R-:W5:Y:S01]  /*cd00*/  LDL.LU R14, [R1+0x60] ;  /* 0x00006000010e7983 */ /* 0x000f620000300800 */
[----:B0-----:R-:W-:-:S05]  /*cd10*/  SEL R0, R22, R25, !P3 ;  /* 0x0000001916007207 */ /* 0x001fca0005800000 */
[----:B------:R0:W-:Y:S04]  /*cd20*/  STL [R1+0x23cc], R0 ;  /* 0x0023cc0001007387 */ /* 0x0001e80000100800 */
[----:B------:R-:W-:Y:S04]  /*cd30*/  STL [R1+0x23d0], R4 ;  /* 0x0023d00401007387 */ /* 0x000fe80000100800 */
[----:B------:R-:W5:Y:S01]  /*cd40*/  LDL.LU R16, [R1+0x68] ;  /* 0x0000680001107983 */ /* 0x000f620000300800 */
[----:B0-----:R-:W-:-:S05]  /*cd50*/  SEL R0, R22, R23, !P3 ;  /* 0x0000001716007207 */ /* 0x001fca0005800000 */
[----:B------:R0:W-:Y:S02]  /*cd60*/  STL [R1+0xc], R0 ;  /* 0x00000c0001007387 */ /* 0x0001e40000100800 */
[----:B0-----:R-:W-:Y:S01]  /*cd70*/  IMAD R0, R29, UR7, RZ ;  /* 0x000000071d007c24 */ /* 0x001fe2000f8e02ff */
[----:B--2---:R-:W-:-:S05]  /*cd80*/  LEA.HI.X.SX32 R2, R10, UR9, 0x1, P6 ;  /* 0x000000090a027c11 */ /* 0x004fca000b0f0eff */
[----:B------:R0:W-:Y:S04]  /*cd90*/  STL [R1+0x23c4], R2 ;  /* 0x0023c40201007387 */ /* 0x0001e80000100800 */
[----:B------:R-:W2:Y:S04]  /*cda0*/  LDL.LU R18, [R1+0x80] ;  /* 0x0000800001127983 */ /* 0x000ea80000300800 */
[----:B------:R1:W-:Y:S04]  /*cdb0*/  STL [R1+0x14], R0 ;  /* 0x0000140001007387 */ /* 0x0003e80000100800 */
[----:B------:R-:W2:Y:S01]  /*cdc0*/  LDL.LU R10, [R1+0x88] ;  /* 0x00008800010a7983 */ /* 0x000ea20000300800 */
[----:B0-----:R-:W-:-:S02]  /*cdd0*/  IMAD R2, R28, UR7, RZ ;  /* 0x000000071c027c24 */ /* 0x001fc4000f8e02ff */
[----:B------:R-:W-:Y:S02]  /*cde0*/  IMAD R29, R26, UR7, RZ ;  /* 0x000000071a1d7c24 */ /* 0x000fe4000f8e02ff */
[----:B-1----:R-:W-:Y:S01]  /*cdf0*/  IMAD R0, R27, UR7, RZ ;  /* 0x000000071b007c24 */ /* 0x002fe2000f8e02ff */
[----:B------:R-:W-:Y:S04]  /*ce00*/  STL [R1+0x8], R2 ;  /* 0x0000080201007387 */ /* 0x000fe80000100800 */
[----:B------:R-:W-:Y:S04]  /*ce10*/  STL [R1], R0 ;  /* 0x0000000001007387 */ /* 0x000fe80000100800 */
[----:B------:R-:W-:Y:S01]  /*ce20*/  STL [R1+0x23d4], R29 ;  /* 0x0023d41d01007387 */ /* 0x000fe20000100800 */
[----:B---3--:R-:W-:-:S03]  /*ce30*/  IMAD R28, R11, UR7, RZ ;  /* 0x000000070b1c7c24 */ /* 0x008fc6000f8e02ff */
[----:B------:R-:W3:Y:S04]  /*ce40*/  LDL.LU R11, [R1+0x90] ;  /* 0x00009000010b7983 */ /* 0x000ee80000300800 */
[----:B------:R-:W-:Y:S01]  /*ce50*/  STL [R1+0x23d8], R28 ;  /* 0x0023d81c01007387 */ /* 0x000fe20000100800 */
[----:B----4-:R-:W-:-:S05]  /*ce60*/  IMAD R27, R20, UR7, RZ ;  /* 0x00000007141b7c24 */ /* 0x010fca000f8e02ff */
[----:B------:R-:W-:Y:S01]  /*ce70*/  STL [R1+0x23dc], R27 ;  /* 0x0023dc1b01007387 */ /* 0x000fe20000100800 */
[----:B-----5:R-:W-:-:S05]  /*ce80*/  IMAD R26, R19, UR7, RZ ;  /* 0x00000007131a7c24 */ /* 0x020fca000f8e02ff */
[----:B------:R0:W-:Y:S01]  /*ce90*/  STL [R1+0x23e0], R26 ;  /* 0x0023e01a01007387 */ /* 0x0001e20000100800 */
[----:B------:R-:W-:-:S05]  /*cea0*/  IMAD R25, R17, UR7, RZ ;  /* 0x0000000711197c24 */ /* 0x000fca000f8e02ff */
[----:B------:R-:W-:Y:S01]  /*ceb0*/  STL [R1+0x23e4], R25 ;  /* 0x0023e41901007387 */ /* 0x000fe20000100800 */
[----:B------:R-:W-:-:S03]  /*cec0*/  IMAD R3, R12, UR7, RZ ;  /* 0x000000070c037c24 */ /* 0x000fc6000f8e02ff */
[----:B------:R-:W4:Y:S04]  /*ced0*/  LDL.LU R12, [R1+0x98] ;  /* 0x00009800010c7983 */ /* 0x000f280000300800 */
[----:B------:R1:W-:Y:S01]  /*cee0*/  STL [R1+0x23e8], R3 ;  /* 0x0023e80301007387 */ /* 0x0003e20000100800 */
[----:B------:R-:W-:-:S03]  /*cef0*/  IMAD R5, R13, UR7, RZ ;  /* 0x000000070d057c24 */ /* 0x000fc6000f8e02ff */
[----:B------:R-:W5:Y:S04]  /*cf00*/  LDL.LU R13, [R1+0xa0] ;  /* 0x0000a000010d7983 */ /* 0x000f680000300800 */
[----:B------:R-:W-:Y:S01]  /*cf10*/  STL [R1+0x23c0], R5 ;  /* 0x0023c00501007387 */ /* 0x000fe20000100800 */
[----:B------:R-:W-:-:S05]  /*cf20*/  IMAD R6, R15, UR7, RZ ;  /* 0x000000070f067c24 */ /* 0x000fca000f8e02ff */
[----:B------:R1:W-:Y:S01]  /*cf30*/  STL [R1+0x23ec], R6 ;  /* 0x0023ec0601007387 */ /* 0x0003e20000100800 */
[----:B------:R-:W-:-:S03]  /*cf40*/  IMAD R7, R14, UR7, RZ ;  /* 0x000000070e077c24 */ /* 0x000fc6000f8e02ff */
[----:B------:R-:W5:Y:S04]  /*cf50*/  LDL.LU R14, [R1+0xa8] ;  /* 0x0000a800010e7983 */ /* 0x000f680000300800 */
[----:B------:R-:W5:Y:S04]  /*cf60*/  LDL.LU R15, [R1+0xe8] ;  /* 0x0000e800010f7983 */ /* 0x000f680000300800 */
[----:B------:R-:W-:Y:S01]  /*cf70*/  STL [R1+0x23bc], R7 ;  /* 0x0023bc0701007387 */ /* 0x000fe20000100800 */
[----:B------:R-:W-:-:S03]  /*cf80*/  IMAD R8, R16, UR7, RZ ;  /* 0x0000000710087c24 */ /* 0x000fc6000f8e02ff */
[----:B------:R-:W5:Y:S04]  /*cf90*/  LDL.LU R16, [R1+0xf0] ;  /* 0x0000f00001107983 */ /* 0x000f680000300800 */
[----:B------:R-:W5:Y:S04]  /*cfa0*/  LDL.LU R17, [R1+0xf8] ;  /* 0x0000f80001117983 */ /* 0x000f680000300800 */
[----:B------:R-:W-:Y:S01]  /*cfb0*/  STL [R1+0x23b8], R8 ;  /* 0x0023b80801007387 */ /* 0x000fe20000100800 */
[----:B--2---:R-:W-:-:S03]  /*cfc0*/  IMAD R9, R18, UR7, RZ ;  /* 0x0000000712097c24 */ /* 0x004fc6000f8e02ff */
[----:B------:R-:W2:Y:S04]  /*cfd0*/  LDL.LU R18, [R1+0x104] ;  /* 0x0001040001127983 */ /* 0x000ea80000300800 */
[----:B------:R-:W2:Y:S01]  /*cfe0*/  LDL.LU R19, [R1+0x10c] ;  /* 0x00010c0001137983 */ /* 0x000ea20000300800 */
[----:B------:R-:W-:-:S03]  /*cff0*/  IMAD R10, R10, UR7, RZ ;  /* 0x000000070a0a7c24 */ /* 0x000fc6000f8e02ff */
[----:B------:R-:W-:Y:S04]  /*d000*/  STL [R1+0x23f0], R9 ;  /* 0x0023f00901007387 */ /* 0x000fe80000100800 */
[----:B------:R-:W2:Y:S04]  /*d010*/  LDL.LU R20, [R1+0x114] ;  /* 0x0001140001147983 */ /* 0x000ea80000300800 */
[----:B------:R-:W2:Y:S04]  /*d020*/  LDL.LU R21, [R1+0x118] ;  /* 0x0001180001157983 */ /* 0x000ea80000300800 */
[----:B------:R-:W-:Y:S04]  /*d030*/  STL [R1+0x23f4], R10 ;  /* 0x0023f40a01007387 */ /* 0x000fe80000100800 */
[----:B------:R-:W2:Y:S04]  /*d040*/  LDL.LU R22, [R1+0x11c] ;  /* 0x00011c0001167983 */ /* 0x000ea80000300800 */
[----:B------:R-:W2:Y:S04]  /*d050*/  LDL.LU R23, [R1+0x144] ;  /* 0x0001440001177983 */ /* 0x000ea80000300800 */
[----:B0-----:R-:W1:Y:S04]  /*d060*/  LDL.LU R26, [R1+0x148] ;  /* 0x00014800011a7983 */ /* 0x001e680000300800 */
[----:B------:R-:W2:Y:S04]  /*d070*/  LDL.LU R27, [R1+0x14c] ;  /* 0x00014c00011b7983 */ /* 0x000ea80000300800 */
[----:B------:R-:W2:Y:S04]  /*d080*/  LDL.LU R29, [R1+0x174] ;  /* 0x00017400011d7983 */ /* 0x000ea80000300800 */
[----:B------:R-:W2:Y:S01]  /*d090*/  LDL.LU R0, [R1+0x178] ;  /* 0x0001780001007983 */ /* 0x000ea20000300800 */
[----:B---3--:R-:W-:-:S05]  /*d0a0*/  IMAD R11, R11, UR7, RZ ;  /* 0x000000070b0b7c24 */ /* 0x008fca000f8e02ff */
[----:B------:R-:W-:Y:S04]  /*d0b0*/  STL [R1+0x23f8], R11 ;  /* 0x0023f80b01007387 */ /* 0x000fe80000100800 */
[----:B------:R-:W3:Y:S01]  /*d0c0*/  LDL.LU R2, [R1+0x17c] ;  /* 0x00017c0001027983 */ /* 0x000ee20000300800 */
[----:B----4-:R-:W-:-:S05]  /*d0d0*/  IMAD R12, R12, UR7, RZ ;  /* 0x000000070c0c7c24 */ /* 0x010fca000f8e02ff */
[----:B------:R-:W-:Y:S04]  /*d0e0*/  STL [R1+0x23fc], R12 ;  /* 0x0023fc0c01007387 */ /* 0x000fe80000100800 */
[----:B------:R-:W4:Y:S04]  /*d0f0*/  LDL.LU R28, [R1+0x180] ;  /* 0x00018000011c7983 */ /* 0x000f280000300800 */
[----:B------:R-:W4:Y:S04]  /*d100*/  LDL.LU R4, [R1+0x184] ;  /* 0x0001840001047983 */ /* 0x000f280000300800 */
[----:B------:R-:W4:Y:S01]  /*d110*/  LDL.LU R24, [R1+0x188] ;  /* 0x0001880001187983 */ /* 0x000f220000300800 */
[----:B-----5:R-:W-:-:S05]  /*d120*/  IMAD R13, R13, UR7, RZ ;  /* 0x000000070d0d7c24 */ /* 0x020fca000f8e02ff */
[----:B------:R-:W-:Y:S01]  /*d130*/  STL [R1+0x2400], R13 ;  /* 0x0024000d01007387 */ /* 0x000fe20000100800 */
[----:B------:R-:W-:Y:S02]  /*d140*/  IMAD R14, R14, UR7, RZ ;  /* 0x000000070e0e7c24 */ /* 0x000fe4000f8e02ff */
[----:B------:R-:W-:-:S03]  /*d150*/  IMAD R15, R15, UR7, RZ ;  /* 0x000000070f0f7c24 */ /* 0x000fc6000f8e02ff */
[----:B------:R-:W-:Y:S04]  /*d160*/  STL [R1+0x2404], R14 ;  /* 0x0024040e01007387 */ /* 0x000fe80000100800 */
[----:B------:R-:W-:Y:S01]  /*d170*/  STL [R1+0x2408], R15 ;  /* 0x0024080f01007387 */ /* 0x000fe20000100800 */
[----:B------:R-:W-:Y:S02]  /*d180*/  IMAD R16, R16, UR7, RZ ;  /* 0x0000000710107c24 */ /* 0x000fe4000f8e02ff */
[----:B------:R-:W-:-:S03]  /*d190*/  IMAD R17, R17, UR7, RZ ;  /* 0x0000000711117c24 */ /* 0x000fc6000f8e02ff */
[----:B------:R-:W-:Y:S04]  /*d1a0*/  STL [R1+0x240c], R16 ;  /* 0x00240c1001007387 */ /* 0x000fe80000100800 */
[----:B------:R-:W-:Y:S01]  /*d1b0*/  STL [R1+0x2410], R17 ;  /* 0x0024101101007387 */ /* 0x000fe20000100800 */
[----:B--2---:R-:W-:Y:S02]  /*d1c0*/  IMAD R18, R18, UR7, RZ ;  /* 0x0000000712127c24 */ /* 0x004fe4000f8e02ff */
[----:B------:R-:W-:-:S03]  /*d1d0*/  IMAD R19, R19, UR7, RZ ;  /* 0x0000000713137c24 */ /* 0x000fc6000f8e02ff */
[----:B------:R-:W-:Y:S01]  /*d1e0*/  STL [R1+0x2414], R18 ;  /* 0x0024141201007387 */ /* 0x000fe20000100800 */
[----:B------:R-:W-:-:S03]  /*d1f0*/  IMAD R20, R20, UR7, RZ ;  /* 0x0000000714147c24 */ /* 0x000fc6000f8e02ff */
[----:B------:R-:W-:Y:S01]  /*d200*/  STL [R1+0x2418], R19 ;  /* 0x0024181301007387 */ /* 0x000fe20000100800 */
[----:B------:R-:W-:-:S03]  /*d210*/  IMAD R21, R21, UR7, RZ ;  /* 0x0000000715157c24 */ /* 0x000fc6000f8e02ff */
[----:B------:R-:W-:Y:S01]  /*d220*/  STL [R1+0x241c], R20 ;  /* 0x00241c1401007387 */ /* 0x000fe20000100800 */
[----:B------:R-:W-:-:S03]  /*d230*/  IMAD R22, R22, UR7, RZ ;  /* 0x0000000716167c24 */ /* 0x000fc6000f8e02ff */
[----:B------:R-:W-:Y:S01]  /*d240*/  STL [R1+0x2420], R21 ;  /* 0x0024201501007387 */ /* 0x000fe20000100800 */
[----:B-1----:R-:W-:-:S03]  /*d250*/  IMAD R3, R26, UR7, RZ ;  /* 0x000000071a037c24 */ /* 0x002fc6000f8e02ff */
[----:B------:R-:W-:Y:S01]  /*d260*/  STL [R1+0x2424], R22 ;  /* 0x0024241601007387 */ /* 0x000fe20000100800 */
[----:B------:R-:W-:-:S03]  /*d270*/  IMAD R6, R27, UR7, RZ ;  /* 0x000000071b067c24 */ /* 0x000fc6000f8e02ff */
[----:B------:R0:W-:Y:S01]  /*d280*/  STL [R1+0x4], R3 ;  /* 0x0000040301007387 */ /* 0x0001e20000100800 */
[----:B------:R-:W-:-:S03]  /*d290*/  IMAD R5, R29, UR7, RZ ;  /* 0x000000071d057c24 */ /* 0x000fc6000f8e02ff */
[----:B------:R-:W-:Y:S04]  /*d2a0*/  STL [R1+0x10], R6 ;  /* 0x0000100601007387 */ /* 0x000fe80000100800 */
[----:B------:R-:W2:Y:S01]  /*d2b0*/  LDL.LU R29, [R1+0x18c] ;  /* 0x00018c00011d7983 */ /* 0x000ea20000300800 */
[----:B0-----:R-:W-:-:S03]  /*d2c0*/  IMAD R3, R0, UR7, RZ ;  /* 0x0000000700037c24 */ /* 0x001fc6000f8e02ff */
[----:B------:R-:W-:Y:S04]  /*d2d0*/  STL [R1+0x28], R5 ;  /* 0x0000280501007387 */ /* 0x000fe80000100800 */
[----:B------:R-:W5:Y:S04]  /*d2e0*/  LDL.LU R0, [R1+0x190] ;  /* 0x0001900001007983 */ /* 0x000f680000300800 */
[----:B------:R3:W-:Y:S02]  /*d2f0*/  STL [R1+0x30], R3 ;  /* 0x0000300301007387 */ /* 0x0007e40000100800 */
[----:B---3--:R-:W-:-:S02]  /*d300*/  IMAD R3, R2, UR7, RZ ;  /* 0x0000000702037c24 */ /* 0x008fc4000f8e02ff */
[----:B------:R-:W3:Y:S04]  /*d310*/  LDL.LU R2, [R1+0x194] ;  /* 0x0001940001027983 */ /* 0x000ee80000300800 */
[----:B------:R0:W-:Y:S01]  /*d320*/  STL [R1+0x3c], R3 ;  /* 0x00003c0301007387 */ /* 0x0001e20000100800 */
[----:B----4-:R-:W-:Y:S02]  /*d330*/  IMAD R5, R28, UR7, RZ ;  /* 0x000000071c057c24 */ /* 0x010fe4000f8e02ff */
[----:B------:R-:W-:-:S03]  /*d340*/  IMAD R4, R4, UR7, RZ ;  /* 0x0000000704047c24 */ /* 0x000fc6000f8e02ff */
[----:B------:R1:W-:Y:S01]  /*d350*/  STL [R1+0x4c], R5 ;  /* 0x00004c0501007387 */ /* 0x0003e20000100800 */
[----:B0-----:R-:W-:-:S03]  /*d360*/  IMAD R3, R24, UR7, RZ ;  /* 0x0000000718037c24 */ /* 0x001fc6000f8e02ff */
[----:B------:R-:W4:Y:S04]  /*d370*/  LDL.LU R22, [R1+0x198] ;  /* 0x0001980001167983 */ /* 0x000f280000300800 */
[----:B------:R-:W-:Y:S04]  /*d380*/  STL [R1+0x58], R4 ;  /* 0x0000580401007387 */ /* 0x000fe80000100800 */
[----:B------:R-:W4:Y:S04]  /*d390*/  LDL.LU R21, [R1+0x1a0] ;  /* 0x0001a00001157983 */ /* 0x000f280000300800 */
[----:B------:R0:W-:Y:S04]  /*d3a0*/  STL [R1+0x60], R3 ;  /* 0x0000600301007387 */ /* 0x0001e80000100800 */
[----:B------:R-:W4:Y:S04]  /*d3b0*/  LDL.LU R20, [R1+0x1a4] ;  /* 0x0001a40001147983 */ /* 0x000f280000300800 */
        /* <DEDUP_REMOVED lines=14> */
[----:B-1----:R-:W4:Y:S04]  /*d4a0*/  LDL.LU R5, [R1+0x1ec] ;  /* 0x0001ec0001057983 */ /* 0x002f280000300800 */
[----:B0-----:R-:W4:Y:S04]  /*d4b0*/  LDL.LU R3, [R1+0x1e4] ;  /* 0x0001e40001037983 */ /* 0x001f280000300800 */
[----:B------:R-:W4:Y:S04]  /*d4c0*/  LDL.LU R25, [R1+0x1d8] ;  /* 0x0001d80001197983 */ /* 0x000f280000300800 */
[----:B------:R-:W4:Y:S04]  /*d4d0*/  LDL.LU R26, [R1+0x1d0] ;  /* 0x0001d000011a7983 */ /* 0x000f280000300800 */
[----:B------:R-:W4:Y:S04]  /*d4e0*/  LDL.LU R27, [R1+0x1c0] ;  /* 0x0001c000011b7983 */ /* 0x000f280000300800 */
[----:B------:R-:W4:Y:S04]  /*d4f0*/  LDL.LU R4, [R1+0x1b0] ;  /* 0x0001b00001047983 */ /* 0x000f280000300800 */
[----:B------:R-:W4:Y:S01]  /*d500*/  LDL.LU R24, [R1+0x19c] ;  /* 0x00019c0001187983 */ /* 0x000f220000300800 */
[----:B-----5:R-:W-:-:S03]  /*d510*/  IMAD R28, R0, UR7, RZ ;  /* 0x00000007001c7c24 */ /* 0x020fc6000f8e02ff */
[----:B------:R-:W5:Y:S01]  /*d520*/  LDL.LU R0, [R1+0x170] ;  /* 0x0001700001007983 */ /* 0x000f620000300800 */
[----:B--2---:R-:W-:-:S05]  /*d530*/  IMAD R29, R29, UR7, RZ ;  /* 0x000000071d1d7c24 */ /* 0x004fca000f8e02ff */
[----:B------:R-:W-:Y:S04]  /*d540*/  STL [R1+0x68], R29 ;  /* 0x0000681d01007387 */ /* 0x000fe80000100800 */
[----:B------:R0:W-:Y:S01]  /*d550*/  STL [R1+0x80], R28 ;  /* 0x0000801c01007387 */ /* 0x0001e20000100800 */
[----:B---3--:R-:W-:-:S03]  /*d560*/  IMAD R2, R2, UR7, RZ ;  /* 0x0000000702027c24 */ /* 0x008fc6000f8e02ff */
[----:B0-----:R-:W2:Y:S04]  /*d570*/  LDL.LU R28, [R1+0x16c] ;  /* 0x00016c00011c7983 */ /* 0x001ea80000300800 */
[----:B------:R-:W3:Y:S04]  /*d580*/  LDL.LU R29, [R1+0x168] ;  /* 0x00016800011d7983 */ /* 0x000ee80000300800 */
[----:B------:R0:W-:Y:S04]  /*d590*/  STL [R1+0x88], R2 ;  /* 0x0000880201007387 */ /* 0x0001e80000100800 */
[----:B0-----:R-:W3:Y:S01]  /*d5a0*/  LDL.LU R2, [R1+0x164] ;  /* 0x0001640001027983 */ /* 0x001ee20000300800 */
[----:B----4-:R-:W-:-:S02]  /*d5b0*/  IMAD R22, R22, UR7, RZ ;  /* 0x0000000716167c24 */ /* 0x010fc4000f8e02ff */
[----:B------:R-:W-:-:S03]  /*d5c0*/  IMAD R21, R21, UR7, RZ ;  /* 0x0000000715157c24 */ /* 0x000fc6000f8e02ff */
[----:B------:R0:W-:Y:S04]  /*d5d0*/  STL [R1+0x90], R22 ;  /* 0x0000901601007387 */ /* 0x0001e80000100800 */
[----:B------:R1:W-:Y:S01]  /*d5e0*/  STL [R1+0x98], R21 ;  /* 0x0000981501007387 */ /* 0x0003e20000100800 */
[----:B0-----:R-:W-:Y:S02]  /*d5f0*/  IMAD R22, R20, UR7, RZ ;  /* 0x0000000714167c24 */ /* 0x001fe4000f8e02ff */
[----:B-1----:R-:W-:Y:S02]  /*d600*/  IMAD R21, R19, UR7, RZ ;  /* 0x0000000713157c24 */ /* 0x002fe4000f8e02ff */
[----:B------:R-:W-:Y:S01]  /*d610*/  IMAD R20, R18, UR7, RZ ;  /* 0x0000000712147c24 */ /* 0x000fe2000f8e02ff */
[----:B------:R-:W-:Y:S01]  /*d620*/  STL [R1+0xa0], R22 ;  /* 0x0000a01601007387 */ /* 0x000fe20000100800 */
        /* <DEDUP_REMOVED lines=31> */
[----:B------:R0:W-:Y:S04]  /*d820*/  STL [R1+0x180], R6 ;  /* 0x0001800601007387 */ /* 0x0001e80000100800 */
[----:B------:R1:W-:Y:S01]  /*d830*/  STL [R1+0x184], R5 ;  /* 0x0001840501007387 */ /* 0x0003e20000100800 */
[----:B0-----:R-:W-:-:S03]  /*d840*/  IMAD R6, R27, UR7, RZ ;  /* 0x000000071b067c24 */ /* 0x001fc6000f8e02ff */
[----:B------:R0:W-:Y:S01]  /*d850*/  STL [R1+0x188], R3 ;  /* 0x0001880301007387 */ /* 0x0001e20000100800 */
[----:B-1----:R-:W-:-:S03]  /*d860*/  IMAD R5, R4, UR7, RZ ;  /* 0x0000000704057c24 */ /* 0x002fc6000f8e02ff */
[----:B------:R-:W-:Y:S04]  /*d870*/  STL [R1+0x18c], R6 ;  /* 0x00018c0601007387 */ /* 0x000fe80000100800 */
[----:B------:R-:W4:Y:S01]  /*d880*/  LDL.LU R4, [R1+0x160] ;  /* 0x0001600001047983 */ /* 0x000f220000300800 */
[----:B0-----:R-:W-:-:S03]  /*d890*/  IMAD R3, R24, UR7, RZ ;  /* 0x0000000718037c24 */ /* 0x001fc6000f8e02ff */
[----:B------:R-:W-:Y:S04]  /*d8a0*/  STL [R1+0x190], R5 ;  /* 0x0001900501007387 */ /* 0x000fe80000100800 */
[----:B------:R-:W4:Y:S04]  /*d8b0*/  LDL.LU R24, [R1+0x15c] ;  /* 0x00015c0001187983 */ /* 0x000f280000300800 */
[----:B------:R5:W-:Y:S02]  /*d8c0*/  STL [R1+0x194], R3 ;  /* 0x0001940301007387 */ /* 0x000be40000100800 */
[----:B-----5:R-:W-:-:S02]  /*d8d0*/  IMAD R3, R0, UR7, RZ ;  /* 0x0000000700037c24 */ /* 0x020fc4000f8e02ff */
[----:B------:R-:W5:Y:S04]  /*d8e0*/  LDL.LU R0, [R1+0x158] ;  /* 0x0001580001007983 */ /* 0x000f680000300800 */
[----:B------:R3:W-:Y:S01]  /*d8f0*/  STL [R1+0x170], R3 ;  /* 0x0001700301007387 */ /* 0x0007e20000100800 */
[----:B--2---:R-:W-:Y:S02]  /*d900*/  IMAD R5, R28, UR7, RZ ;  /* 0x000000071c057c24 */ /* 0x004fe4000f8e02ff */
[----:B---3--:R-:W-:-:S03]  /*d910*/  IMAD R3, R29, UR7, RZ ;  /* 0x000000071d037c24 */ /* 0x008fc6000f8e02ff */
[----:B------:R0:W-:Y:S04]  /*d920*/  STL [R1+0x16c], R5 ;  /* 0x00016c0501007387 */ /* 0x0001e80000100800 */
[----:B------:R-:W2:Y:S04]  /*d930*/  LDL.LU R22, [R1+0x154] ;  /* 0x0001540001167983 */ /* 0x000ea80000300800 */
[----:B------:R1:W-:Y:S04]  /*d940*/  STL [R1+0x168], R3 ;  /* 0x0001680301007387 */ /* 0x0003e80000100800 */
[----:B------:R-:W3:Y:S01]  /*d950*/  LDL.LU R21, [R1+0x150] ;  /* 0x0001500001157983 */ /* 0x000ee20000300800 */
[----:B------:R-:W-:-:S05]  /*d960*/  IMAD R2, R2, UR7, RZ ;  /* 0x0000000702027c24 */ /* 0x000fca000f8e02ff */
[----:B------:R1:W-:Y:S04]  /*d970*/  STL [R1+0x164], R2 ;  /* 0x0001640201007387 */ /* 0x0003e80000100800 */
[----:B------:R-:W3:Y:S04]  /*d980*/  LDL.LU R20, [R1+0x140] ;  /* 0x0001400001147983 */ /* 0x000ee80000300800 */
        /* <DEDUP_REMOVED lines=14> */
[----:B0-----:R-:W3:Y:S04]  /*da70*/  LDL.LU R5, [R1+0xe4] ;  /* 0x0000e40001057983 */ /* 0x001ee80000300800 */
[----:B-1----:R-:W3:Y:S04]  /*da80*/  LDL.LU R3, [R1+0xe0] ;  /* 0x0000e00001037983 */ /* 0x002ee80000300800 */
[----:B------:R-:W3:Y:S04]  /*da90*/  LDL.LU R25, [R1+0xdc] ;  /* 0x0000dc0001197983 */ /* 0x000ee80000300800 */
[----:B------:R-:W3:Y:S04]  /*daa0*/  LDL.LU R26, [R1+0xd8] ;  /* 0x0000d800011a7983 */ /* 0x000ee80000300800 */
[----:B------:R-:W3:Y:S04]  /*dab0*/  LDL.LU R27, [R1+0xd4] ;  /* 0x0000d400011b7983 */ /* 0x000ee80000300800 */
[----:B------:R-:W3:Y:S04]  /*dac0*/  LDL.LU R28, [R1+0xd0] ;  /* 0x0000d000011c7983 */ /* 0x000ee80000300800 */
[----:B------:R-:W3:Y:S01]  /*dad0*/  LDL.LU R2, [R1+0xcc] ;  /* 0x0000cc0001027983 */ /* 0x000ee20000300800 */
[----:B----4-:R-:W-:-:S05]  /*dae0*/  IMAD R29, R4, UR7, RZ ;  /* 0x00000007041d7c24 */ /* 0x010fca000f8e02ff */
[----:B------:R0:W-:Y:S01]  /*daf0*/  STL [R1+0x160], R29 ;  /* 0x0001601d01007387 */ /* 0x0001e20000100800 */
[----:B------:R-:W-:-:S03]  /*db00*/  IMAD R4, R24, UR7, RZ ;  /* 0x0000000718047c24 */ /* 0x000fc6000f8e02ff */
[----:B0-----:R-:W4:Y:S04]  /*db10*/  LDL.LU R29, [R1+0xc8] ;  /* 0x0000c800011d7983 */ /* 0x001f280000300800 */
[----:B------:R0:W-:Y:S04]  /*db20*/  STL [R1+0x15c], R4 ;  /* 0x00015c0401007387 */ /* 0x0001e80000100800 */
[----:B0-----:R-:W4:Y:S04]  /*db30*/  LDL.LU R4, [R1+0xc4] ;  /* 0x0000c40001047983 */ /* 0x001f280000300800 */
[----:B------:R-:W4:Y:S01]  /*db40*/  LDL.LU R24, [R1+0xc0] ;  /* 0x0000c00001187983 */ /* 0x000f220000300800 */
[----:B-----5:R-:W-:-:S05]  /*db50*/  IMAD R0, R0, UR7, RZ ;  /* 0x0000000700007c24 */ /* 0x020fca000f8e02ff */
[----:B------:R0:W-:Y:S04]  /*db60*/  STL [R1+0x158], R0 ;  /* 0x0001580001007387 */ /* 0x0001e80000100800 */
[----:B0-----:R-:W5:Y:S01]  /*db70*/  LDL.LU R0, [R1+0xbc] ;  /* 0x0000bc0001007983 */ /* 0x001f620000300800 */
[----:B--2---:R-:W-:Y:S02]  /*db80*/  IMAD R22, R22, UR7, RZ ;  /* 0x0000000716167c24 */ /* 0x004fe4000f8e02ff */
[----:B---3--:R-:W-:-:S03]  /*db90*/  IMAD R21, R21, UR7, RZ ;  /* 0x0000000715157c24 */ /* 0x008fc6000f8e02ff */
        /* <DEDUP_REMOVED lines=43> */
[----:B------:R-:W2:Y:S01]  /*de50*/  LDL.LU R7, [R1+0xb8] ;  /* 0x0000b80001077983 */ /* 0x000ea20000300800 */
[----:B0-----:R-:W-:-:S03]  /*de60*/  IMAD R3, R2, UR7, RZ ;  /* 0x0000000702037c24 */ /* 0x001fc6000f8e02ff */
[----:B------:R0:W-:Y:S04]  /*de70*/  STL [R1+0xd0], R5 ;  /* 0x0000d00501007387 */ /* 0x0001e80000100800 */
[----:B------:R-:W3:Y:S04]  /*de80*/  LDL.LU R2, [R1+0xb4] ;  /* 0x0000b40001027983 */ /* 0x000ee80000300800 */
[----:B------:R4:W-:Y:S04]  /*de90*/  STL [R1+0xcc], R3 ;  /* 0x0000cc0301007387 */ /* 0x0009e80000100800 */
[----:B0-----:R-:W3:Y:S01]  /*dea0*/  LDL.LU R5, [R1+0xb0] ;  /* 0x0000b00001057983 */ /* 0x001ee20000300800 */
[----:B----4-:R-:W-:-:S05]  /*deb0*/  IMAD R3, R29, UR7, RZ ;  /* 0x000000071d037c24 */ /* 0x010fca000f8e02ff */
[----:B------:R0:W-:Y:S01]  /*dec0*/  STL [R1+0xc8], R3 ;  /* 0x0000c80301007387 */ /* 0x0001e20000100800 */
[----:B------:R-:W-:Y:S02]  /*ded0*/  IMAD R4, R4, UR7, RZ ;  /* 0x0000000704047c24 */ /* 0x000fe4000f8e02ff */
[----:B0-----:R-:W-:-:S03]  /*dee0*/  IMAD R3, R24, UR7, RZ ;  /* 0x0000000718037c24 */ /* 0x001fc6000f8e02ff */
[----:B------:R-:W-:Y:S04]  /*def0*/  STL [R1+0xc4], R4 ;  /* 0x0000c40401007387 */ /* 0x000fe80000100800 */
[----:B------:R-:W4:Y:S04]  /*df00*/  LDL.LU R22, [R1+0xac] ;  /* 0x0000ac0001167983 */ /* 0x000f280000300800 */
[----:B------:R0:W-:Y:S04]  /*df10*/  STL [R1+0xc0], R3 ;  /* 0x0000c00301007387 */ /* 0x0001e80000100800 */
[----:B------:R-:W4:Y:S01]  /*df20*/  LDL.LU R21, [R1+0xa4] ;  /* 0x0000a40001157983 */ /* 0x000f220000300800 */
[----:B-----5:R-:W-:-:S05]  /*df30*/  IMAD R0, R0, UR7, RZ ;  /* 0x0000000700007c24 */ /* 0x020fca000f8e02ff */
[----:B------:R1:W-:Y:S04]  /*df40*/  STL [R1+0xbc], R0 ;  /* 0x0000bc0001007387 */ /* 0x0003e80000100800 */
        /* <DEDUP_REMOVED lines=13> */
[----:B0-----:R-:W5:Y:S04]  /*e020*/  LDL.LU R3, [R1+0x48] ;  /* 0x0000480001037983 */ /* 0x001f680000300800 */
[----:B------:R-:W5:Y:S04]  /*e030*/  LDL.LU R25, [R1+0x44] ;  /* 0x0000440001197983 */ /* 0x000f680000300800 */
[----:B------:R-:W5:Y:S04]  /*e040*/  LDL.LU R26, [R1+0x40] ;  /* 0x00004000011a7983 */ /* 0x000f680000300800 */
[----:B------:R-:W5:Y:S04]  /*e050*/  LDL.LU R27, [R1+0x38] ;  /* 0x00003800011b7983 */ /* 0x000f680000300800 */
[----:B------:R-:W5:Y:S04]  /*e060*/  LDL.LU R28, [R1+0x34] ;  /* 0x00003400011c7983 */ /* 0x000f680000300800 */
[----:B------:R-:W5:Y:S04]  /*e070*/  LDL.LU R29, [R1+0x2c] ;  /* 0x00002c00011d7983 */ /* 0x000f680000300800 */
[----:B------:R-:W5:Y:S04]  /*e080*/  LDL.LU R4, [R1+0x24] ;  /* 0x0000240001047983 */ /* 0x000f680000300800 */
[----:B------:R-:W5:Y:S04]  /*e090*/  LDL.LU R24, [R1+0x1f8] ;  /* 0x0001f80001187983 */ /* 0x000f680000300800 */
[----:B-1----:R-:W5:Y:S01]  /*e0a0*/  LDL.LU R0, [R1+0x20] ;  /* 0x0000200001007983 */ /* 0x002f620000300800 */
[----:B--2---:R-:W-:-:S02]  /*e0b0*/  IMAD R8, R7, UR7, RZ ;  /* 0x0000000707087c24 */ /* 0x004fc4000f8e02ff */
[----:B---3--:R-:W-:Y:S02]  /*e0c0*/  IMAD R7, R2, UR7, RZ ;  /* 0x0000000702077c24 */ /* 0x008fe4000f8e02ff */
[----:B------:R-:W2:Y:S04]  /*e0d0*/  LDL.LU R2, [R1+0xc] ;  /* 0x00000c0001027983 */ /* 0x000ea80000300800 */
[----:B------:R0:W-:Y:S04]  /*e0e0*/  STL [R1+0xb8], R8 ;  /* 0x0000b80801007387 */ /* 0x0001e80000100800 */
[----:B------:R1:W-:Y:S01]  /*e0f0*/  STL [R1+0xb4], R7 ;  /* 0x0000b40701007387 */ /* 0x0003e20000100800 */
[----:B0-----:R-:W-:-:S03]  /*e100*/  IMAD R8, R5, UR7, RZ ;  /* 0x0000000705087c24 */ /* 0x001fc6000f8e02ff */
[----:B------:R-:W3:Y:S04]  /*e110*/  LDL.LU R5, [R1+0x14] ;  /* 0x0000140001057983 */ /* 0x000ee80000300800 */
[----:B-1----:R-:W3:Y:S04]  /*e120*/  LDL.LU R7, [R1+0x8] ;  /* 0x0000080001077983 */ /* 0x002ee80000300800 */
[----:B------:R0:W-:Y:S04]  /*e130*/  STL [R1+0xb0], R8 ;  /* 0x0000b00801007387 */ /* 0x0001e80000100800 */
[----:B0-----:R-:W3:Y:S01]  /*e140*/  LDL.LU R8, [R1] ;  /* 0x0000000001087983 */ /* 0x001ee20000300800 */
[----:B----4-:R-:W-:-:S05]  /*e150*/  IMAD R22, R22, UR7, RZ ;  /* 0x0000000716167c24 */ /* 0x010fca000f8e02ff */
[----:B------:R0:W-:Y:S01]  /*e160*/  STL [R1+0xac], R22 ;  /* 0x0000ac1601007387 */ /* 0x0001e20000100800 */
[----:B------:R-:W-:-:S03]  /*e170*/  IMAD R21, R21, UR7, RZ ;  /* 0x0000000715157c24 */ /* 0x000fc6000f8e02ff */
[----:B0-----:R-:W4:Y:S04]  /*e180*/  LDL.LU R22, [R1+0x2424] ;  /* 0x0024240001167983 */ /* 0x001f280000300800 */
[----:B------:R0:W-:Y:S04]  /*e190*/  STL [R1+0xa4], R21 ;  /* 0x0000a41501007387 */ /* 0x0001e80000100800 */
[----:B0-----:R-:W4:Y:S01]  /*e1a0*/  LDL.LU R21, [R1+0x2420] ;  /* 0x0024200001157983 */ /* 0x001f220000300800 */
[----:B-----5:R-:W-:Y:S02]  /*e1b0*/  IMAD R20, R20, UR7, RZ ;  /* 0x0000000714147c24 */ /* 0x020fe4000f8e02ff */
[----:B------:R-:W-:-:S03]  /*e1c0*/  IMAD R19, R19, UR7, RZ ;  /* 0x0000000713137c24 */ /* 0x000fc6000f8e02ff */
[----:B------:R0:W-:Y:S01]  /*e1d0*/  STL [R1+0x9c], R20 ;  /* 0x00009c1401007387 */ /* 0x0001e20000100800 */
[----:B------:R-:W-:Y:S02]  /*e1e0*/  IMAD R18, R18, UR7, RZ ;  /* 0x0000000712127c24 */ /* 0x000fe4000f8e02ff */
[----:B------:R-:W-:Y:S01]  /*e1f0*/  IMAD R17, R17, UR7, RZ ;  /* 0x0000000711117c24 */ /* 0x000fe2000f8e02ff */
[----:B0-----:R-:W5:Y:S01]  /*e200*/  LDL.LU R20, [R1+0x241c] ;  /* 0x00241c0001147983 */ /* 0x001f620000300800 */
[----:B------:R-:W-:-:S03]  /*e210*/  IMAD R16, R16, UR7, RZ ;  /* 0x0000000710107c24 */ /* 0x000fc6000f8e02ff */
[----:B------:R0:W-:Y:S01]  /*e220*/  STL [R1+0x94], R19 ;  /* 0x0000941301007387 */ /* 0x0001e20000100800 */
[----:B------:R-:W-:Y:S02]  /*e230*/  IMAD R15, R15, UR7, RZ ;  /* 0x000000070f0f7c24 */ /* 0x000fe4000f8e02ff */
[----:B------:R-:W-:Y:S01]  /*e240*/  IMAD R14, R14, UR7, RZ ;  /* 0x000000070e0e7c24 */ /* 0x000fe2000f8e02ff */
[----:B0-----:R-:W4:Y:S04]  /*e250*/  LDL.LU R19, [R1+0x2418] ;  /* 0x0024180001137983 */ /* 0x001f280000300800 */
[----:B------:R0:W-:Y:S01]  /*e260*/  STL [R1+0x8c], R18 ;  /* 0x00008c1201007387 */ /* 0x0001e20000100800 */
[----:B------:R-:W-:Y:S02]  /*e270*/  IMAD R13, R13, UR7, RZ ;  /* 0x000000070d0d7c24 */ /* 0x000fe4000f8e02ff */
[----:B------:R-:W-:Y:S01]  /*e280*/  IMAD R12, R12, UR7, RZ ;  /* 0x000000070c0c7c24 */ /* 0x000fe2000f8e02ff */
[----:B0-----:R-:W5:Y:S04]  /*e290*/  LDL.LU R18, [R1+0x2414] ;  /* 0x0024140001127983 */ /* 0x001f680000300800 */
[----:B------:R0:W-:Y:S01]  /*e2a0*/  STL [R1+0x84], R17 ;  /* 0x0000841101007387 */ /* 0x0001e20000100800 */
[----:B------:R-:W-:-:S03]  /*e2b0*/  IMAD R11, R11, UR7, RZ ;  /* 0x000000070b0b7c24 */ /* 0x000fc6000f8e02ff */
[----:B0-----:R-:W4:Y:S04]  /*e2c0*/  LDL.LU R17, [R1+0x2410] ;  /* 0x0024100001117983 */ /* 0x001f280000300800 */
[----:B------:R0:W-:Y:S01]  /*e2d0*/  STL [R1+0x7c], R16 ;  /* 0x00007c1001007387 */ /* 0x0001e20000100800 */
[----:B------:R-:W-:-:S03]  /*e2e0*/  IMAD R10, R10, UR7, RZ ;  /* 0x000000070a0a7c24 */ /* 0x000fc6000f8e02ff */
        /* <DEDUP_REMOVED lines=28> */
[----:B------:R0:W-:Y:S04]  /*e4b0*/  STL [R1+0x44], R25 ;  /* 0x0000441901007387 */ /* 0x0001e80000100800 */
[----:B0-----:R-:W5:Y:S04]  /*e4c0*/  LDL.LU R25, [R1+0x23e4] ;  /* 0x0023e40001197983 */ /* 0x001f680000300800 */
[----:B------:R0:W-:Y:S04]  /*e4d0*/  STL [R1+0x40], R26 ;  /* 0x0000401a01007387 */ /* 0x0001e80000100800 */
        /* <DEDUP_REMOVED lines=8> */
[----:B0-----:R-:W2:Y:S01]  /*e560*/  LDL.LU R4, [R1+0x23d0] ;  /* 0x0023d00001047983 */ /* 0x001ea20000300800 */
[----:B------:R-:W-:-:S05]  /*e570*/  IMAD R0, R0, UR7, RZ ;  /* 0x0000000700007c24 */ /* 0x000fca000f8e02ff */
[----:B------:R0:W-:Y:S04]  /*e580*/  STL [R1+0x20], R0 ;  /* 0x0000200001007387 */ /* 0x0001e80000100800 */
[----:B0-----:R-:W4:Y:S01]  /*e590*/  LDL.LU R0, [R1+0x23cc] ;  /* 0x0023cc0001007983 */ /* 0x001f220000300800 */
[----:B--2---:R-:W-:-:S05]  /*e5a0*/  IMAD R4, R4, UR7, RZ ;  /* 0x0000000704047c24 */ /* 0x004fca000f8e02ff */
[----:B------:R0:W-:Y:S04]  /*e5b0*/  STL [R1+0x18], R4 ;  /* 0x0000180401007387 */ /* 0x0001e80000100800 */
[----:B0-----:R-:W2:Y:S01]  /*e5c0*/  LDL.LU R4, [R1+0x23c8] ;  /* 0x0023c80001047983 */ /* 0x001ea20000300800 */
[----:B------:R-:W-:Y:S02]  /*e5d0*/  IMAD R2, R2, UR7, RZ ;  /* 0x0000000702027c24 */ /* 0x000fe4000f8e02ff */
[----:B------:R-:W-:-:S03]  /*e5e0*/  IMAD R24, R24, UR7, RZ ;  /* 0x0000000718187c24 */ /* 0x000fc6000f8e02ff */
[----:B------:R2:W-:Y:S02]  /*e5f0*/  STL [R1+0xc], R2 ;  /* 0x00000c0201007387 */ /* 0x0005e40000100800 */
[----:B--2---:R-:W-:-:S05]  /*e600*/  IADD3 R2, P2, R24, R4, RZ ;  /* 0x0000000418027210 */ /* 0x004fca0007f5e0ff */
[----:B------:R3:W-:Y:S02]  /*e610*/  STL [R1+0x1af0], R2 ;  /* 0x001af00201007387 */ /* 0x0007e40000100800 */
[----:B---3--:R-:W-:-:S05]  /*e620*/  IADD3 R2, P3, R5, R4, RZ ;  /* 0x0000000405027210 */ /* 0x008fca0007f7e0ff */
[----:B------:R0:W-:Y:S02]  /*e630*/  STL [R1+0x1ad8], R2 ;  /* 0x001ad80201007387 */ /* 0x0001e40000100800 */
[----:B0-----:R-:W-:-:S05]  /*e640*/  IADD3 R2, P4, R7, R4, RZ ;  /* 0x0000000407027210 */ /* 0x001fca0007f9e0ff */
[----:B------:R0:W-:Y:S02]  /*e650*/  STL [R1+0x1adc], R2 ;  /* 0x001adc0201007387 */ /* 0x0001e40000100800 */
[----:B0-----:R-:W-:-:S05]  /*e660*/  IADD3 R2, P5, R8, R4, RZ ;  /* 0x0000000408027210 */ /* 0x001fca0007fbe0ff */
[----:B------:R5:W-:Y:S02]  /*e670*/  STL [R1+0x1ae0], R2 ;  /* 0x001ae00201007387 */ /* 0x000be40000100800 */
[----:B-----5:R-:W-:-:S05]  /*e680*/  IADD3 R2, P6, R29, R4, RZ ;  /* 0x000000041d027210 */ /* 0x020fca0007fde0ff */
[----:B------:R4:W-:Y:S02]  /*e690*/  STL [R1+0x1ae4], R2 ;  /* 0x001ae40201007387 */ /* 0x0009e40000100800 */
[----:B----4-:R-:W-:-:S05]  /*e6a0*/  IADD3 R2, P0, R28, R4, RZ ;  /* 0x000000041c027210 */ /* 0x010fca0007f1e0ff */
[----:B------:R0:W-:Y:S02]  /*e6b0*/  STL [R1+0x1ae8], R2 ;  /* 0x001ae80201007387 */ /* 0x0001e40000100800 */
[----:B0-----:R-:W-:-:S05]  /*e6c0*/  IADD3 R2, P1, R27, R4, RZ ;  /* 0x000000041b027210 */ /* 0x001fca0007f3e0ff */
[----:B------:R0:W-:Y:S04]  /*e6d0*/  STL [R1+0x1aec], R2 ;  /* 0x001aec0201007387 */ /* 0x0001e80000100800 */
[----:B0-----:R-:W2:Y:S02]  /*e6e0*/  LDL.LU R2, [R1+0x23c4] ;  /* 0x0023c40001027983 */ /* 0x001ea40000300800 */
[----:B--2---:R-:W-:-:S05]  /*e6f0*/  LEA.HI.X.SX32 R24, R24, R2, 0x1, P2 ;  /* 0x0000000218187211 */ /* 0x004fca00010f0eff */
[----:B------:R0:W-:Y:S02]  /*e700*/  STL [R1+0x1ad4], R24 ;  /* 0x001ad41801007387 */ /* 0x0001e40000100800 */
[----:B0-----:R-:W-:-:S05]  /*e710*/  IADD3 R24, P2, R26, R4, RZ ;  /* 0x000000041a187210 */ /* 0x001fca0007f5e0ff */
[----:B------:R0:W-:Y:S02]  /*e720*/  STL [R1+0x1ad0], R24 ;  /* 0x001ad01801007387 */ /* 0x0001e40000100800 */
[----:B0-----:R-:W-:Y:S02]  /*e730*/  LEA.HI.X.SX32 R24, R5, R2, 0x1, P3 ;  /* 0x0000000205187211 */ /* 0x001fe400018f0eff */
[----:B------:R-:W2:Y:S04]  /*e740*/  LDL.LU R5, [R1+0x23c0] ;  /* 0x0023c00001057983 */ /* 0x000ea80000300800 */
[----:B------:R0:W-:Y:S02]  /*e750*/  STL [R1+0x1ac8], R24 ;  /* 0x001ac81801007387 */ /* 0x0001e40000100800 */
[----:B0-----:R-:W-:-:S05]  /*e760*/  IADD3 R24, P3, R25, R4, RZ ;  /* 0x0000000419187210 */ /* 0x001fca0007f7e0ff */
[----:B------:R0:W-:Y:S02]  /*e770*/  STL [R1+0x1acc], R24 ;  /* 0x001acc1801007387 */ /* 0x0001e40000100800 */
[----:B0-----:R-:W-:Y:S02]  /*e780*/  LEA.HI.X.SX32 R24, R7, R2, 0x1, P4 ;  /* 0x0000000207187211 */ /* 0x001fe400020f0eff */
[----:B------:R-:W3:Y:S04]  /*e790*/  LDL.LU R7, [R1+0x23bc] ;  /* 0x0023bc0001077983 */ /* 0x000ee80000300800 */
[----:B------:R0:W-:Y:S02]  /*e7a0*/  STL [R1+0x1ac0], R24 ;  /* 0x001ac01801007387 */ /* 0x0001e40000100800 */
[----:B0-----:R-:W-:-:S05]  /*e7b0*/  IADD3 R24, P4, R3, R4, RZ ;  /* 0x0000000403187210 */ /* 0x001fca0007f9e0ff */
[----:B------:R0:W-:Y:S02]  /*e7c0*/  STL [R1+0x1ac4], R24 ;  /* 0x001ac41801007387 */ /* 0x0001e40000100800 */
[-C--:B0-----:R-:W-:Y:S02]  /*e7d0*/  LEA.HI.X.SX32 R24, R8, R2.reuse, 0x1, P5 ;  /* 0x0000000208187211 */ /* 0x081fe400028f0eff */
[----:B------:R-:W4:Y:S04]  /*e7e0*/  LDL.LU R8, [R1+0x23b8] ;  /* 0x0023b80001087983 */ /* 0x000f280000300800 */
[----:B------:R2:W-:Y:S01]  /*e7f0*/  STL [R1+0x1ab8], R24 ;  /* 0x001ab81801007387 */ /* 0x0005e20000100800 */
[-C--:B------:R-:W-:Y:S02]  /*e800*/  LEA.HI.X.SX32 R29, R29, R2.reuse, 0x1, P6 ;  /* 0x000000021d1d7211 */ /* 0x080fe400030f0eff */
[----:B------:R-:W-:-:S02]  /*e810*/  LEA.HI.X.SX32 R26, R26, R2, 0x1, P2 ;  /* 0x000000021a1a7211 */ /* 0x000fc400010f0eff */
[----:B------:R-:W-:Y:S02]  /*e820*/  LEA.HI.X.SX32 R25, R25, R2, 0x1, P3 ;  /* 0x0000000219197211 */ /* 0x000fe400018f0eff */
[----:B--2---:R-:W-:-:S05]  /*e830*/  IADD3 R24, P5, R5, R4, RZ ;  /* 0x0000000405187210 */ /* 0x004fca0007fbe0ff */
[----:B------:R0:W-:Y:S04]  /*e840*/  STL [R1+0x1abc], R24 ;  /* 0x001abc1801007387 */ /* 0x0001e80000100800 */
[----:B------:R1:W-:Y:S01]  /*e850*/  STL [R1+0x1ab0], R29 ;  /* 0x001ab01d01007387 */ /* 0x0003e20000100800 */
[----:B0-----:R-:W-:Y:S02]  /*e860*/  IADD3 R24, P6, R6, R4, RZ ;  /* 0x0000000406187210 */ /* 0x001fe40007fde0ff */
[----:B-1----:R-:W-:-:S03]  /*e870*/  LEA.HI.X.SX32 R29, R28, R2, 0x1, P0 ;  /* 0x000000021c1d7211 */ /* 0x002fc600000f0eff */
[----:B------:R0:W-:Y:S04]  /*e880*/  STL [R1+0x1ab4], R24 ;  /* 0x001ab41801007387 */ /* 0x0001e80000100800 */
[----:B------:R-:W-:Y:S01]  /*e890*/  STL [R1+0x1aa8], R29 ;  /* 0x001aa81d01007387 */ /* 0x000fe20000100800 */
[----:B0-----:R-:W-:Y:S02]  /*e8a0*/  LEA.HI.X.SX32 R24, R27, R2, 0x1, P1 ;  /* 0x000000021b187211 */ /* 0x001fe400008f0eff */
[----:B---3--:R-:W-:-:S05]  /*e8b0*/  IADD3 R28, P0, R7, R4, RZ ;  /* 0x00000004071c7210 */ /* 0x008fca0007f1e0ff */
[----:B------:R-:W-:Y:S04]  /*e8c0*/  STL [R1+0x1aac], R28 ;  /* 0x001aac1c01007387 */ /* 0x000fe80000100800 */
[----:B------:R0:W-:Y:S02]  /*e8d0*/  STL [R1+0x1aa0], R24 ;  /* 0x001aa01801007387 */ /* 0x0001e40000100800 */
[-C--:B0-----:R-:W-:Y:S02]  /*e8e0*/  IADD3 R24, P2, R9, R4.reuse, RZ ;  /* 0x0000000409187210 */ /* 0x081fe40007f5e0ff */
[----:B----4-:R-:W-:-:S05]  /*e8f0*/  IADD3 R27, P1, R8, R4, RZ ;  /* 0x00000004081b7210 */ /* 0x010fca0007f3e0ff */
[----:B------:R-:W-:Y:S04]  /*e900*/  STL [R1+0x1aa4], R27 ;  /* 0x001aa41b01007387 */ /* 0x000fe80000100800 */
[----:B------:R0:W-:Y:S04]  /*e910*/  STL [R1+0x1a98], R26 ;  /* 0x001a981a01007387 */ /* 0x0001e80000100800 */
[----:B------:R1:W-:Y:S04]  /*e920*/  STL [R1+0x1a9c], R24 ;  /* 0x001a9c1801007387 */ /* 0x0003e80000100800 */
[----:B------:R2:W-:Y:S01]  /*e930*/  STL [R1+0x1a90], R25 ;  /* 0x001a901901007387 */ /* 0x0005e20000100800 */
[----:B0-----:R-:W-:-:S02]  /*e940*/  IADD3 R26, P3, R10, R4, RZ ;  /* 0x000000040a1a7210 */ /* 0x001fc40007f7e0ff */
[-C--:B-1----:R-:W-:Y:S02]  /*e950*/  LEA.HI.X.SX32 R24, R3, R2.reuse, 0x1, P4 ;  /* 0x0000000203187211 */ /* 0x082fe400020f0eff */
[----:B------:R-:W-:Y:S02]  /*e960*/  LEA.HI.X.SX32 R3, R5, R2, 0x1, P5 ;  /* 0x0000000205037211 */ /* 0x000fe400028f0eff */
[----:B--2---:R-:W-:Y:S01]  /*e970*/  IADD3 R25, P4, R11, R4, RZ ;  /* 0x000000040b197210 */ /* 0x004fe20007f9e0ff */
[----:B------:R-:W-:Y:S01]  /*e980*/  STL [R1+0x1a94], R26 ;  /* 0x001a941a01007387 */ /* 0x000fe20000100800 */
[----:B------:R-:W-:-:S03]  /*e990*/  LEA.HI.X.SX32 R5, R6, R2, 0x1, P6 ;  /* 0x0000000206057211 */ /* 0x000fc600030f0eff */
[----:B------:R0:W-:Y:S04]  /*e9a0*/  STL [R1+0x1a88], R24 ;  /* 0x001a881801007387 */ /* 0x0001e80000100800 */
[----:B------:R-:W-:Y:S04]  /*e9b0*/  STL [R1+0x1a8c], R25 ;  /* 0x001a8c1901007387 */ /* 0x000fe80000100800 */
[----:B------:R1:W-:Y:S01]  /*e9c0*/  STL [R1+0x1a80], R3 ;  /* 0x001a800301007387 */ /* 0x0003e20000100800 */
[----:B0-----:R-:W-:Y:S02]  /*e9d0*/  IADD3 R24, P5, R12, R4, RZ ;  /* 0x000000040c187210 */ /* 0x001fe40007fbe0ff */
[----:B------:R-:W-:-:S03]  /*e9e0*/  LEA.HI.X.SX32 R6, R7, R2, 0x1, P0 ;  /* 0x0000000207067211 */ /* 0x000fc600000f0eff */
[----:B------:R-:W-:Y:S01]  /*e9f0*/  STL [R1+0x1a84], R24 ;  /* 0x001a841801007387 */ /* 0x000fe20000100800 */
[----:B-1----:R-:W-:-:S03]  /*ea00*/  IADD3 R3, P6, R13, R4, RZ ;  /* 0x000000040d037210 */ /* 0x002fc60007fde0ff */
[----:B------:R0:W-:Y:S04]  /*ea10*/  STL [R1+0x1a78], R5 ;  /* 0x001a780501007387 */ /* 0x0001e80000100800 */
[----:B------:R1:W-:Y:S01]  /*ea20*/  STL [R1+0x1a7c], R3 ;  /* 0x001a7c0301007387 */ /* 0x0003e20000100800 */
[----:B0-----:R-:W-:-:S03]  /*ea30*/  IADD3 R5, P0, R14, R4, RZ ;  /* 0x000000040e057210 */ /* 0x001fc60007f1e0ff */
[----:B------:R-:W-:Y:S01]  /*ea40*/  STL [R1+0x1a70], R6 ;  /* 0x001a700601007387 */ /* 0x000fe20000100800 */
[----:B-1----:R-:W-:-:S03]  /*ea50*/  LEA.HI.X.SX32 R3, R8, R2, 0x1, P1 ;  /* 0x0000000208037211 */ /* 0x002fc600008f0eff */
[----:B------:R-:W2:Y:S04]  /*ea60*/  LDL.LU R8, [R1+0x10] ;  /* 0x0000100001087983 */ /* 0x000ea80000300800 */
[----:B------:R-:W-:Y:S04]  /*ea70*/  STL [R1+0x1a74], R5 ;  /* 0x001a740501007387 */ /* 0x000fe80000100800 */
[----:B------:R0:W-:Y:S02]  /*ea80*/  STL [R1+0x1a68], R3 ;  /* 0x001a680301007387 */ /* 0x0001e40000100800 */
[----:B0-----:R-:W-:-:S02]  /*ea90*/  LEA.HI.X.SX32 R3, R9, R2, 0x1, P2 ;  /* 0x0000000209037211 */ /* 0x001fc400010f0eff */
[----:B------:R-:W3:Y:S01]  /*eaa0*/  LDL.LU R9, [R1+0x4] ;  /* 0x0000040001097983 */ /* 0x000ee20000300800 */
[----:B------:R-:W-:-:S05]  /*eab0*/  IADD3 R5, P1, R15, R4, RZ ;  /* 0x000000040f057210 */ /* 0x000fca0007f3e0ff */
[----:B------:R0:W-:Y:S04]  /*eac0*/  STL [R1+0x1a6c], R5 ;  /* 0x001a6c0501007387 */ /* 0x0001e80000100800 */
[----:B------:R-:W4:Y:S04]  /*ead0*/  LDL.LU R7, [R1+0x28] ;  /* 0x0000280001077983 */ /* 0x000f280000300800 */
[----:B------:R1:W-:Y:S01]  /*eae0*/  STL [R1+0x1a60], R3 ;  /* 0x001a600301007387 */ /* 0x0003e20000100800 */
[----:B0-----:R-:W-:-:S03]  /*eaf0*/  IADD3 R5, P2, R16, R4, RZ ;  /* 0x0000000410057210 */ /* 0x001fc60007f5e0ff */
[----:B------:R-:W5:Y:S01]  /*eb00*/  LDL.LU R6, [R1+0x30] ;  /* 0x0000300001067983 */ /* 0x000f620000300800 */
[----:B-1----:R-:W-:-:S03]  /*eb10*/  LEA.HI.X.SX32 R3, R10, R2, 0x1, P3 ;  /* 0x000000020a037211 */ /* 0x002fc600018f0eff */
[----:B------:R0:W-:Y:S01]  /*eb20*/  STL [R1+0x1a64], R5 ;  /* 0x001a640501007387 */ /* 0x0001e20000100800 */
[----:B------:R-:W-:-:S03]  /*eb30*/  IADD3 R10, P3, R17, R4, RZ ;  /* 0x00000004110a7210 */ /* 0x000fc60007f7e0ff */
[----:B------:R1:W-:Y:S04]  /*eb40*/  STL [R1+0x1a58], R3 ;  /* 0x001a580301007387 */ /* 0x0003e80000100800 */
[----:B0-----:R-:W5:Y:S01]  /*eb50*/  LDL.LU R5, [R1+0x3c] ;  /* 0x00003c0001057983 */ /* 0x001f620000300800 */
[----:B-1----:R-:W-:-:S03]  /*eb60*/  LEA.HI.X.SX32 R3, R11, R2, 0x1, P4 ;  /* 0x000000020b037211 */ /* 0x002fc600020f0eff */
[----:B------:R0:W-:Y:S01]  /*eb70*/  STL [R1+0x1a5c], R10 ;  /* 0x001a5c0a01007387 */ /* 0x0001e20000100800 */
[----:B------:R-:W-:-:S03]  /*eb80*/  IADD3 R11, P4, R18, R4, RZ ;  /* 0x00000004120b7210 */ /* 0x000fc60007f9e0ff */
[----:B------:R1:W-:Y:S01]  /*eb90*/  STL [R1+0x1a50], R3 ;  /* 0x001a500301007387 */ /* 0x0003e20000100800 */
[----:B0-----:R-:W-:-:S03]  /*eba0*/  LEA.HI.X.SX32 R10, R12, R2, 0x1, P5 ;  /* 0x000000020c0a7211 */ /* 0x001fc600028f0eff */
[----:B-1----:R-:W5:Y:S04]  /*ebb0*/  LDL.LU R3, [R1+0x4c] ;  /* 0x00004c0001037983 */ /* 0x002f680000300800 */
[----:B------:R0:W-:Y:S04]  /*ebc0*/  STL [R1+0x1a54], R11 ;  /* 0x001a540b01007387 */ /* 0x0001e80000100800 */
[----:B------:R1:W-:Y:S04]  /*ebd0*/  STL [R1+0x1a48], R10 ;  /* 0x001a480a01007387 */ /* 0x0003e80000100800 */
[----:B------:R-:W5:Y:S01]  /*ebe0*/  LDL.LU R25, [R1+0x58] ;  /* 0x0000580001197983 */ /* 0x000f620000300800 */
[----:B0-----:R-:W-:-:S02]  /*ebf0*/  IADD3 R11, P5, R19, R4, RZ ;  /* 0x00000004130b7210 */ /* 0x001fc40007fbe0ff */
[----:B-1----:R-:W-:-:S03]  /*ec00*/  LEA.HI.X.SX32 R10, R13, R2, 0x1, P6 ;  /* 0x000000020d0a7211 */ /* 0x002fc600030f0eff */
[----:B------:R0:W-:Y:S04]  /*ec10*/  STL [R1+0x1a4c], R11 ;  /* 0x001a4c0b01007387 */ /* 0x0001e80000100800 */
[----:B------:R1:W-:Y:S04]  /*ec20*/  STL [R1+0x1a40], R10 ;  /* 0x001a400a01007387 */ /* 0x0003e80000100800 */
[----:B------:R-:W5:Y:S01]  /*ec30*/  LDL.LU R26, [R1+0x60] ;  /* 0x00006000011a7983 */ /* 0x000f620000300800 */
[----:B0-----:R-:W-:Y:S02]  /*ec40*/  IADD3 R11, P6, R20, R4, RZ ;  /* 0x00000004140b7210 */ /* 0x001fe40007fde0ff */
[----:B-1----:R-:W-:-:S03]  /*ec50*/  LEA.HI.X.SX32 R10, R14, R2, 0x1, P0 ;  /* 0x000000020e0a7211 */ /* 0x002fc600000f0eff */
[----:B------:R0:W-:Y:S04]  /*ec60*/  STL [R1+0x1a44], R11 ;  /* 0x001a440b01007387 */ /* 0x0001e80000100800 */
[----:B------:R1:W-:Y:S04]  /*ec70*/  STL [R1+0x1a38], R10 ;  /* 0x001a380a01007387 */ /* 0x0003e80000100800 */
[----:B------:R-:W5:Y:S01]  /*ec80*/  LDL.LU R14, [R1+0x68] ;  /* 0x00006800010e7983 */ /* 0x000f620000300800 */
[----:B0-----:R-:W-:Y:S02]  /*ec90*/  IADD3 R11, P0, R21, R4, RZ ;  /* 0x00000004150b7210 */ /* 0x001fe40007f1e0ff */
[----:B-1----:R-:W-:-:S03]  /*eca0*/  LEA.HI.X.SX32 R10, R15, R2, 0x1, P1 ;  /* 0x000000020f0a7211 */ /* 0x002fc600008f0eff */
[----:B------:R0:W-:Y:S01]  /*ecb0*/  STL [R1+0x1a3c], R11 ;  /* 0x001a3c0b01007387 */ /* 0x0001e20000100800 */
[----:B------:R-:W-:-:S03]  /*ecc0*/  IMAD R23, R23, UR7, RZ ;  /* 0x0000000717177c24 */ /* 0x000fc6000f8e02ff */
        /* <DEDUP_REMOVED lines=9> */
[----:B------:R-:W-:Y:S04]  /*ed60*/  STL [R1+0x1a2c], R11 ;  /* 0x001a2c0b01007387 */ /* 0x000fe80000100800 */
[----:B------:R0:W-:Y:S04]  /*ed70*/  STL [R1+0x1a20], R10 ;  /* 0x001a200a01007387 */ /* 0x0001e80000100800 */
[----:B------:R-:W5:Y:S01]  /*ed80*/  LDL.LU R12, [R1+0x90] ;  /* 0x00009000010c7983 */ /* 0x000f620000300800 */
[----:B0-----:R-:W-:Y:S02]  /*ed90*/  LEA.HI.X.SX32 R10, R18, R2, 0x1, P4 ;  /* 0x00000002120a7211 */ /* 0x001fe400020f0eff */
[----:B---3--:R-:W-:-:S05]  /*eda0*/  IADD3 R11, P3, R9, R4, RZ ;  /* 0x00000004090b7210 */ /* 0x008fca0007f7e0ff */
[----:B------:R2:W-:Y:S04]  /*edb0*/  STL [R1+0x1a24], R11 ;  /* 0x001a240b01007387 */ /* 0x0005e80000100800 */
[----:B------:R0:W-:Y:S04]  /*edc0*/  STL [R1+0x1a18], R10 ;  /* 0x001a180a01007387 */ /* 0x0001e80000100800 */
[----:B------:R-:W3:Y:S01]  /*edd0*/  LDL.LU R28, [R1+0x98] ;  /* 0x00009800011c7983 */ /* 0x000ee20000300800 */
[----:B--2---:R-:W-:Y:S02]  /*ede0*/  IADD3 R11, P4, R8, R4, RZ ;  /* 0x00000004080b7210 */ /* 0x004fe40007f9e0ff */
[----:B0-----:R-:W-:-:S03]  /*edf0*/  LEA.HI.X.SX32 R10, R19, R2, 0x1, P5 ;  /* 0x00000002130a7211 */ /* 0x001fc600028f0eff */
[----:B------:R4:W-:Y:S04]  /*ee00*/  STL [R1+0x1a1c], R11 ;  /* 0x001a1c0b01007387 */ /* 0x0009e80000100800 */
[----:B------:R0:W-:Y:S04]  /*ee10*/  STL [R1+0x1a10], R10 ;  /* 0x001a100a01007387 */ /* 0x0001e80000100800 */
[----:B------:R-:W2:Y:S01]  /*ee20*/  LDL.LU R29, [R1+0xa0] ;  /* 0x0000a000011d7983 */ /* 0x000ea20000300800 */
[----:B----4-:R-:W-:Y:S02]  /*ee30*/  IADD3 R11, P5, R7, R4, RZ ;  /* 0x00000004070b7210 */ /* 0x010fe40007fbe0ff */
[----:B0-----:R-:W-:-:S03]  /*ee40*/  LEA.HI.X.SX32 R10, R20, R2, 0x1, P6 ;  /* 0x00000002140a7211 */ /* 0x001fc600030f0eff */
[----:B------:R0:W-:Y:S01]  /*ee50*/  STL [R1+0x1a14], R11 ;  /* 0x001a140b01007387 */ /* 0x0001e20000100800 */
[----:B-----5:R-:W-:-:S03]  /*ee60*/  IADD3 R15, P6, R6, R4, RZ ;  /* 0x00000004060f7210 */ /* 0x020fc60007fde0ff */
[----:B------:R1:W-:Y:S04]  /*ee70*/  STL [R1+0x1a08], R10 ;  /* 0x001a080a01007387 */ /* 0x0003e80000100800 */
[----:B0-----:R-:W4:Y:S01]  /*ee80*/  LDL.LU R11, [R1+0xa8] ;  /* 0x0000a800010b7983 */ /* 0x001f220000300800 */
[----:B-1----:R-:W-:-:S03]  /*ee90*/  LEA.HI.X.SX32 R10, R21, R2, 0x1, P0 ;  /* 0x00000002150a7211 */ /* 0x002fc600000f0eff */
[----:B------:R0:W-:Y:S04]  /*eea0*/  STL [R1+0x1a0c], R15 ;  /* 0x001a0c0f01007387 */ /* 0x0001e80000100800 */
[----:B------:R1:W-:Y:S04]  /*eeb0*/  STL [R1+0x1a00], R10 ;  /* 0x001a000a01007387 */ /* 0x0003e80000100800 */
[----:B------:R-:W5:Y:S01]  /*eec0*/  LDL.LU R24, [R1+0xe8] ;  /* 0x0000e80001187983 */ /* 0x000f620000300800 */
[----:B0-----:R-:W-:Y:S02]  /*eed0*/  IADD3 R15, P0, R5, R4, RZ ;  /* 0x00000004050f7210 */ /* 0x001fe40007f1e0ff */
[----:B-1----:R-:W-:-:S03]  /*eee0*/  LEA.HI.X.SX32 R10, R22, R2, 0x1, P1 ;  /* 0x00000002160a7211 */ /* 0x002fc600008f0eff */
[----:B------:R0:W-:Y:S01]  /*eef0*/  STL [R1+0x1a04], R15 ;  /* 0x001a040f01007387 */ /* 0x0001e20000100800 */
[----:B------:R-:W-:-:S03]  /*ef00*/  IADD3 R16, P1, R3, R4, RZ ;  /* 0x0000000403107210 */ /* 0x000fc60007f3e0ff */
[----:B------:R1:W-:Y:S01]  /*ef10*/  STL [R1+0x19f8], R10 ;  /* 0x0019f80a01007387 */ /* 0x0003e20000100800 */
[----:B0-----:R-:W-:-:S03]  /*ef20*/  LEA.HI.X.SX32 R15, R23, R2, 0x1, P2 ;  /* 0x00000002170f7211 */ /* 0x001fc600010f0eff */
[----:B-1----:R-:W5:Y:S04]  /*ef30*/  LDL.LU R10, [R1+0xf0] ;  /* 0x0000f000010a7983 */ /* 0x002f680000300800 */
[----:B------:R0:W-:Y:S04]  /*ef40*/  STL [R1+0x19fc], R16 ;  /* 0x0019fc1001007387 */ /* 0x0001e80000100800 */
[----:B------:R1:W-:Y:S01]  /*ef50*/  STL [R1+0x1714], R15 ;  /* 0x0017140f01007387 */ /* 0x0003e20000100800 */
[----:B0-----:R-:W-:Y:S02]  /*ef60*/  IADD3 R16, P2, R25, R4, RZ ;  /* 0x0000000419107210 */ /* 0x001fe40007f5e0ff */
[----:B-1----:R-:W-:-:S02]  /*ef70*/  LEA.HI.X.SX32 R15, R9, R2, 0x1, P3 ;  /* 0x00000002090f7211 */ /* 0x002fc400018f0eff */
[----:B------:R-:W5:Y:S04]  /*ef80*/  LDL.LU R9, [R1+0xf8] ;  /* 0x0000f80001097983 */ /* 0x000f680000300800 */
        /* <DEDUP_REMOVED lines=25> */
[----:B------:R-:W-:Y:S04]  /*f120*/  STL [R1+0x175c], R16 ;  /* 0x00175c1001007387 */ /* 0x000fe80000100800 */
[----:B------:R0:W-:Y:S02]  /*f130*/  STL [R1+0x172c], R15 ;  /* 0x00172c0f01007387 */ /* 0x0001e40000100800 */
[----:B0-----:R-:W-:-:S02]  /*f140*/  LEA.HI.X.SX32 R15, R25, R2, 0x1, P2 ;  /* 0x00000002190f7211 */ /* 0x001fc400010f0eff */
[----:B------:R-:W5:Y:S01]  /*f150*/  LDL.LU R25, [R1+0x144] ;  /* 0x0001440001197983 */ /* 0x000f620000300800 */
[----:B---3--:R-:W-:-:S05]  /*f160*/  IADD3 R16, P1, R28, R4, RZ ;  /* 0x000000041c107210 */ /* 0x008fca0007f3e0ff */
[----:B------:R-:W-:Y:S04]  /*f170*/  STL [R1+0x1764], R16 ;  /* 0x0017641001007387 */ /* 0x000fe80000100800 */
[----:B------:R0:W-:Y:S02]  /*f180*/  STL [R1+0x1730], R15 ;  /* 0x0017300f01007387 */ /* 0x0001e40000100800 */
[----:B0-----:R-:W-:Y:S02]  /*f190*/  LEA.HI.X.SX32 R15, R26, R2, 0x1, P3 ;  /* 0x000000021a0f7211 */ /* 0x001fe400018f0eff */
[----:B------:R-:W3:Y:S01]  /*f1a0*/  LDL.LU R26, [R1+0x148] ;  /* 0x00014800011a7983 */ /* 0x000ee20000300800 */
[----:B--2---:R-:W-:-:S05]  /*f1b0*/  IADD3 R16, P2, R29, R4, RZ ;  /* 0x000000041d107210 */ /* 0x004fca0007f5e0ff */
[----:B------:R4:W-:Y:S04]  /*f1c0*/  STL [R1+0x176c], R16 ;  /* 0x00176c1001007387 */ /* 0x0009e80000100800 */
[----:B------:R0:W-:Y:S01]  /*f1d0*/  STL [R1+0x1738], R15 ;  /* 0x0017380f01007387 */ /* 0x0001e20000100800 */
[----:B----4-:R-:W-:Y:S02]  /*f1e0*/  IADD3 R16, P3, R11, R4, RZ ;  /* 0x000000040b107210 */ /* 0x010fe40007f7e0ff */
[----:B0-----:R-:W-:Y:S02]  /*f1f0*/  LEA.HI.X.SX32 R15, R14, R2, 0x1, P4 ;  /* 0x000000020e0f7211 */ /* 0x001fe400020f0eff */
[----:B------:R-:W2:Y:S04]  /*f200*/  LDL.LU R14, [R1+0x14c] ;  /* 0x00014c00010e7983 */ /* 0x000ea80000300800 */
[----:B------:R5:W-:Y:S04]  /*f210*/  STL [R1+0x1774], R16 ;  /* 0x0017741001007387 */ /* 0x000be80000100800 */
[----:B------:R0:W-:Y:S01]  /*f220*/  STL [R1+0x1740], R15 ;  /* 0x0017400f01007387 */ /* 0x0001e20000100800 */
[----:B-----5:R-:W-:-:S02]  /*f230*/  IADD3 R16, P4, R24, R4, RZ ;  /* 0x0000000418107210 */ /* 0x020fc40007f9e0ff */
[----:B0-----:R-:W-:Y:S02]  /*f240*/  LEA.HI.X.SX32 R15, R27, R2, 0x1, P5 ;  /* 0x000000021b0f7211 */ /* 0x001fe400028f0eff */
[----:B------:R-:W4:Y:S04]  /*f250*/  LDL.LU R27, [R1+0x174] ;  /* 0x00017400011b7983 */ /* 0x000f280000300800 */
[----:B------:R0:W-:Y:S04]  /*f260*/  STL [R1+0x177c], R16 ;  /* 0x00177c1001007387 */ /* 0x0001e80000100800 */
[----:B------:R1:W-:Y:S01]  /*f270*/  STL [R1+0x1748], R15 ;  /* 0x0017480f01007387 */ /* 0x0003e20000100800 */
[----:B0-----:R-:W-:-:S02]  /*f280*/  IADD3 R16, P5, R10, R4, RZ ;  /* 0x000000040a107210 */ /* 0x001fc40007fbe0ff */
[----:B-1----:R-:W-:Y:S02]  /*f290*/  LEA.HI.X.SX32 R15, R13, R2, 0x1, P6 ;  /* 0x000000020d0f7211 */ /* 0x002fe400030f0eff */
[----:B------:R-:W5:Y:S04]  /*f2a0*/  LDL.LU R13, [R1+0x178] ;  /* 0x00017800010d7983 */ /* 0x000f680000300800 */
        /* <DEDUP_REMOVED lines=33> */
[-C--:B-1----:R-:W-:Y:S02]  /*f4c0*/  LEA.HI.X.SX32 R15, R9, R2.reuse, 0x1, P6 ;  /* 0x00000002090f7211 */ /* 0x082fe400030f0eff */
        /* <DEDUP_REMOVED lines=11> */
[----:B------:R-:W-:Y:S04]  /*f580*/  STL [R1+0x17cc], R16 ;  /* 0x0017cc1001007387 */ /* 0x000fe80000100800 */
[----:B------:R0:W-:Y:S02]  /*f590*/  STL [R1+0x1798], R15 ;  /* 0x0017980f01007387 */ /* 0x0001e40000100800 */
[----:B0-----:R-:W-:Y:S02]  /*f5a0*/  LEA.HI.X.SX32 R15, R6, R2, 0x1, P2 ;  /* 0x00000002060f7211 */ /* 0x001fe400010f0eff */
[-C--:B----4-:R-:W-:Y:S01]  /*f5b0*/  IADD3 R16, P1, R27, R4.reuse, RZ ;  /* 0x000000041b107210 */ /* 0x090fe20007f3e0ff */
        /* <DEDUP_REMOVED lines=59> */
[----:B------:R-:W2:Y:S01]  /*f970*/  LDL.LU R24, [R1+0x12c] ;  /* 0x00012c0001187983 */ /* 0x000ea20000300800 */
[----:B----4-:R-:W-:-:S05]  /*f980*/  IADD3 R16, P6, R5, R4, RZ ;  /* 0x0000000405107210 */ /* 0x010fca0007fde0ff */
[----:B------:R-:W-:Y:S04]  /*f990*/  STL [R1+0x1834], R16 ;  /* 0x0018341001007387 */ /* 0x000fe80000100800 */
[----:B------:R0:W-:Y:S02]  /*f9a0*/  STL [R1+0x1800], R15 ;  /* 0x0018000f01007387 */ /* 0x0001e40000100800 */
[----:B0-----:R-:W-:Y:S02]  /*f9b0*/  LEA.HI.X.SX32 R15, R10, R2, 0x1, P1 ;  /* 0x000000020a0f7211 */ /* 0x001fe400008f0eff */
[-C--:B-----5:R-:W-:Y:S01]  /*f9c0*/  IADD3 R16, P0, R3, R4.reuse, RZ ;  /* 0x0000000403107210 */ /* 0x0a0fe20007f1e0ff */
        /* <DEDUP_REMOVED lines=36> */
[----:B------:R0:W-:Y:S04]  /*fc10*/  STL [R1+0x1874], R16 ;  /* 0x0018741001007387 */ /* 0x0001e80000100800 */
[----:B------:R1:W-:Y:S01]  /*fc20*/  STL [R1+0x1840], R15 ;  /* 0x0018400f01007387 */ /* 0x0003e20000100800 */
[----:B------:R-:W-:-:S02]  /*fc30*/  LEA.HI.X.SX32 R14, R14, R2, 0x1, P3 ;  /* 0x000000020e0e7211 */ /* 0x000fc400018f0eff */
[----:B0-----:R-:W-:Y:S02]  /*fc40*/  IADD3 R16, P1, R29, R4, RZ ;  /* 0x000000041d107210 */ /* 0x001fe40007f3e0ff */
[----:B-1----:R-:W-:Y:S02]  /*fc50*/  LEA.HI.X.SX32 R15, R26, R2, 0x1, P2 ;  /* 0x000000021a0f7211 */ /* 0x002fe400010f0eff */
[----:B------:R-:W5:Y:S04]  /*fc60*/  LDL.LU R26, [R1+0xec] ;  /* 0x0000ec00011a7983 */ /* 0x000f680000300800 */
[----:B------:R-:W-:Y:S04]  /*fc70*/  STL [R1+0x187c], R16 ;  /* 0x00187c1001007387 */ /* 0x000fe80000100800 */
[----:B------:R0:W-:Y:S04]  /*fc80*/  STL [R1+0x1848], R15 ;  /* 0x0018480f01007387 */ /* 0x0001e80000100800 */
[----:B0-----:R-:W5:Y:S01]  /*fc90*/  LDL.LU R15, [R1+0xe4] ;  /* 0x0000e400010f7983 */ /* 0x001f620000300800 */
[----:B---3--:R-:W-:-:S05]  /*fca0*/  IADD3 R16, P2, R11, R4, RZ ;  /* 0x000000040b107210 */ /* 0x008fca0007f5e0ff */
[----:B------:R-:W-:Y:S04]  /*fcb0*/  STL [R1+0x1884], R16 ;  /* 0x0018841001007387 */ /* 0x000fe80000100800 */
[----:B------:R0:W-:Y:S02]  /*fcc0*/  STL [R1+0x1850], R14 ;  /* 0x0018500e01007387 */ /* 0x0001e40000100800 */
[----:B0-----:R-:W-:Y:S02]  /*fcd0*/  LEA.HI.X.SX32 R14, R27, R2, 0x1, P4 ;  /* 0x000000021b0e7211 */ /* 0x001fe400020f0eff */
[----:B------:R-:W3:Y:S01]  /*fce0*/  LDL.LU R27, [R1+0xe0] ;  /* 0x0000e000011b7983 */ /* 0x000ee20000300800 */
[----:B--2---:R-:W-:-:S05]  /*fcf0*/  IADD3 R16, P3, R24, R4, RZ ;  /* 0x0000000418107210 */ /* 0x004fca0007f7e0ff */
[----:B------:R-:W-:Y:S01]  /*fd00*/  STL [R1+0x188c], R16 ;  /* 0x00188c1001007387 */ /* 0x000fe20000100800 */
[----:B------:R-:W-:-:S03]  /*fd10*/  LEA.HI.X.SX32 R13, R13, R2, 0x1, P5 ;  /* 0x000000020d0d7211 */ /* 0x000fc600028f0eff */
[----:B------:R0:W-:Y:S01]  /*fd20*/  STL [R1+0x1858], R14 ;  /* 0x0018580e01007387 */ /* 0x0001e20000100800 */
[----:B------:R-:W-:-:S03]  /*fd30*/  LEA.HI.X.SX32 R12, R12, R2, 0x1, P6 ;  /* 0x000000020c0c7211 */ /* 0x000fc600030f0eff */
[----:B0-----:R-:W2:Y:S01]  /*fd40*/  LDL.LU R14, [R1+0xdc] ;  /* 0x0000dc00010e7983 */ /* 0x001ea20000300800 */
[----:B----4-:R-:W-:-:S05]  /*fd50*/  IADD3 R16, P4, R10, R4, RZ ;  /* 0x000000040a107210 */ /* 0x010fca0007f9e0ff */
[----:B------:R-:W-:Y:S04]  /*fd60*/  STL [R1+0x1894], R16 ;  /* 0x0018941001007387 */ /* 0x000fe80000100800 */
[----:B------:R0:W-:Y:S04]  /*fd70*/  STL [R1+0x1860], R13 ;  /* 0x0018600d01007387 */ /* 0x0001e80000100800 */
[----:B0-----:R-:W4:Y:S01]  /*fd80*/  LDL.LU R13, [R1+0xd8] ;  /* 0x0000d800010d7983 */ /* 0x001f220000300800 */
[----:B-----5:R-:W-:-:S05]  /*fd90*/  IADD3 R16, P5, R9, R4, RZ ;  /* 0x0000000409107210 */ /* 0x020fca0007fbe0ff */
[----:B------:R0:W-:Y:S04]  /*fda0*/  STL [R1+0x189c], R16 ;  /* 0x00189c1001007387 */ /* 0x0001e80000100800 */
[----:B------:R1:W-:Y:S01]  /*fdb0*/  STL [R1+0x1868], R12 ;  /* 0x0018680c01007387 */ /* 0x0003e20000100800 */
[----:B0-----:R-:W-:Y:S02]  /*fdc0*/  IADD3 R16, P6, R8, R4, RZ ;  /* 0x0000000408107210 */ /* 0x001fe40007fde0ff */
[----:B-1----:R-:W-:Y:S02]  /*fdd0*/  LEA.HI.X.SX32 R12, R28, R2, 0x1, P0 ;  /* 0x000000021c0c7211 */ /* 0x002fe400000f0eff */
[----:B------:R-:W5:Y:S04]  /*fde0*/  LDL.LU R28, [R1+0xd4] ;  /* 0x0000d400011c7983 */ /* 0x000f680000300800 */
[----:B------:R0:W-:Y:S04]  /*fdf0*/  STL [R1+0x18a4], R16 ;  /* 0x0018a41001007387 */ /* 0x0001e80000100800 */
[----:B------:R1:W-:Y:S01]  /*fe00*/  STL [R1+0x1870], R12 ;  /* 0x0018700c01007387 */ /* 0x0003e20000100800 */
[----:B0-----:R-:W-:-:S02]  /*fe10*/  IADD3 R16, P0, R7, R4, RZ ;  /* 0x0000000407107210 */ /* 0x001fc40007f1e0ff */
[-C--:B-1----:R-:W-:Y:S02]  /*fe20*/  LEA.HI.X.SX32 R12, R29, R2.reuse, 0x1, P1 ;  /* 0x000000021d0c7211 */ /* 0x082fe400008f0eff */
[----:B------:R-:W5:Y:S04]  /*fe30*/  LDL.LU R29, [R1+0xd0] ;  /* 0x0000d000011d7983 */ /* 0x000f680000300800 */
[----:B------:R0:W-:Y:S01]  /*fe40*/  STL [R1+0x18ac], R16 ;  /* 0x0018ac1001007387 */ /* 0x0001e20000100800 */
[----:B------:R-:W-:-:S03]  /*fe50*/  LEA.HI.X.SX32 R11, R11, R2, 0x1, P2 ;  /* 0x000000020b0b7211 */ /* 0x000fc600010f0eff */
[----:B------:R1:W-:Y:S01]  /*fe60*/  STL [R1+0x1878], R12 ;  /* 0x0018780c01007387 */ /* 0x0003e20000100800 */
[----:B0-----:R-:W-:-:S03]  /*fe70*/  IADD3 R16, P1, R6, R4, RZ ;  /* 0x0000000406107210 */ /* 0x001fc60007f3e0ff */
[----:B-1----:R-:W5:Y:S04]  /*fe80*/  LDL.LU R12, [R1+0xcc] ;  /* 0x0000cc00010c7983 */ /* 0x002f680000300800 */
[----:B------:R0:W-:Y:S04]  /*fe90*/  STL [R1+0x18b4], R16 ;  /* 0x0018b41001007387 */ /* 0x0001e80000100800 */
[----:B------:R1:W-:Y:S01]  /*fea0*/  STL [R1+0x1880], R11 ;  /* 0x0018800b01007387 */ /* 0x0003e20000100800 */
[----:B------:R-:W-:Y:S02]  /*feb0*/  LEA.HI.X.SX32 R10, R10, R2, 0x1, P4 ;  /* 0x000000020a0a7211 */ /* 0x000fe400020f0eff */
[----:B0-----:R-:W-:-:S02]  /*fec0*/  IADD3 R16, P2, R5, R4, RZ ;  /* 0x0000000405107210 */ /* 0x001fc40007f5e0ff */
[----:B-1----:R-:W-:Y:S02]  /*fed0*/  LEA.HI.X.SX32 R11, R24, R2, 0x1, P3 ;  /* 0x00000002180b7211 */ /* 0x002fe400018f0eff */
[----:B------:R-:W5:Y:S04]  /*fee0*/  LDL.LU R24, [R1+0xc8] ;  /* 0x0000c80001187983 */ /* 0x000f680000300800 */
[----:B------:R0:W-:Y:S04]  /*fef0*/  STL [R1+0x18bc], R16 ;  /* 0x0018bc1001007387 */ /* 0x0001e80000100800 */
[----:B------:R1:W-:Y:S01]  /*ff00*/  STL [R1+0x1888], R11 ;  /* 0x0018880b01007387 */ /* 0x0003e20000100800 */
[----:B0-----:R-:W-:-:S03]  /*ff10*/  IADD3 R16, P3, R3, R4, RZ ;  /* 0x0000000403107210 */ /* 0x001fc60007f7e0ff */
[----:B-1----:R-:W5:Y:S04]  /*ff20*/  LDL.LU R11, [R1+0xc4] ;  /* 0x0000c400010b7983 */ /* 0x002f680000300800 */
[----:B------:R0:W-:Y:S01]  /*ff30*/  STL [R1+0x18c4], R16 ;  /* 0x0018c41001007387 */ /* 0x0001e20000100800 */
[----:B------:R-:W-:-:S03]  /*ff40*/  LEA.HI.X.SX32 R9, R9, R2, 0x1, P5 ;  /* 0x0000000209097211 */ /* 0x000fc600028f0eff */
[----:B------:R1:W-:Y:S01]  /*ff50*/  STL [R1+0x1890], R10 ;  /* 0x0018900a01007387 */ /* 0x0003e20000100800 */
[----:B------:R-:W-:Y:S02]  /*ff60*/  LEA.HI.X.SX32 R8, R8, R2, 0x1, P6 ;  /* 0x0000000208087211 */ /* 0x000fe400030f0eff */
[----:B0-----:R-:W-:Y:S01]  /*ff70*/  IADD3 R16, P4, R25, R4, RZ ;  /* 0x0000000419107210 */ /* 0x001fe20007f9e0ff */
[----:B-1----:R-:W5:Y:S04]  /*ff80*/  LDL.LU R10, [R1+0xc0] ;  /* 0x0000c000010a7983 */ /* 0x002f680000300800 */
[----:B------:R-:W-:Y:S04]  /*ff90*/  STL [R1+0x18cc], R16 ;  /* 0x0018cc1001007387 */ /* 0x000fe80000100800 */
[----:B------:R0:W-:Y:S01]  /*ffa0*/  STL [R1+0x1898], R9 ;  /* 0x0018980901007387 */ /* 0x0001e20000100800 */
[----:B------:R-:W-:-:S03]  /*ffb0*/  LEA.HI.X.SX32 R7, R7, R2, 0x1, P0 ;  /* 0x0000000207077211 */ /* 0x000fc600000f0eff */
[----:B0-----:R-:W5:Y:S01]  /*ffc0*/  LDL.LU R9, [R1+0xbc] ;  /* 0x0000bc0001097983 */ /* 0x001f620000300800 */
[----:B------:R-:W-:-:S05]  /*ffd0*/  IADD3 R16, P5, R26, R4, RZ ;  /* 0x000000041a107210 */ /* 0x000fca0007fbe0ff */
[----:B------:R0:W-:Y:S04]  /*ffe0*/  STL [R1+0x18d4], R16 ;  /* 0x0018d41001007387 */ /* 0x0001e80000100800 */
[----:B------:R1:W-:Y:S01]  /*fff0*/  STL [R1+0x18a0], R8 ;  /* 0x0018a00801007387 */ /* 0x0003e20000100800 */
[----:B0-----:R-:W-:-:S03]  /*10000*/  IADD3 R16, P6, R15, R4, RZ ;  /* 0x000000040f107210 */ /* 0x001fc60007fde0ff */
[----:B-1----:R-:W5:Y:S04]  /*10010*/  LDL.LU R8, [R1+0xb8] ;  /* 0x0000b80001087983 */ /* 0x002f680000300800 */
[----:B------:R-:W-:Y:S04]  /*10020*/  STL [R1+0x18dc], R16 ;  /* 0x0018dc1001007387 */ /* 0x000fe80000100800 */
[----:B------:R0:W-:Y:S01]  /*10030*/  STL [R1+0x18a8], R7 ;  /* 0x0018a80701007387 */ /* 0x0001e20000100800 */
[----:B------:R-:W-:-:S03]  /*10040*/  LEA.HI.X.SX32 R17, R6, R2, 0x1, P1 ;  /* 0x0000000206117211 */ /* 0x000fc600008f0eff */
[----:B0-----:R-:W5:Y:S01]  /*10050*/  LDL.LU R7, [R1+0xb4] ;  /* 0x0000b40001077983 */ /* 0x001f620000300800 */
[----:B---3--:R-:W-:-:S05]  /*10060*/  IADD3 R16, P0, R27, R4, RZ ;  /* 0x000000041b107210 */ /* 0x008fca0007f1e0ff */
[----:B------:R2:W-:Y:S04]  /*10070*/  STL [R1+0x18e4], R16 ;  /* 0x0018e41001007387 */ /* 0x0005e80000100800 */
[----:B------:R-:W3:Y:S04]  /*10080*/  LDL.LU R6, [R1+0xb0] ;  /* 0x0000b00001067983 */ /* 0x000ee80000300800 */
[----:B------:R0:W-:Y:S01]  /*10090*/  STL [R1+0x18b0], R17 ;  /* 0x0018b01101007387 */ /* 0x0001e20000100800 */
[----:B--2---:R-:W-:Y:S02]  /*100a0*/  IADD3 R16, P1, R14, R4, RZ ;  /* 0x000000040e107210 */ /* 0x004fe40007f3e0ff */
[----:B0-----:R-:W-:-:S03]  /*100b0*/  LEA.HI.X.SX32 R17, R5, R2, 0x1, P2 ;  /* 0x0000000205117211 */ /* 0x001fc600010f0eff */
[----:B------:R4:W-:Y:S04]  /*100c0*/  STL [R1+0x18ec], R16 ;  /* 0x0018ec1001007387 */ /* 0x0009e80000100800 */
[----:B------:R-:W2:Y:S04]  /*100d0*/  LDL.LU R5, [R1+0xac] ;  /* 0x0000ac0001057983 */ /* 0x000ea80000300800 */
[----:B------:R0:W-:Y:S01]  /*100e0*/  STL [R1+0x18b8], R17 ;  /* 0x0018b81101007387 */ /* 0x0001e20000100800 */
[----:B----4-:R-:W-:Y:S02]  /*100f0*/  IADD3 R16, P2, R13, R4, RZ ;  /* 0x000000040d107210 */ /* 0x010fe40007f5e0ff */
[----:B0-----:R-:W-:-:S03]  /*10100*/  LEA.HI.X.SX32 R17, R3, R2, 0x1, P3 ;  /* 0x0000000203117211 */ /* 0x001fc600018f0eff */
[----:B------:R-:W-:Y:S04]  /*10110*/  STL [R1+0x18f4], R16 ;  /* 0x0018f41001007387 */ /* 0x000fe80000100800 */
[----:B------:R-:W4:Y:S04]  /*10120*/  LDL.LU R3, [R1+0xa4] ;  /* 0x0000a40001037983 */ /* 0x000f280000300800 */
[----:B------:R0:W-:Y:S02]  /*10130*/  STL [R1+0x18c0], R17 ;  /* 0x0018c01101007387 */ /* 0x0001e40000100800 */
[----:B0-----:R-:W-:-:S02]  /*10140*/  LEA.HI.X.SX32 R17, R25, R2, 0x1, P4 ;  /* 0x0000000219117211 */ /* 0x001fc400020f0eff */
[----:B-----5:R-:W-:-:S05]  /*10150*/  IADD3 R16, P3, R28, R4, RZ ;  /* 0x000000041c107210 */ /* 0x020fca0007f7e0ff */
[----:B------:R0:W-:Y:S04]  /*10160*/  STL [R1+0x18fc], R16 ;  /* 0x0018fc1001007387 */ /* 0x0001e80000100800 */
[----:B------:R-:W5:Y:S04]  /*10170*/  LDL.LU R25, [R1+0x9c] ;  /* 0x00009c0001197983 */ /* 0x000f680000300800 */
[----:B------:R1:W-:Y:S01]  /*10180*/  STL [R1+0x18c8], R17 ;  /* 0x0018c81101007387 */ /* 0x0003e20000100800 */
[----:B0-----:R-:W-:Y:S02]  /*10190*/  IADD3 R16, P4, R29, R4, RZ ;  /* 0x000000041d107210 */ /* 0x001fe40007f9e0ff */
[----:B-1----:R-:W-:-:S03]  /*101a0*/  LEA.HI.X.SX32 R17, R26, R2, 0x1, P5 ;  /* 0x000000021a117211 */ /* 0x002fc600028f0eff */
[----:B------:R0:W-:Y:S04]  /*101b0*/  STL [R1+0x1904], R16 ;  /* 0x0019041001007387 */ /* 0x0001e80000100800 */
[----:B------:R-:W5:Y:S04]  /*101c0*/  LDL.LU R26, [R1+0x94] ;  /* 0x00009400011a7983 */ /* 0x000f680000300800 */
[----:B------:R1:W-:Y:S01]  /*101d0*/  STL [R1+0x18d0], R17 ;  /* 0x0018d01101007387 */ /* 0x0003e20000100800 */
[----:B0-----:R-:W-:Y:S02]  /*101e0*/  IADD3 R16, P5, R12, R4, RZ ;  /* 0x000000040c107210 */ /* 0x001fe40007fbe0ff */
[----:B-1----:R-:W-:-:S03]  /*101f0*/  LEA.HI.X.SX32 R17, R15, R2, 0x1, P6 ;  /* 0x000000020f117211 */ /* 0x002fc600030f0eff */
[----:B------:R0:W-:Y:S01]  /*10200*/  STL [R1+0x190c], R16 ;  /* 0x00190c1001007387 */ /* 0x0001e20000100800 */
[----:B------:R-:W-:-:S03]  /*10210*/  LEA.HI.X.SX32 R15, R27, R2, 0x1, P0 ;  /* 0x000000021b0f7211 */ /* 0x000fc600000f0eff */
[----:B------:R1:W-:Y:S04]  /*10220*/  STL [R1+0x18d8], R17 ;  /* 0x0018d81101007387 */ /* 0x0003e80000100800 */
[----:B------:R-:W5:Y:S01]  /*10230*/  LDL.LU R27, [R1+0x8c] ;  /* 0x00008c00011b7983 */ /* 0x000f620000300800 */
[----:B0-----:R-:W-:-:S05]  /*10240*/  IADD3 R16, P6, R24, R4, RZ ;  /* 0x0000000418107210 */ /* 0x001fca0007fde0ff */
[----:B------:R0:W-:Y:S04]  /*10250*/  STL [R1+0x1914], R16 ;  /* 0x0019141001007387 */ /* 0x0001e80000100800 */
[----:B------:R0:W-:Y:S04]  /*10260*/  STL [R1+0x18e0], R15 ;  /* 0x0018e00f01007387 */ /* 0x0001e80000100800 */
[----:B-1----:R-:W5:Y:S01]  /*10270*/  LDL.LU R17, [R1+0x84] ;  /* 0x0000840001117983 */ /* 0x002f620000300800 */
[----:B0-----:R-:W-:Y:S02]  /*10280*/  IADD3 R16, P0, R11, R4, RZ ;  /* 0x000000040b107210 */ /* 0x001fe40007f1e0ff */
[----:B------:R-:W-:-:S03]  /*10290*/  LEA.HI.X.SX32 R15, R14, R2, 0x1, P1 ;  /* 0x000000020e0f7211 */ /* 0x000fc600008f0eff */
[----:B------:R0:W-:Y:S04]  /*102a0*/  STL [R1+0x191c], R16 ;  /* 0x00191c1001007387 */ /* 0x0001e80000100800 */
[----:B------:R1:W-:Y:S04]  /*102b0*/  STL [R1+0x18e8], R15 ;  /* 0x0018e80f01007387 */ /* 0x0003e80000100800 */
[----:B0-----:R-:W5:Y:S01]  /*102c0*/  LDL.LU R16, [R1+0x7c] ;  /* 0x00007c0001107983 */ /* 0x001f620000300800 */
[----:B------:R-:W-:Y:S02]  /*102d0*/  IADD3 R14, P1, R10, R4, RZ ;  /* 0x000000040a0e7210 */ /* 0x000fe40007f3e0ff */
[----:B-1----:R-:W-:-:S03]  /*102e0*/  LEA.HI.X.SX32 R15, R13, R2, 0x1, P2 ;  /* 0x000000020d0f7211 */ /* 0x002fc600010f0eff */
[----:B------:R0:W-:Y:S01]  /*102f0*/  STL [R1+0x1924], R14 ;  /* 0x0019240e01007387 */ /* 0x0001e20000100800 */
[----:B------:R-:W-:-:S03]  /*10300*/  LEA.HI.X.SX32 R13, R28, R2, 0x1, P3 ;  /* 0x000000021c0d7211 */ /* 0x000fc600018f0eff */
[----:B------:R-:W-:Y:S04]  /*10310*/  STL [R1+0x18f0], R15 ;  /* 0x0018f00f01007387 */ /* 0x000fe80000100800 */
[----:B------:R-:W5:Y:S01]  /*10320*/  LDL.LU R28, [R1+0x78] ;  /* 0x00007800011c7983 */ /* 0x000f620000300800 */
[----:B0-----:R-:W-:-:S05]  /*10330*/  IADD3 R14, P2, R9, R4, RZ ;  /* 0x00000004090e7210 */ /* 0x001fca0007f5e0ff */
[----:B------:R0:W-:Y:S04]  /*10340*/  STL [R1+0x192c], R14 ;  /* 0x00192c0e01007387 */ /* 0x0001e80000100800 */
[----:B------:R1:W-:Y:S01]  /*10350*/  STL [R1+0x18f8], R13 ;  /* 0x0018f80d01007387 */ /* 0x0003e20000100800 */
[----:B0-----:R-:W-:Y:S02]  /*10360*/  LEA.HI.X.SX32 R14, R29, R2, 0x1, P4 ;  /* 0x000000021d0e7211 */ /* 0x001fe400020f0eff */
[----:B------:R-:W-:-:S05]  /*10370*/  IADD3 R15, P3, R8, R4, RZ ;  /* 0x00000004080f7210 */ /* 0x000fca0007f7e0ff */
[----:B------:R-:W-:Y:S04]  /*10380*/  STL [R1+0x1934], R15 ;  /* 0x0019340f01007387 */ /* 0x000fe80000100800 */
[----:B------:R-:W5:Y:S04]  /*10390*/  LDL.LU R29, [R1+0x74] ;  /* 0x00007400011d7983 */ /* 0x000f680000300800 */
[----:B------:R0:W-:Y:S01]  /*103a0*/  STL [R1+0x1900], R14 ;  /* 0x0019000e01007387 */ /* 0x0001e20000100800 */
[----:B-1----:R-:W-:Y:S02]  /*103b0*/  IADD3 R13, P4, R7, R4, RZ ;  /* 0x00000004070d7210 */ /* 0x002fe40007f9e0ff */
[----:B0-----:R-:W-:-:S03]  /*103c0*/  LEA.HI.X.SX32 R14, R12, R2, 0x1, P5 ;  /* 0x000000020c0e7211 */ /* 0x001fc600028f0eff */
[----:B------:R0:W-:Y:S04]  /*103d0*/  STL [R1+0x193c], R13 ;  /* 0x00193c0d01007387 */ /* 0x0001e80000100800 */
[----:B------:R-:W-:Y:S01]  /*103e0*/  STL [R1+0x1908], R14 ;  /* 0x0019080e01007387 */ /* 0x000fe20000100800 */
[----:B0-----:R-:W-:-:S03]  /*103f0*/  LEA.HI.X.SX32 R13, R24, R2, 0x1, P6 ;  /* 0x00000002180d7211 */ /* 0x001fc600030f0eff */
[----:B------:R-:W5:Y:S01]  /*10400*/  LDL.LU R24, [R1+0x70] ;  /* 0x0000700001187983 */ /* 0x000f620000300800 */
[----:B---3--:R-:W-:-:S05]  /*10410*/  IADD3 R12, P5, R6, R4, RZ ;  /* 0x00000004060c7210 */ /* 0x008fca0007fbe0ff */
[----:B------:R2:W-:Y:S04]  /*10420*/  STL [R1+0x1944], R12 ;  /* 0x0019440c01007387 */ /* 0x0005e80000100800 */
[----:B------:R-:W-:Y:S04]  /*10430*/  STL [R1+0x1910], R13 ;  /* 0x0019100d01007387 */ /* 0x000fe80000100800 */
[----:B------:R-:W3:Y:S01]  /*10440*/  LDL.LU R15, [R1+0x6c] ;  /* 0x00006c00010f7983 */ /* 0x000ee20000300800 */
[----:B------:R-:W-:Y:S02]  /*10450*/  LEA.HI.X.SX32 R11, R11, R2, 0x1, P0 ;  /* 0x000000020b0b7211 */ /* 0x000fe400000f0eff */
[----:B--2---:R-:W-:-:S05]  /*10460*/  IADD3 R12, P6, R5, R4, RZ ;  /* 0x00000004050c7210 */ /* 0x004fca0007fde0ff */
[----:B------:R-:W-:Y:S04]  /*10470*/  STL [R1+0x194c], R12 ;  /* 0x00194c0c01007387 */ /* 0x000fe80000100800 */
[----:B------:R0:W-:Y:S01]  /*10480*/  STL [R1+0x1918], R11 ;  /* 0x0019180b01007387 */ /* 0x0001e20000100800 */
[----:B------:R-:W-:-:S03]  /*10490*/  LEA.HI.X.SX32 R9, R9, R2, 0x1, P2 ;  /* 0x0000000209097211 */ /* 0x000fc600010f0eff */
[----:B------:R-:W2:Y:S01]  /*104a0*/  LDL.LU R14, [R1+0x64] ;  /* 0x00006400010e7983 */ /* 0x000ea20000300800 */
[----:B0-----:R-:W-:Y:S02]  /*104b0*/  LEA.HI.X.SX32 R11, R10, R2, 0x1, P1 ;  /* 0x000000020a0b7211 */ /* 0x001fe400008f0eff */
[----:B----4-:R-:W-:-:S05]  /*104c0*/  IADD3 R12, P0, R3, R4, RZ ;  /* 0x00000004030c7210 */ /* 0x010fca0007f1e0ff */
[----:B------:R0:W-:Y:S04]  /*104d0*/  STL [R1+0x1954], R12 ;  /* 0x0019540c01007387 */ /* 0x0001e80000100800 */
[----:B------:R-:W-:Y:S04]  /*104e0*/  STL [R1+0x1920], R11 ;  /* 0x0019200b01007387 */ /* 0x000fe80000100800 */
[----:B------:R-:W4:Y:S01]  /*104f0*/  LDL.LU R13, [R1+0x5c] ;  /* 0x00005c00010d7983 */ /* 0x000f220000300800 */
[----:B-----5:R-:W-:-:S05]  /*10500*/  IADD3 R10, P1, R25, R4, RZ ;  /* 0x00000004190a7210 */ /* 0x020fca0007f3e0ff */
[----:B------:R1:W-:Y:S04]  /*10510*/  STL [R1+0x195c], R10 ;  /* 0x00195c0a01007387 */ /* 0x0003e80000100800 */
[----:B------:R5:W-:Y:S04]  /*10520*/  STL [R1+0x1928], R9 ;  /* 0x0019280901007387 */ /* 0x000be80000100800 */
[----:B0-----:R-:W4:Y:S01]  /*10530*/  LDL.LU R12, [R1+0x54] ;  /* 0x00005400010c7983 */ /* 0x001f220000300800 */
[----:B-1----:R-:W-:Y:S02]  /*10540*/  IADD3 R10, P2, R26, R4, RZ ;  /* 0x000000041a0a7210 */ /* 0x002fe40007f5e0ff */
[----:B-----5:R-:W-:-:S03]  /*10550*/  LEA.HI.X.SX32 R9, R8, R2, 0x1, P3 ;  /* 0x0000000208097211 */ /* 0x020fc600018f0eff */
[----:B------:R0:W-:Y:S04]  /*10560*/  STL [R1+0x1964], R10 ;  /* 0x0019640a01007387 */ /* 0x0001e80000100800 */
[----:B------:R-:W5:Y:S04]  /*10570*/  LDL.LU R11, [R1+0x50] ;  /* 0x00005000010b7983 */ /* 0x000f680000300800 */
[----:B------:R1:W-:Y:S04]  /*10580*/  STL [R1+0x1930], R9 ;  /* 0x0019300901007387 */ /* 0x0003e80000100800 */
[----:B0-----:R-:W5:Y:S01]  /*10590*/  LDL.LU R10, [R1+0x48] ;  /* 0x00004800010a7983 */ /* 0x001f620000300800 */
[----:B------:R-:W-:-:S02]  /*105a0*/  IADD3 R8, P3, R27, R4, RZ ;  /* 0x000000041b087210 */ /* 0x000fc40007f7e0ff */
[----:B-1----:R-:W-:-:S03]  /*105b0*/  LEA.HI.X.SX32 R9, R7, R2, 0x1, P4 ;  /* 0x0000000207097211 */ /* 0x002fc600020f0eff */
[----:B------:R0:W-:Y:S01]  /*105c0*/  STL [R1+0x196c], R8 ;  /* 0x00196c0801007387 */ /* 0x0001e20000100800 */
[----:B------:R-:W-:-:S03]  /*105d0*/  LEA.HI.X.SX32 R7, R6, R2, 0x1, P5 ;  /* 0x0000000206077211 */ /* 0x000fc600028f0eff */
[----:B------:R1:W-:Y:S01]  /*105e0*/  STL [R1+0x1938], R9 ;  /* 0x0019380901007387 */ /* 0x0003e20000100800 */
[----:B------:R-:W-:Y:S02]  /*105f0*/  LEA.HI.X.SX32 R5, R5, R2, 0x1, P6 ;  /* 0x0000000205057211 */ /* 0x000fe400030f0eff */
[----:B0-----:R-:W-:-:S05]  /*10600*/  IADD3 R8, P4, R17, R4, RZ ;  /* 0x0000000411087210 */ /* 0x001fca0007f9e0ff */
[----:B------:R0:W-:Y:S04]  /*10610*/  STL [R1+0x1974], R8 ;  /* 0x0019740801007387 */ /* 0x0001e80000100800 */
[----:B-1----:R-:W5:Y:S04]  /*10620*/  LDL.LU R9, [R1+0x44] ;  /* 0x0000440001097983 */ /* 0x002f680000300800 */
[----:B------:R-:W-:Y:S01]  /*10630*/  STL [R1+0x1940], R7 ;  /* 0x0019400701007387 */ /* 0x000fe20000100800 */
[----:B------:R-:W-:-:S05]  /*10640*/  IADD3 R6, P5, R16, R4, RZ ;  /* 0x0000000410067210 */ /* 0x000fca0007fbe0ff */
[----:B------:R1:W-:Y:S04]  /*10650*/  STL [R1+0x197c], R6 ;  /* 0x00197c0601007387 */ /* 0x0003e80000100800 */
[----:B0-----:R-:W5:Y:S04]  /*10660*/  LDL.LU R8, [R1+0x40] ;  /* 0x0000400001087983 */ /* 0x001f680000300800 */
[----:B------:R0:W-:Y:S01]  /*10670*/  STL [R1+0x1948], R5 ;  /* 0x0019480501007387 */ /* 0x0001e20000100800 */
[----:B-1----:R-:W-:-:S03]  /*10680*/  IADD3 R6, P6, R28, R4, RZ ;  /* 0x000000041c067210 */ /* 0x002fc60007fde0ff */
[----:B------:R-:W5:Y:S04]  /*10690*/  LDL.LU R7, [R1+0x38] ;  /* 0x0000380001077983 */ /* 0x000f680000300800 */
[----:B------:R1:W-:Y:S01]  /*106a0*/  STL [R1+0x1984], R6 ;  /* 0x0019840601007387 */ /* 0x0003e20000100800 */
[-C--:B0-----:R-:W-:Y:S02]  /*106b0*/  LEA.HI.X.SX32 R5, R3, R2.reuse, 0x1, P0 ;  /* 0x0000000203057211 */ /* 0x081fe400000f0eff */
[-C--:B------:R-:W-:Y:S01]  /*106c0*/  LEA.HI.X.SX32 R19, R25, R2.reuse, 0x1, P1 ;  /* 0x0000000219137211 */ /* 0x080fe200008f0eff */
[----:B-1----:R-:W5:Y:S04]  /*106d0*/  LDL.LU R6, [R1+0x34] ;  /* 0x0000340001067983 */ /* 0x002f680000300800 */
[----:B------:R0:W-:Y:S01]  /*106e0*/  STL [R1+0x1950], R5 ;  /* 0x0019500501007387 */ /* 0x0001e20000100800 */
[----:B------:R-:W-:-:S03]  /*106f0*/  LEA.HI.X.SX32 R20, R26, R2, 0x1, P2 ;  /* 0x000000021a147211 */ /* 0x000fc600010f0eff */
[----:B0-----:R-:W5:Y:S01]  /*10700*/  LDL.LU R5, [R1+0x2c] ;  /* 0x00002c0001057983 */ /* 0x001f620000300800 */
[----:B------:R-:W-:-:S05]  /*10710*/  IADD3 R3, P0, R29, R4, RZ ;  /* 0x000000041d037210 */ /* 0x000fca0007f1e0ff */
[----:B------:R0:W-:Y:S04]  /*10720*/  STL [R1+0x198c], R3 ;  /* 0x00198c0301007387 */ /* 0x0001e80000100800 */
[----:B0-----:R-:W5:Y:S04]  /*10730*/  LDL.LU R3, [R1+0x24] ;  /* 0x0000240001037983 */ /* 0x001f680000300800 */
[----:B------:R-:W-:Y:S04]  /*10740*/  STL [R1+0x1958], R19 ;  /* 0x0019581301007387 */ /* 0x000fe80000100800 */
[----:B------:R-:W5:Y:S01]  /*10750*/  LDL.LU R25, [R1+0x20] ;  /* 0x0000200001197983 */ /* 0x000f620000300800 */
[----:B------:R-:W-:-:S05]  /*10760*/  IADD3 R18, P1, R24, R4, RZ ;  /* 0x0000000418127210 */ /* 0x000fca0007f3e0ff */
[----:B------:R0:W-:Y:S04]  /*10770*/  STL [R1+0x1994], R18 ;  /* 0x0019941201007387 */ /* 0x0001e80000100800 */
[----:B------:R-:W-:Y:S04]  /*10780*/  STL [R1+0x1960], R20 ;  /* 0x0019601401007387 */ /* 0x000fe80000100800 */
[----:B------:R-:W5:Y:S01]  /*10790*/  LDL.LU R26, [R1+0x18] ;  /* 0x00001800011a7983 */ /* 0x000f620000300800 */
[----:B0-----:R-:W-:Y:S02]  /*107a0*/  LEA.HI.X.SX32 R18, R27, R2, 0x1, P3 ;  /* 0x000000021b127211 */ /* 0x001fe400018f0eff */
[----:B---3--:R-:W-:-:S05]  /*107b0*/  IADD3 R19, P2, R15, R4, RZ ;  /* 0x000000040f137210 */ /* 0x008fca0007f5e0ff */
[----:B------:R-:W-:Y:S04]  /*107c0*/  STL [R1+0x199c], R19 ;  /* 0x00199c1301007387 */ /* 0x000fe80000100800 */
[----:B------:R0:W-:Y:S04]  /*107d0*/  STL [R1+0x1968], R18 ;  /* 0x0019681201007387 */ /* 0x0001e80000100800 */
[----:B------:R-:W3:Y:S01]  /*107e0*/  LDL.LU R27, [R1+0xc] ;  /* 0x00000c00011b7983 */ /* 0x000ee20000300800 */
[-C--:B------:R-:W-:Y:S02]  /*107f0*/  LEA.HI.X.SX32 R16, R16, R2.reuse, 0x1, P5 ;  /* 0x0000000210107211 */ /* 0x080fe400028f0eff */
[----:B0-----:R-:W-:-:S02]  /*10800*/  LEA.HI.X.SX32 R18, R17, R2, 0x1, P4 ;  /* 0x0000000211127211 */ /* 0x001fc400020f0eff */
[----:B--2---:R-:W-:-:S05]  /*10810*/  IADD3 R19, P3, R14, R4, RZ ;  /* 0x000000040e137210 */ /* 0x004fca0007f7e0ff */
[----:B------:R-:W-:Y:S04]  /*10820*/  STL [R1+0x19a4], R19 ;  /* 0x0019a41301007387 */ /* 0x000fe80000100800 */
[----:B------:R-:W-:Y:S01]  /*10830*/  STL [R1+0x1970], R18 ;  /* 0x0019701201007387 */ /* 0x000fe20000100800 */
[----:B----4-:R-:W-:-:S05]  /*10840*/  IADD3 R17, P4, R13, R4, RZ ;  /* 0x000000040d117210 */ /* 0x010fca0007f9e0ff */
[----:B------:R0:W-:Y:S04]  /*10850*/  STL [R1+0x19ac], R17 ;  /* 0x0019ac1101007387 */ /* 0x0001e80000100800 */
[----:B------:R5:W-:Y:S01]  /*10860*/  STL [R1+0x1978], R16 ;  /* 0x0019781001007387 */ /* 0x000be20000100800 */
[----:B0-----:R-:W-:Y:S02]  /*10870*/  LEA.HI.X.SX32 R17, R28, R2, 0x1, P6 ;  /* 0x000000021c117211 */ /* 0x001fe400030f0eff */
[----:B------:R-:W-:-:S05]  /*10880*/  IADD3 R18, P5, R12, R4, RZ ;  /* 0x000000040c127210 */ /* 0x000fca0007fbe0ff */
[----:B------:R0:W-:Y:S04]  /*10890*/  STL [R1+0x19b4], R18 ;  /* 0x0019b41201007387 */ /* 0x0001e80000100800 */
[----:B------:R1:W-:Y:S01]  /*108a0*/  STL [R1+0x1980], R17 ;  /* 0x0019801101007387 */ /* 0x0003e20000100800 */
[----:B-----5:R-:W-:Y:S02]  /*108b0*/  IADD3 R16, P6, R11, R4, RZ ;  /* 0x000000040b107210 */ /* 0x020fe40007fde0ff */
[----:B0-----:R-:W-:-:S03]  /*108c0*/  LEA.HI.X.SX32 R18, R29, R2, 0x1, P0 ;  /* 0x000000021d127211 */ /* 0x001fc600000f0eff */
[----:B------:R0:W-:Y:S01]  /*108d0*/  STL [R1+0x19bc], R16 ;  /* 0x0019bc1001007387 */ /* 0x0001e20000100800 */
[----:B-1----:R-:W-:-:S03]  /*108e0*/  IADD3 R17, P0, R10, R4, RZ ;  /* 0x000000040a117210 */ /* 0x002fc60007f1e0ff */
[----:B------:R-:W-:Y:S04]  /*108f0*/  STL [R1+0x1988], R18 ;  /* 0x0019881201007387 */ /* 0x000fe80000100800 */
[----:B------:R-:W2:Y:S01]  /*10900*/  LDL.LU R28, [R1+0x200] ;  /* 0x00020000011c7983 */ /* 0x000ea20000300800 */
[----:B0-----:R-:W-:-:S03]  /*10910*/  LEA.HI.X.SX32 R16, R24, R2, 0x1, P1 ;  /* 0x0000000218107211 */ /* 0x001fc600008f0eff */
[----:B------:R-:W-:Y:S01]  /*10920*/  STL [R1+0x19c4], R17 ;  /* 0x0019c41101007387 */ /* 0x000fe20000100800 */
[----:B------:R-:W-:-:S03]  /*10930*/  LEA.HI.X.SX32 R15, R15, R2, 0x1, P2 ;  /* 0x000000020f0f7211 */ /* 0x000fc600010f0eff */
[----:B------:R-:W4:Y:S04]  /*10940*/  LDL.LU R29, [R1+0x204] ;  /* 0x00020400011d7983 */ /* 0x000f280000300800 */
[----:B------:R0:W-:Y:S04]  /*10950*/  STL [R1+0x1990], R16 ;  /* 0x0019901001007387 */ /* 0x0001e80000100800 */
[----:B------:R-:W5:Y:S01]  /*10960*/  LDL.LU R24, [R1+0x208] ;  /* 0x0002080001187983 */ /* 0x000f620000300800 */
[----:B------:R-:W-:Y:S02]  /*10970*/  LEA.HI.X.SX32 R12, R12, R2, 0x1, P5 ;  /* 0x000000020c0c7211 */ /* 0x000fe400028f0eff */
[----:B0-----:R-:W-:-:S05]  /*10980*/  IADD3 R16, P1, R9, R4, RZ ;  /* 0x0000000409107210 */ /* 0x001fca0007f3e0ff */
[----:B------:R0:W-:Y:S04]  /*10990*/  STL [R1+0x19cc], R16 ;  /* 0x0019cc1001007387 */ /* 0x0001e80000100800 */
[----:B------:R1:W-:Y:S01]  /*109a0*/  STL [R1+0x1998], R15 ;  /* 0x0019980f01007387 */ /* 0x0003e20000100800 */
[-C--:B0-----:R-:W-:Y:S02]  /*109b0*/  LEA.HI.X.SX32 R16, R14, R2.reuse, 0x1, P3 ;  /* 0x000000020e107211 */ /* 0x081fe400018f0eff */
[----:B------:R-:W-:Y:S02]  /*109c0*/  LEA.HI.X.SX32 R14, R13, R2, 0x1, P4 ;  /* 0x000000020d0e7211 */ /* 0x000fe400020f0eff */
[----:B------:R-:W-:-:S05]  /*109d0*/  IADD3 R17, P2, R8, R4, RZ ;  /* 0x0000000408117210 */ /* 0x000fca0007f5e0ff */
[----:B------:R-:W-:Y:S01]  /*109e0*/  STL [R1+0x19d4], R17 ;  /* 0x0019d41101007387 */ /* 0x000fe20000100800 */
[----:B-1----:R-:W-:-:S03]  /*109f0*/  IADD3 R15, P3, R7, R4, RZ ;  /* 0x00000004070f7210 */ /* 0x002fc60007f7e0ff */
[----:B------:R-:W-:Y:S04]  /*10a00*/  STL [R1+0x19a0], R16 ;  /* 0x0019a01001007387 */ /* 0x000fe80000100800 */
[----:B------:R-:W-:Y:S04]  /*10a10*/  STL [R1+0x19dc], R15 ;  /* 0x0019dc0f01007387 */ /* 0x000fe80000100800 */
[----:B------:R0:W-:Y:S01]  /*10a20*/  STL [R1+0x19a8], R14 ;  /* 0x0019a80e01007387 */ /* 0x0001e20000100800 */
[----:B------:R-:W-:Y:S01]  /*10a30*/  IADD3 R13, P4, R6, R4, RZ ;  /* 0x00000004060d7210 */ /* 0x000fe20007f9e0ff */
[----:B------:R-:W-:Y:S01]  /*10a40*/  IMAD R0, R0, UR7, RZ ;  /* 0x0000000700007c24 */ /* 0x000fe2000f8e02ff */
[----:B------:R-:W-:Y:S01]  /*10a50*/  LEA.HI.X.SX32 R9, R9, R2, 0x1, P1 ;  /* 0x0000000209097211 */ /* 0x000fe200008f0eff */
[----:B------:R-:W-:-:S02]  /*10a60*/  ULDC UR7, c[0x0][0x234] ;  /* 0x00008d0000077ab9 */ /* 0x000fc40000000800 */
[----:B------:R1:W-:Y:S04]  /*10a70*/  STL [R1+0x19e0], R13 ;  /* 0x0019e00d01007387 */ /* 0x0003e80000100800 */
[----:B------:R1:W-:Y:S01]  /*10a80*/  STL [R1+0x19b0], R12 ;  /* 0x0019b00c01007387 */ /* 0x0003e20000100800 */
[----:B0-----:R-:W-:Y:S02]  /*10a90*/  IADD3 R14, P5, R5, R4, RZ ;  /* 0x00000004050e7210 */ /* 0x001fe40007fbe0ff */
[-C--:B-1----:R-:W-:Y:S02]  /*10aa0*/  LEA.HI.X.SX32 R13, R11, R2.reuse, 0x1, P6 ;  /* 0x000000020b0d7211 */ /* 0x082fe400030f0eff */
[----:B------:R-:W-:Y:S01]  /*10ab0*/  LEA.HI.X.SX32 R11, R10, R2, 0x1, P0 ;  /* 0x000000020a0b7211 */ /* 0x000fe200000f0eff */
[----:B------:R-:W-:Y:S04]  /*10ac0*/  STL [R1+0x19e4], R14 ;  /* 0x0019e40e01007387 */ /* 0x000fe80000100800 */
[----:B------:R-:W-:Y:S01]  /*10ad0*/  STL [R1+0x19b8], R13 ;  /* 0x0019b80d01007387 */ /* 0x000fe20000100800 */
[----:B------:R-:W-:-:S05]  /*10ae0*/  IADD3 R12, P6, R3, R4, RZ ;  /* 0x00000004030c7210 */ /* 0x000fca0007fde0ff */
[----:B------:R-:W-:Y:S01]  /*10af0*/  STL [R1+0x19e8], R12 ;  /* 0x0019e80c01007387 */ /* 0x000fe20000100800 */
[----:B------:R-:W-:-:S03]  /*10b00*/  IADD3 R10, P0, R25, R4, RZ ;  /* 0x00000004190a7210 */ /* 0x000fc60007f1e0ff */
[----:B------:R0:W-:Y:S04]  /*10b10*/  STL [R1+0x19c0], R11 ;  /* 0x0019c00b01007387 */ /* 0x0001e80000100800 */
[----:B------:R1:W-:Y:S04]  /*10b20*/  STL [R1+0x19ec], R10 ;  /* 0x0019ec0a01007387 */ /* 0x0003e80000100800 */
[----:B------:R1:W-:Y:S01]  /*10b30*/  STL [R1+0x19c8], R9 ;  /* 0x0019c80901007387 */ /* 0x0003e20000100800 */
[----:B0-----:R-:W-:Y:S02]  /*10b40*/  IADD3 R11, P1, R0, R4, RZ ;  /* 0x00000004000b7210 */ /* 0x001fe40007f3e0ff */
[----:B-1----:R-:W-:-:S02]  /*10b50*/  LEA.HI.X.SX32 R10, R8, R2, 0x1, P2 ;  /* 0x00000002080a7211 */ /* 0x002fc400010f0eff */
[----:B------:R-:W-:Y:S02]  /*10b60*/  LEA.HI.X.SX32 R8, R7, R2, 0x1, P3 ;  /* 0x0000000207087211 */ /* 0x000fe400018f0eff */
[----:B------:R-:W-:Y:S01]  /*10b70*/  IADD3 R9, P2, R26, R4, RZ ;  /* 0x000000041a097210 */ /* 0x000fe20007f5e0ff */
[----:B------:R-:W-:Y:S01]  /*10b80*/  STL [R1+0x19f0], R11 ;  /* 0x0019f00b01007387 */ /* 0x000fe20000100800 */
[----:B------:R-:W-:-:S03]  /*10b90*/  LEA.HI.X.SX32 R6, R6, R2, 0x1, P4 ;  /* 0x0000000206067211 */ /* 0x000fc600020f0eff */
[----:B------:R-:W-:Y:S04]  /*10ba0*/  STL [R1+0x19d0], R10 ;  /* 0x0019d00a01007387 */ /* 0x000fe80000100800 */
[----:B------:R-:W-:Y:S04]  /*10bb0*/  STL [R1+0x19f4], R9 ;  /* 0x0019f40901007387 */ /* 0x000fe80000100800 */
[----:B------:R-:W-:Y:S01]  /*10bc0*/  STL [R1+0x19d8], R8 ;  /* 0x0019d80801007387 */ /* 0x000fe20000100800 */
[----:B---3--:R-:W-:Y:S02]  /*10bd0*/  IADD3 R7, P3, R27, R4, RZ ;  /* 0x000000041b077210 */ /* 0x008fe40007f7e0ff */
[----:B------:R-:W-:-:S02]  /*10be0*/  LEA.HI.X.SX32 R4, R5, R2, 0x1, P5 ;  /* 0x0000000205047211 */ /* 0x000fc400028f0eff */
[-C--:B------:R-:W-:Y:S01]  /*10bf0*/  LEA.HI.X.SX32 R5, R3, R2.reuse, 0x1, P6 ;  /* 0x0000000203057211 */ /* 0x080fe200030f0eff */
[----:B------:R-:W-:Y:S04]  /*10c00*/  STL [R1+0x1710], R7 ;  /* 0x0017100701007387 */ /* 0x000fe80000100800 */
[----:B------:R-:W-:Y:S04]  /*10c10*/  STL [R1+0x16f8], R6 ;  /* 0x0016f80601007387 */ /* 0x000fe80000100800 */
[----:B------:R0:W-:Y:S04]  /*10c20*/  STL [R1+0x16fc], R4 ;  /* 0x0016fc0401007387 */ /* 0x0001e80000100800 */
[----:B------:R-:W-:Y:S01]  /*10c30*/  STL [R1+0x1700], R5 ;  /* 0x0017000501007387 */ /* 0x000fe20000100800 */
[----:B0-----:R-:W-:-:S03]  /*10c40*/  LEA.HI.X.SX32 R4, R0, R2, 0x1, P1 ;  /* 0x0000000200047211 */ /* 0x001fc600008f0eff */
[----:B------:R-:W3:Y:S01]  /*10c50*/  LDL.LU R0, [R1+0x23b4] ;  /* 0x0023b40001007983 */ /* 0x000ee20000300800 */
[----:B------:R-:W-:-:S05]  /*10c60*/  LEA.HI.X.SX32 R3, R25, R2, 0x1, P0 ;  /* 0x0000000219037211 */ /* 0x000fca00000f0eff */
[----:B------:R0:W-:Y:S04]  /*10c70*/  STL [R1+0x1704], R3 ;  /* 0x0017040301007387 */ /* 0x0001e80000100800 */
[----:B------:R-:W-:Y:S01]  /*10c80*/  STL [R1+0x1708], R4 ;  /* 0x0017080401007387 */ /* 0x000fe20000100800 */
[-C--:B0-----:R-:W-:Y:S02]  /*10c90*/  LEA.HI.X.SX32 R3, R26, R2.reuse, 0x1, P2 ;  /* 0x000000021a037211 */ /* 0x081fe400010f0eff */
[----:B------:R-:W-:-:S03]  /*10ca0*/  LEA.HI.X.SX32 R2, R27, R2, 0x1, P3 ;  /* 0x000000021b027211 */ /* 0x000fc600018f0eff */
[----:B------:R-:W-:Y:S04]  /*10cb0*/  STL [R1+0x170c], R3 ;  /* 0x00170c0301007387 */ /* 0x000fe80000100800 */
[----:B------:R2:W-:Y:S02]  /*10cc0*/  STL [R1+0x1314], R2 ;  /* 0x0013140201007387 */ /* 0x0005e40000100800 */
[----:B--2---:R-:W-:Y:S02]  /*10cd0*/  IMAD R2, R28, UR7, RZ ;  /* 0x000000071c027c24 */ /* 0x004fe4000f8e02ff */
[----:B----4-:R-:W-:-:S03]  /*10ce0*/  IMAD R3, R29, UR7, RZ ;  /* 0x000000071d037c24 */ /* 0x010fc6000f8e02ff */
[----:B------:R-:W-:Y:S01]  /*10cf0*/  IADD3 R13, P0, R2, UR10, RZ ;  /* 0x0000000a020d7c10 */ /* 0x000fe2000ff1e0ff */
[----:B-----5:R-:W-:Y:S01]  /*10d00*/  IMAD R4, R24, UR7, RZ ;  /* 0x0000000718047c24 */ /* 0x020fe2000f8e02ff */
[C---:B------:R-:W-:Y:S02]  /*10d10*/  IADD3 R12, P1, R3.reuse, UR10, RZ ;  /* 0x0000000a030c7c10 */ /* 0x040fe4000ff3e0ff */
[----:B------:R-:W-:Y:S02]  /*10d20*/  LEA.HI.X.SX32 R9, R2, UR11, 0x1, P0 ;  /* 0x0000000b02097c11 */ /* 0x000fe400080f0eff */
[C---:B------:R-:W-:Y:S02]  /*10d30*/  IADD3 R11, P2, R4.reuse, UR10, RZ ;  /* 0x0000000a040b7c10 */ /* 0x040fe4000ff5e0ff */
[----:B------:R-:W-:Y:S02]  /*10d40*/  LEA.HI.X.SX32 R8, R3, UR11, 0x1, P1 ;  /* 0x0000000b03087c11 */ /* 0x000fe400088f0eff */
[----:B------:R-:W-:Y:S01]  /*10d50*/  LEA.HI.X.SX32 R7, R4, UR11, 0x1, P2 ;  /* 0x0000000b04077c11 */ /* 0x000fe200090f0eff */
[----:B---3--:R-:W-:-:S02]  /*10d60*/  IMAD R5, R0, UR7, RZ ;  /* 0x0000000700057c24 */ /* 0x008fc4000f8e02ff */
[----:B------:R-:W2:Y:S03]  /*10d70*/  LDL.LU R0, [R1+0x23b0] ;  /* 0x0023b00001007983 */ /* 0x000ea60000300800 */
[C---:B------:R-:W-:Y:S01]  /*10d80*/  IADD3 R10, P3, R5.reuse, UR10, RZ ;  /* 0x0000000a050a7c10 */ /* 0x040fe2000ff7e0ff */
[----:B------:R-:W-:Y:S03]  /*10d90*/  STL [R1+0x11d4], R13 ;  /* 0x0011d40d01007387 */ /* 0x000fe60000100800 */
[----:B------:R-:W-:Y:S01]  /*10da0*/  LEA.HI.X.SX32 R6, R5, UR11, 0x1, P3 ;  /* 0x0000000b05067c11 */ /* 0x000fe200098f0eff */
[----:B------:R-:W-:Y:S04]  /*10db0*/  STL [R1+0x11dc], R12 ;  /* 0x0011dc0c01007387 */ /* 0x000fe80000100800 */
[----:B------:R-:W-:Y:S04]  /*10dc0*/  STL [R1+0x11e4], R11 ;  /* 0x0011e40b01007387 */ /* 0x000fe80000100800 */
[----:B------:R-:W-:Y:S04]  /*10dd0*/  STL [R1+0x11ec], R10 ;  /* 0x0011ec0a01007387 */ /* 0x000fe80000100800 */
[----:B------:R-:W-:Y:S04]  /*10de0*/  STL [R1+0x11d0], R9 ;  /* 0x0011d00901007387 */ /* 0x000fe80000100800 */
[----:B------:R-:W-:Y:S04]  /*10df0*/  STL [R1+0x11d8], R8 ;  /* 0x0011d80801007387 */ /* 0x000fe80000100800 */
[----:B------:R-:W-:Y:S04]  /*10e00*/  STL [R1+0x11e0], R7 ;  /* 0x0011e00701007387 */ /* 0x000fe80000100800 */
[----:B------:R-:W-:Y:S04]  /*10e10*/  STL [R1+0x11e8], R6 ;  /* 0x0011e80601007387 */ /* 0x000fe80000100800 */
[----:B------:R-:W-:Y:S04]  /*10e20*/  STL [R1+0x1264], RZ ;  /* 0x001264ff01007387 */ /* 0x000fe80000100800 */
        /* <DEDUP_REMOVED lines=1009> */
[----:B------:R-:W-:Y:S01]  /*14d40*/  STL [R1+0xe4], RZ ;  /* 0x0000e4ff01007387 */ /* 0x000fe20000100800 */
[----:B------:R-:W-:-:S03]  /*14d50*/  UIMAD UR31, UR8, 0x1f, URZ ;  /* 0x0000001f081f78a4 */ /* 0x000fc6000f8e023f */
[----:B------:R-:W-:Y:S04]  /*14d60*/  STL [R1+0xe8], RZ ;  /* 0x0000e8ff01007387 */ /* 0x000fe80000100800 */
[----:B------:R-:W-:Y:S04]  /*14d70*/  STL [R1+0xec], RZ ;  /* 0x0000ecff01007387 */ /* 0x000fe80000100800 */
[----:B------:R-:W-:Y:S04]  /*14d80*/  STL [R1+0xd0], RZ ;  /* 0x0000d0ff01007387 */ /* 0x000fe80000100800 */
[----:B------:R-:W-:Y:S04]  /*14d90*/  STL [R1+0xd4], RZ ;  /* 0x0000d4ff01007387 */ /* 0x000fe80000100800 */
[----:B------:R-:W-:Y:S04]  /*14da0*/  STL [R1+0xd8], RZ ;  /* 0x0000d8ff01007387 */ /* 0x000fe80000100800 */
[----:B------:R-:W-:Y:S01]  /*14db0*/  STL [R1+0xdc], RZ ;  /* 0x0000dcff01007387 */ /* 0x000fe20000100800 */
[----:B------:R-:W-:-:S03]  /*14dc0*/  IADD3 R2, P0, R13, UR31, RZ ;  /* 0x0000001f0d027c10 */ /* 0x000fc6000ff1e0ff */
[----:B------:R-:W-:Y:S04]  /*14dd0*/  STL [R1+0xc0], RZ ;  /* 0x0000c0ff01007387 */ /* 0x000fe80000100800 */
[----:B------:R-:W-:Y:S04]  /*14de0*/  STL [R1+0xc4], RZ ;  /* 0x0000c4ff01007387 */ /* 0x000fe80000100800 */
[----:B------:R-:W-:Y:S01]  /*14df0*/  STL [R1+0xc8], RZ ;  /* 0x0000c8ff01007387 */ /* 0x000fe20000100800 */
[----:B------:R-:W-:-:S03]  /*14e00*/  IADD3 R4, P1, R12, UR31, RZ ;  /* 0x0000001f0c047c10 */ /* 0x000fc6000ff3e0ff */
[----:B------:R-:W-:Y:S01]  /*14e10*/  STL [R1+0xcc], RZ ;  /* 0x0000ccff01007387 */ /* 0x000fe20000100800 */
[----:B------:R-:W-:-:S03]  /*14e20*/  USHF.R.S32.HI UR29, URZ, 0x1f, UR31 ;  /* 0x0000001f3f1d7899 */ /* 0x000fc6000801141f */
[----:B------:R-:W-:Y:S01]  /*14e30*/  STL [R1+0xb0], RZ ;  /* 0x0000b0ff01007387 */ /* 0x000fe20000100800 */
[----:B------:R-:W-:-:S03]  /*14e40*/  IADD3 R3, P2, R11, UR31, RZ ;  /* 0x0000001f0b037c10 */ /* 0x000fc6000ff5e0ff */
[----:B------:R-:W-:Y:S04]  /*14e50*/  STL [R1+0xb4], RZ ;  /* 0x0000b4ff01007387 */ /* 0x000fe80000100800 */
[----:B------:R-:W-:Y:S04]  /*14e60*/  STL [R1+0xb8], RZ ;  /* 0x0000b8ff01007387 */ /* 0x000fe80000100800 */
[----:B------:R-:W-:Y:S04]  /*14e70*/  STL [R1+0xbc], RZ ;  /* 0x0000bcff01007387 */ /* 0x000fe80000100800 */
[----:B------:R0:W-:Y:S04]  /*14e80*/  STL [R1+0x131c], R2 ;  /* 0x00131c0201007387 */ /* 0x0001e80000100800 */
[----:B------:R1:W-:Y:S01]  /*14e90*/  STL [R1+0x1324], R4 ;  /* 0x0013240401007387 */ /* 0x0003e20000100800 */
[----:B0-----:R-:W-:-:S03]  /*14ea0*/  IADD3 R2, P3, R10, UR31, RZ ;  /* 0x0000001f0a027c10 */ /* 0x001fc6000ff7e0ff */
[----:B------:R0:W-:Y:S01]  /*14eb0*/  STL [R1+0x132c], R3 ;  /* 0x00132c0301007387 */ /* 0x0001e20000100800 */
[----:B------:R-:W-:Y:S01]  /*14ec0*/  UIMAD UR27, UR8, 0x1e, URZ ;  /* 0x0000001e081b78a4 */ /* 0x000fe2000f8e023f */
[----:B-1----:R-:W-:Y:S02]  /*14ed0*/  IADD3.X R4, R8, UR29, RZ, P1, !PT ;  /* 0x0000001d08047c10 */ /* 0x002fe40008ffe4ff */
[----:B------:R1:W-:Y:S01]  /*14ee0*/  STL [R1+0x1334], R2 ;  /* 0x0013340201007387 */ /* 0x0003e20000100800 */
[----:B0-----:R-:W-:Y:S02]  /*14ef0*/  IADD3.X R3, R9, UR29, RZ, P0, !PT ;  /* 0x0000001d09037c10 */ /* 0x001fe400087fe4ff */
[----:B-1----:R-:W-:-:S03]  /*14f00*/  IADD3.X R2, R7, UR29, RZ, P2, !PT ;  /* 0x0000001d07027c10 */ /* 0x002fc600097fe4ff */
[----:B------:R0:W-:Y:S04]  /*14f10*/  STL [R1+0x1318], R3 ;  /* 0x0013180301007387 */ /* 0x0001e80000100800 */
[----:B------:R1:W-:Y:S04]  /*14f20*/  STL [R1+0x1320], R4 ;  /* 0x0013200401007387 */ /* 0x0003e80000100800 */
[----:B------:R3:W-:Y:S01]  /*14f30*/  STL [R1+0x1328], R2 ;  /* 0x0013280201007387 */ /* 0x0007e20000100800 */
[----:B0-----:R-:W-:Y:S01]  /*14f40*/  IADD3.X R3, R6, UR29, RZ, P3, !PT ;  /* 0x0000001d06037c10 */ /* 0x001fe20009ffe4ff */
[----:B------:R-:W-:-:S02]  /*14f50*/  USHF.R.S32.HI UR25, URZ, 0x1f, UR27 ;  /* 0x0000001f3f197899 */ /* 0x000fc4000801141b */
[----:B-1----:R-:W-:Y:S02]  /*14f60*/  IADD3 R4, P1, R12, UR27, RZ ;  /* 0x0000001b0c047c10 */ /* 0x002fe4000ff3e0ff */
[----:B------:R0:W-:Y:S01]  /*14f70*/  STL [R1+0x1330], R3 ;  /* 0x0013300301007387 */ /* 0x0001e20000100800 */
[----:B---3--:R-:W-:-:S05]  /*14f80*/  IADD3 R2, P0, R13, UR27, RZ ;  /* 0x0000001b0d027c10 */ /* 0x008fca000ff1e0ff */
[----:B------:R1:W-:Y:S01]  /*14f90*/  STL [R1+0x133c], R2 ;  /* 0x00133c0201007387 */ /* 0x0003e20000100800 */
[----:B0-----:R-:W-:-:S03]  /*14fa0*/  IADD3 R3, P2, R11, UR27, RZ ;  /* 0x0000001b0b037c10 */ /* 0x001fc6000ff5e0ff */
[----:B------:R0:W-:Y:S01]  /*14fb0*/  STL [R1+0x1344], R4 ;  /* 0x0013440401007387 */ /* 0x0001e20000100800 */
[----:B-1----:R-:W-:-:S03]  /*14fc0*/  IADD3 R2, P3, R10, UR27, RZ ;  /* 0x0000001b0a027c10 */ /* 0x002fc6000ff7e0ff */
[----:B------:R1:W-:Y:S01]  /*14fd0*/  STL [R1+0x134c], R3 ;  /* 0x00134c0301007387 */ /* 0x0003e20000100800 */
[----:B------:R-:W-:Y:S01]  /*14fe0*/  UIMAD UR23, UR8, 0x1d, URZ ;  /* 0x0000001d081778a4 */ /* 0x000fe2000f8e023f */
[----:B0-----:R-:W-:Y:S02]  /*14ff0*/  IADD3.X R4, R8, UR25, RZ, P1, !PT ;  /* 0x0000001908047c10 */ /* 0x001fe40008ffe4ff */
[----:B------:R0:W-:Y:S01]  /*15000*/  STL [R1+0x1354], R2 ;  /* 0x0013540201007387 */ /* 0x0001e20000100800 */
[----:B-1----:R-:W-:Y:S02]  /*15010*/  IADD3.X R3, R9, UR25, RZ, P0, !PT ;  /* 0x0000001909037c10 */ /* 0x002fe400087fe4ff */
[----:B0-----:R-:W-:-:S03]  /*15020*/  IADD3.X R2, R7, UR25, RZ, P2, !PT ;  /* 0x0000001907027c10 */ /* 0x001fc600097fe4ff */
[----:B------:R0:W-:Y:S04]  /*15030*/  STL [R1+0x1338], R3 ;  /* 0x0013380301007387 */ /* 0x0001e80000100800 */
[----:B------:R1:W-:Y:S04]  /*15040*/  STL [R1+0x1340], R4 ;  /* 0x0013400401007387 */ /* 0x0003e80000100800 */
[----:B------:R3:W-:Y:S01]  /*15050*/  STL [R1+0x1348], R2 ;  /* 0x0013480201007387 */ /* 0x0007e20000100800 */
[----:B0-----:R-:W-:Y:S02]  /*15060*/  IADD3.X R3, R6, UR25, RZ, P3, !PT ;  /* 0x0000001906037c10 */ /* 0x001fe40009ffe4ff */
[----:B-1----:R-:W-:-:S02]  /*15070*/  IADD3 R4, P1, R12, UR23, RZ ;  /* 0x000000170c047c10 */ /* 0x002fc4000ff3e0ff */
[----:B---3--:R-:W-:Y:S01]  /*15080*/  IADD3 R2, P0, R13, UR23, RZ ;  /* 0x000000170d027c10 */ /* 0x008fe2000ff1e0ff */
[----:B------:R0:W-:Y:S04]  /*15090*/  STL [R1+0x1350], R3 ;  /* 0x0013500301007387 */ /* 0x0001e80000100800 */
[----:B------:R1:W-:Y:S04]  /*150a0*/  STL [R1+0x135c], R2 ;  /* 0x00135c0201007387 */ /* 0x0003e80000100800 */
[----:B------:R3:W-:Y:S04]  /*150b0*/  STL [R1+0x1364], R4 ;  /* 0x0013640401007387 */ /* 0x0007e80000100800 */
[----:B------:R-:W4:Y:S01]  /*150c0*/  LDL.LU R24, [R1+0x10cc] ;  /* 0x0010cc0001187983 */ /* 0x000f220000300800 */
[----:B------:R-:W-:-:S02]  /*150d0*/  USHF.R.S32.HI UR21, URZ, 0x1f, UR23 ;  /* 0x0000001f3f157899 */ /* 0x000fc40008011417 */
[----:B0-----:R-:W-:Y:S02]  /*150e0*/  IADD3 R3, P2, R11, UR23, RZ ;  /* 0x000000170b037c10 */ /* 0x001fe4000ff5e0ff */
[----:B-1----:R-:W-:-:S03]  /*150f0*/  IADD3 R2, P3, R10, UR23, RZ ;  /* 0x000000170a027c10 */ /* 0x002fc6000ff7e0ff */
[----:B------:R0:W-:Y:S01]  /*15100*/  STL [R1+0x136c], R3 ;  /* 0x00136c0301007387 */ /* 0x0001e20000100800 */
[----:B---3--:R-:W-:Y:S01]  /*15110*/  IADD3.X R4, R8, UR21, RZ, P1, !PT ;  /* 0x0000001508047c10 */ /* 0x008fe20008ffe4ff */
[----:B------:R-:W-:Y:S02]  /*15120*/  UIMAD UR61, UR8, 0x1c, URZ ;  /* 0x0000001c083d78a4 */ /* 0x000fe4000f8e023f */
        /* <DEDUP_REMOVED lines=51> */
[----:B------:R-:W-:Y:S04]  /*15460*/  STL [R1+0x13cc], R3 ;  /* 0x0013cc0301007387 */ /* 0x000fe80000100800 */
[----:B------:R1:W-:Y:S01]  /*15470*/  STL [R1+0x13d4], R2 ;  /* 0x0013d40201007387 */ /* 0x0003e20000100800 */
[----:B0-----:R-:W-:Y:S01]  /*15480*/  IADD3.X R4, R8, UR13, RZ, P1, !PT ;  /* 0x0000000d08047c10 */ /* 0x001fe20008ffe4ff */
[----:B------:R-:W-:Y:S01]  /*15490*/  UIMAD UR10, UR8, 0x19, URZ ;  /* 0x00000019080a78a4 */ /* 0x000fe2000f8e023f */
[----:B-1----:R-:W-:Y:S01]  /*154a0*/  IADD3.X R2, R9, UR13, RZ, P0, !PT ;  /* 0x0000000d09027c10 */ /* 0x002fe200087fe4ff */
[----:B------:R-:W-:Y:S02]  /*154b0*/  UIMAD UR11, UR8, 0x18, URZ ;  /* 0x00000018080b78a4 */ /* 0x000fe4000f8e023f */
[----:B------:R-:W-:-:S02]  /*154c0*/  USHF.R.S32.HI UR59, URZ, 0x1f, UR10 ;  /* 0x0000001f3f3b7899 */ /* 0x000fc4000801140a */
[----:B------:R-:W-:Y:S02]  /*154d0*/  UIMAD UR58, UR8, 0x17, URZ ;  /* 0x00000017083a78a4 */ /* 0x000fe4000f8e023f */
[----:B------:R-:W-:Y:S02]  /*154e0*/  USHF.R.S32.HI UR57, URZ, 0x1f, UR11 ;  /* 0x0000001f3f397899 */ /* 0x000fe4000801140b */
[----:B------:R-:W-:Y:S02]  /*154f0*/  UIMAD UR56, UR8, 0x16, URZ ;  /* 0x00000016083878a4 */ /* 0x000fe4000f8e023f */
[----:B------:R-:W-:Y:S02]  /*15500*/  USHF.R.S32.HI UR55, URZ, 0x1f, UR58 ;  /* 0x0000001f3f377899 */ /* 0x000fe4000801143a */
[----:B------:R-:W-:Y:S02]  /*15510*/  UIMAD UR54, UR8, 0x15, URZ ;  /* 0x00000015083678a4 */ /* 0x000fe4000f8e023f */
[----:B------:R-:W-:-:S02]  /*15520*/  USHF.R.S32.HI UR53, URZ, 0x1f, UR56 ;  /* 0x0000001f3f357899 */ /* 0x000fc40008011438 */
[----:B------:R-:W-:Y:S02]  /*15530*/  UIMAD UR52, UR8, 0x14, URZ ;  /* 0x00000014083478a4 */ /* 0x000fe4000f8e023f */
[----:B------:R-:W-:Y:S02]  /*15540*/  USHF.R.S32.HI UR51, URZ, 0x1f, UR54 ;  /* 0x0000001f3f337899 */ /* 0x000fe40008011436 */
[----:B------:R-:W-:Y:S02]  /*15550*/  UIMAD UR50, UR8, 0x13, URZ ;  /* 0x00000013083278a4 */ /* 0x000fe4000f8e023f */
[----:B------:R-:W-:Y:S01]  /*15560*/  USHF.R.S32.HI UR49, URZ, 0x1f, UR52 ;  /* 0x0000001f3f317899 */ /* 0x000fe20008011434 */
[----:B----4-:R-:W-:-:S05]  /*15570*/  SHF.R.S32.HI R3, RZ, 0x5, R24 ;  /* 0x00000005ff037819 */ /* 0x010fca0000011418 */
[----:B------:R0:W-:Y:S04]  /*15580*/  STL [R1+0x1dd8], R3 ;  /* 0x001dd80301007387 */ /* 0x0001e80000100800 */
[----:B------:R1:W-:Y:S01]  /*15590*/  STL [R1+0x13b8], R2 ;  /* 0x0013b80201007387 */ /* 0x0003e20000100800 */
[----:B0-----:R-:W-:-:S03]  /*155a0*/  IADD3.X R3, R7, UR13, RZ, P2, !PT ;  /* 0x0000000d07037c10 */ /* 0x001fc600097fe4ff */
[----:B------:R0:W-:Y:S01]  /*155b0*/  STL [R1+0x13c0], R4 ;  /* 0x0013c00401007387 */ /* 0x0001e20000100800 */
[----:B-1----:R-:W-:-:S03]  /*155c0*/  IADD3.X R2, R6, UR13, RZ, P3, !PT ;  /* 0x0000000d06027c10 */ /* 0x002fc60009ffe4ff */
[----:B------:R1:W-:Y:S04]  /*155d0*/  STL [R1+0x13c8], R3 ;  /* 0x0013c80301007387 */ /* 0x0003e80000100800 */
[----:B------:R3:W-:Y:S01]  /*155e0*/  STL [R1+0x13d0], R2 ;  /* 0x0013d00201007387 */ /* 0x0007e20000100800 */
[----:B0-----:R-:W-:Y:S02]  /*155f0*/  IADD3 R4, P1, R12, UR10, RZ ;  /* 0x0000000a0c047c10 */ /* 0x001fe4000ff3e0ff */
[----:B-1----:R-:W-:Y:S02]  /*15600*/  IADD3 R3, P2, R13, UR10, RZ ;  /* 0x0000000a0d037c10 */ /* 0x002fe4000ff5e0ff */
[----:B---3--:R-:W-:-:S03]  /*15610*/  IADD3 R2, P0, R11, UR10, RZ ;  /* 0x0000000a0b027c10 */ /* 0x008fc6000ff1e0ff */
[----:B------:R0:W-:Y:S04]  /*15620*/  STL [R1+0x13dc], R3 ;  /* 0x0013dc0301007387 */ /* 0x0001e80000100800 */
[----:B------:R2:W-:Y:S04]  /*15630*/  STL [R1+0x13e4], R4 ;  /* 0x0013e40401007387 */ /* 0x0005e80000100800 */
[----:B------:R1:W-:Y:S01]  /*15640*/  STL [R1+0x13ec], R2 ;  /* 0x0013ec0201007387 */ /* 0x0003e20000100800 */
[----:B0-----:R-:W-:Y:S02]  /*15650*/  IADD3 R3, P4, R10, UR10, RZ ;  /* 0x0000000a0a037c10 */ /* 0x001fe4000ff9e0ff */
[----:B--2---:R-:W-:-:S02]  /*15660*/  LOP3.LUT R4, R0, 0x40, RZ, 0x3c, !PT ;  /* 0x0000004000047812 */ /* 0x004fc400078e3cff */
[----:B-1----:R-:W-:Y:S02]  /*15670*/  LOP3.LUT R2, R0, 0x20, RZ, 0x3c, !PT ;  /* 0x0000002000027812 */ /* 0x002fe400078e3cff */
[----:B------:R-:W-:Y:S01]  /*15680*/  IADD3 R2, P6, R13, UR11, RZ ;  /* 0x0000000b0d027c10 */ /* 0x000fe2000ffde0ff */
[----:B------:R0:W-:Y:S01]  /*15690*/  STL [R1+0x13f4], R3 ;  /* 0x0013f40301007387 */ /* 0x0001e20000100800 */
[----:B------:R-:W-:-:S03]  /*156a0*/  IADD3 R4, P5, R12, UR11, RZ ;  /* 0x0000000b0c047c10 */ /* 0x000fc6000ffbe0ff */
[----:B------:R1:W-:Y:S01]  /*156b0*/  STL [R1+0x13fc], R2 ;  /* 0x0013fc0201007387 */ /* 0x0003e20000100800 */
[----:B0-----:R-:W-:Y:S02]  /*156c0*/  LOP3.LUT R3, R0, 0x60, RZ, 0x3c, !PT ;  /* 0x0000006000037812 */ /* 0x001fe400078e3cff */
[----:B------:R-:W-:Y:S02]  /*156d0*/  IADD3 R3, P3, R11, UR11, RZ ;  /* 0x0000000b0b037c10 */ /* 0x000fe4000ff7e0ff */
[----:B-1----:R-:W-:Y:S01]  /*156e0*/  IADD3.X R2, R9, UR59, RZ, P2, !PT ;  /* 0x0000003b09027c10 */ /* 0x002fe200097fe4ff */
[----:B------:R0:W-:Y:S04]  /*156f0*/  STL [R1+0x1404], R4 ;  /* 0x0014040401007387 */ /* 0x0001e80000100800 */
[----:B------:R1:W-:Y:S04]  /*15700*/  STL [R1+0x140c], R3 ;  /* 0x00140c0301007387 */ /* 0x0003e80000100800 */
[----:B------:R2:W-:Y:S01]  /*15710*/  STL [R1+0x13d8], R2 ;  /* 0x0013d80201007387 */ /* 0x0005e20000100800 */
[----:B0-----:R-:W-:-:S02]  /*15720*/  IADD3 R4, P2, R10, UR11, RZ ;  /* 0x0000000b0a047c10 */ /* 0x001fc4000ff5e0ff */
[----:B-1----:R-:W-:-:S03]  /*15730*/  IADD3.X R3, R8, UR59, RZ, P1, !PT ;  /* 0x0000003b08037c10 */ /* 0x002fc60008ffe4ff */
[----:B------:R0:W-:Y:S01]  /*15740*/  STL [R1+0x1414], R4 ;  /* 0x0014140401007387 */ /* 0x0001e20000100800 */
[----:B--2---:R-:W-:-:S03]  /*15750*/  IADD3 R2, P1, R13, UR58, RZ ;  /* 0x0000003a0d027c10 */ /* 0x004fc6000ff3e0ff */
[----:B------:R1:W-:Y:S04]  /*15760*/  STL [R1+0x13e0], R3 ;  /* 0x0013e00301007387 */ /* 0x0003e80000100800 */
[----:B------:R2:W-:Y:S01]  /*15770*/  STL [R1+0x141c], R2 ;  /* 0x00141c0201007387 */ /* 0x0005e20000100800 */
[----:B0-----:R-:W-:Y:S02]  /*15780*/  IADD3.X R4, R7, UR59, RZ, P0, !PT ;  /* 0x0000003b07047c10 */ /* 0x001fe400087fe4ff */
[----:B-1----:R-:W-:-:S03]  /*15790*/  IADD3 R3, P0, R12, UR58, RZ ;  /* 0x0000003a0c037c10 */ /* 0x002fc6000ff1e0ff */
[----:B------:R0:W-:Y:S01]  /*157a0*/  STL [R1+0x13e8], R4 ;  /* 0x0013e80401007387 */ /* 0x0001e20000100800 */
[----:B--2---:R-:W-:-:S03]  /*157b0*/  IADD3.X R2, R6, UR59, RZ, P4, !PT ;  /* 0x0000003b06027c10 */ /* 0x004fc6000a7fe4ff */
[----:B------:R1:W-:Y:S04]  /*157c0*/  STL [R1+0x1424], R3 ;  /* 0x0014240301007387 */ /* 0x0003e80000100800 */
[----:B------:R2:W-:Y:S01]  /*157d0*/  STL [R1+0x13f0], R2 ;  /* 0x0013f00201007387 */ /* 0x0005e20000100800 */
[----:B0-----:R-:W-:Y:S02]  /*157e0*/  IADD3 R4, P4, R11, UR58, RZ ;  /* 0x0000003a0b047c10 */ /* 0x001fe4000ff9e0ff */
        /* <DEDUP_REMOVED lines=62> */
[----:B--2---:R-:W-:Y:S01]  /*15bd0*/  IADD3 R2, P5, R11, UR50, RZ ;  /* 0x000000320b027c10 */ /* 0x004fe2000ffbe0ff */
[----:B------:R-:W-:Y:S02]  /*15be0*/  UIMAD UR48, UR8, 0x12, URZ ;  /* 0x00000012083078a4 */ /* 0x000fe4000f8e023f */
[----:B------:R1:W-:Y:S04]  /*15bf0*/  STL [R1+0x1470], R3 ;  /* 0x0014700301007387 */ /* 0x0003e80000100800 */
[----:B------:R2:W-:Y:S01]  /*15c00*/  STL [R1+0x14ac], R2 ;  /* 0x0014ac0201007387 */ /* 0x0005e20000100800 */
[----:B0-----:R-:W-:Y:S02]  /*15c10*/  IADD3.X R4, R9, UR49, RZ, P3, !PT ;  /* 0x0000003109047c10 */ /* 0x001fe40009ffe4ff */
[----:B-1----:R-:W-:-:S03]  /*15c20*/  IADD3 R3, P3, R10, UR50, RZ ;  /* 0x000000320a037c10 */ /* 0x002fc6000ff7e0ff */
[----:B------:R0:W-:Y:S01]  /*15c30*/  STL [R1+0x1478], R4 ;  /* 0x0014780401007387 */ /* 0x0001e20000100800 */
[----:B--2---:R-:W-:-:S03]  /*15c40*/  IADD3.X R2, R8, UR49, RZ, P2, !PT ;  /* 0x0000003108027c10 */ /* 0x004fc600097fe4ff */
[----:B------:R1:W-:Y:S01]  /*15c50*/  STL [R1+0x14b4], R3 ;  /* 0x0014b40301007387 */ /* 0x0003e20000100800 */
[----:B------:R-:W-:-:S03]  /*15c60*/  USHF.R.S32.HI UR47, URZ, 0x1f, UR50 ;  /* 0x0000001f3f2f7899 */ /* 0x000fc60008011432 */
[----:B------:R2:W-:Y:S01]  /*15c70*/  STL [R1+0x1480], R2 ;  /* 0x0014800201007387 */ /* 0x0005e20000100800 */
[----:B0-----:R-:W-:Y:S02]  /*15c80*/  IADD3 R4, P2, R13, UR48, RZ ;  /* 0x000000300d047c10 */ /* 0x001fe4000ff5e0ff */
[----:B-1----:R-:W-:-:S03]  /*15c90*/  IADD3.X R3, R7, UR49, RZ, P1, !PT ;  /* 0x0000003107037c10 */ /* 0x002fc60008ffe4ff */
[----:B------:R0:W-:Y:S01]  /*15ca0*/  STL [R1+0x14bc], R4 ;  /* 0x0014bc0401007387 */ /* 0x0001e20000100800 */
[----:B--2---:R-:W-:-:S03]  /*15cb0*/  IADD3 R2, P1, R12, UR48, RZ ;  /* 0x000000300c027c10 */ /* 0x004fc6000ff3e0ff */
[----:B------:R1:W-:Y:S01]  /*15cc0*/  STL [R1+0x1488], R3 ;  /* 0x0014880301007387 */ /* 0x0003e20000100800 */
[----:B------:R-:W-:-:S03]  /*15cd0*/  UIMAD UR46, UR8, 0x11, URZ ;  /* 0x00000011082e78a4 */ /* 0x000fc6000f8e023f */
        /* <DEDUP_REMOVED lines=11> */
[----:B------:R1:W-:Y:S01]  /*15d90*/  STL [R1+0x14a0], R3 ;  /* 0x0014a00301007387 */ /* 0x0003e20000100800 */
[----:B------:R-:W-:-:S03]  /*15da0*/  USHF.R.S32.HI UR43, URZ, 0x1f, UR48 ;  /* 0x0000001f3f2b7899 */ /* 0x000fc60008011430 */
[----:B------:R2:W-:Y:S01]  /*15db0*/  STL [R1+0x14dc], R2 ;  /* 0x0014dc0201007387 */ /* 0x0005e20000100800 */
[----:B0-----:R-:W-:Y:S02]  /*15dc0*/  IADD3.X R4, R7, UR47, RZ, P5, !PT ;  /* 0x0000002f07047c10 */ /* 0x001fe4000affe4ff */
[----:B-1----:R-:W-:-:S03]  /*15dd0*/  IADD3 R3, P5, R12, UR46, RZ ;  /* 0x0000002e0c037c10 */ /* 0x002fc6000ffbe0ff */
[----:B------:R0:W-:Y:S01]  /*15de0*/  STL [R1+0x14a8], R4 ;  /* 0x0014a80401007387 */ /* 0x0001e20000100800 */
[----:B--2---:R-:W-:-:S03]  /*15df0*/  IADD3.X R2, R6, UR47, RZ, P3, !PT ;  /* 0x0000002f06027c10 */ /* 0x004fc60009ffe4ff */
[----:B------:R1:W-:Y:S01]  /*15e00*/  STL [R1+0x14e4], R3 ;  /* 0x0014e40301007387 */ /* 0x0003e20000100800 */
[----:B------:R-:W-:-:S03]  /*15e10*/  USHF.L.U32 UR42, UR8, 0x4, URZ ;  /* 0x00000004082a7899 */ /* 0x000fc6000800063f */
        /* <DEDUP_REMOVED lines=10> */
[----:B--2---:R-:W-:Y:S01]  /*15ec0*/  IADD3.X R2, R7, UR43, RZ, P0, !PT ;  /* 0x0000002b07027c10 */ /* 0x004fe200087fe4ff */
[----:B------:R-:W-:Y:S02]  /*15ed0*/  USHF.R.S32.HI UR41, URZ, 0x1f, UR46 ;  /* 0x0000001f3f297899 */ /* 0x000fe4000801142e */
        /* <DEDUP_REMOVED lines=41> */
[----:B------:R-:W-:-:S03]  /*16170*/  UIMAD UR36, UR8, 0xd, URZ ;  /* 0x0000000d082478a4 */ /* 0x000fc6000f8e023f */
        /* <DEDUP_REMOVED lines=87> */
[----:B------:R-:W-:-:S03]  /*166f0*/  USHF.L.U32 UR26, UR8, 0x3, URZ ;  /* 0x00000003081a7899 */ /* 0x000fc6000800063f */
        /* <DEDUP_REMOVED lines=154> */
[----:B0-----:R-:W-:Y:S02]  /*170a0*/  IADD3.X R4, R7, UR14, RZ, P4, !PT ;  /* 0x0000000e07047c10 */ /* 0x001fe4000a7fe4ff */
[----:B-1----:R-:W-:-:S03]  /*170b0*/  IADD3.X R3, R6, UR14, RZ, P6, !PT ;  /* 0x0000000e06037c10 */ /* 0x002fc6000b7fe4ff */
[----:B------:R0:W-:Y:S01]  /*170c0*/  STL [R1+0x16c8], R4 ;  /* 0x0016c80401007387 */ /* 0x0001e20000100800 */
[----:B--2---:R-:W-:-:S03]  /*170d0*/  IADD3.X R2, R9, UR12, RZ, P5, !PT ;  /* 0x0000000c09027c10 */ /* 0x004fc6000affe4ff */
[----:B------:R1:W-:Y:S04]  /*170e0*/  STL [R1+0x16d0], R3 ;  /* 0x0016d00301007387 */ /* 0x0003e80000100800 */
[----:B------:R2:W-:Y:S01]  /*170f0*/  STL [R1+0x16d8], R2 ;  /* 0x0016d80201007387 */ /* 0x0005e20000100800 */
[----:B0-----:R-:W-:Y:S02]  /*17100*/  IADD3.X R4, R8, UR12, RZ, P3, !PT ;  /* 0x0000000c08047c10 */ /* 0x001fe40009ffe4ff */
[----:B-1----:R-:W-:Y:S02]  /*17110*/  IADD3.X R3, R7, UR12, RZ, P2, !PT ;  /* 0x0000000c07037c10 */ /* 0x002fe400097fe4ff */
[----:B--2---:R-:W-:Y:S01]  /*17120*/  IADD3.X R2, R6, UR12, RZ, P1, !PT ;  /* 0x0000000c06027c10 */ /* 0x004fe20008ffe4ff */
[----:B------:R0:W-:Y:S04]  /*17130*/  STL [R1+0x16e0], R4 ;  /* 0x0016e00401007387 */ /* 0x0001e80000100800 */
[----:B------:R0:W-:Y:S04]  /*17140*/  STL [R1+0x16f0], R2 ;  /* 0x0016f00201007387 */ /* 0x0001e80000100800 */
[----:B------:R0:W-:Y:S01]  /*17150*/  STL [R1+0x16e8], R3 ;  /* 0x0016e80301007387 */ /* 0x0001e20000100800 */
[----:B------:R-:W-:-:S02]  /*17160*/  USHF.L.U32 UR6, UR6, 0x5, URZ ;  /* 0x0000000506067899 */ /* 0x000fc4000800063f */
[----:B------:R-:W-:Y:S02]  /*17170*/  USHF.L.U32 UR9, UR8, 0x5, URZ ;  /* 0x0000000508097899 */ /* 0x000fe4000800063f */
[----:B------:R-:W-:Y:S02]  /*17180*/  ULEA UR7, UR4, UR5, 0x3 ;  /* 0x0000000504077291 */ /* 0x000fe4000f8e183f */
[----:B------:R-:W-:Y:S02]  /*17190*/  USHF.R.S32.HI UR13, URZ, 0x1f, UR9 ;  /* 0x0000001f3f0d7899 */ /* 0x000fe40008011409 */
[----:B------:R-:W-:-:S12]  /*171a0*/  USHF.R.S32.HI UR10, URZ, 0x1f, UR6 ;  /* 0x0000001f3f0a7899 */ /* 0x000fd80008011406 */
.L_x_1:
[----:B-1----:R-:W2:Y:S01]  /*171b0*/  LDL R5, [R1+0x11e8] ;  /* 0x0011e80001057983 */ /* 0x002ea20000100800 */
[----:B0-----:R-:W0:Y:S03]  /*171c0*/  LDC R2, c[0x0][0x230] ;  /* 0x00008c00ff027b82 */ /* 0x001e260000000800 */
[----:B--2---:R1:W-:Y:S04]  /*171d0*/  STL [R1+0x44e0], R5 ;  /* 0x0044e00501007387 */ /* 0x0043e80000100800 */
[----:B------:R-:W2:Y:S04]  /*171e0*/  LDL R4, [R1+0x11ec] ;  /* 0x0011ec0001047983 */ /* 0x000ea80000100800 */
[----:B-1----:R-:W0:Y:S04]  /*171f0*/  LDL R5, [R1+0x1264] ;  /* 0x0012640001057983 */ /* 0x002e280000100800 */
[----:B------:R-:W-:Y:S04]  /*17200*/  STL [R1+0x43a8], R29 ;  /* 0x0043a81d01007387 */ /* 0x000fe80000100800 */
        /* <DEDUP_REMOVED lines=77> */
[----:B------:R1:W-:Y:S04]  /*176e0*/  STL [R1+0x44dc], R28 ;  /* 0x0044dc1c01007387 */ /* 0x0003e80000100800 */
        /* <DEDUP_REMOVED lines=23> */
[----:B-----5:R-:W-:Y:S04]  /*17860*/  STL [R1+0x4124], R0 ;  /* 0x0041240001007387 */ /* 0x020fe80000100800 */
        /* <DEDUP_REMOVED lines=46> */
[----:B------:R-:W-:Y:S01]  /*17b50*/  STL [R1+0x429c], R0 ;  /* 0x00429c0001007387 */ /* 0x000fe20000100800 */
[----:B0-----:R-:W-:-:S03]  /*17b60*/  IMAD R2, R5, -0x20, R2 ;  /* 0xffffffe005027824 */ /* 0x001fc600078e0202 */
[----:B------:R-:W-:Y:S04]  /*17b70*/  STL [R1+0x42a4], R0 ;  /* 0x0042a40001007387 */ /* 0x000fe80000100800 */
[----:B------:R-:W-:Y:S04]  /*17b80*/  STL [R1+0x42ac], R0 ;  /* 0x0042ac0001007387 */ /* 0x000fe80000100800 */
[----:B------:R-:W-:Y:S04]  /*17b90*/  STL [R1+0x42b4], R0 ;  /* 0x0042b40001007387 */ /* 0x000fe80000100800 */
[----:B------:R-:W-:Y:S04]  /*17ba0*/  STL [R1+0x42bc], R0 ;  /* 0x0042bc0001007387 */ /* 0x000fe80000100800 */
[----:B------:R-:W2:Y:S01]  /*17bb0*/  LDL.LU R5, [R1+0x44e0] ;  /* 0x0044e00001057983 */ /* 0x000ea20000300800 */
[----:B------:R-:W-:-:S02]  /*17bc0*/  ISETP.GT.AND P0, PT, R2, RZ, PT ;  /* 0x000000ff0200720c */ /* 0x000fc40003f04270 */
[----:B-1----:R-:W-:-:S11]  /*17bd0*/  PRMT R28, RZ, 0x7610, R28 ;  /* 0x00007610ff1c7816 */ /* 0x002fd6000000001c */
[----:B--2---:R-:W2:Y:S04]  /*17be0*/  @P0 LDG.E.U8 R28, desc[UR44][R4.64] ;  /* 0x0000002c041c0981 */ /* 0x004ea8000c1e1100 */
[----:B--2---:R0:W-:Y:S04]  /*17bf0*/  STL [R1+0x11b4], R28 ;  /* 0x0011b41c01007387 */ /* 0x0041e80000100800 */
[----:B0-----:R-:W2:Y:S04]  /*17c00*/  LDL.LU R28, [R1+0x44dc] ;  /* 0x0044dc00011c7983 */ /* 0x001ea80000300800 */
[----:B------:R-:W3:Y:S04]  /*17c10*/  LDL R4, [R1+0x11e0] ;  /* 0x0011e00001047983 */ /* 0x000ee80000100800 */
[----:B------:R-:W3:Y:S01]  /*17c20*/  LDL R5, [R1+0x11e4] ;  /* 0x0011e40001057983 */ /* 0x000ee20000100800 */
[----:B------:R-:W-:-:S02]  /*17c30*/  PRMT R29, RZ, 0x7610, R29 ;  /* 0x00007610ff1d7816 */ /* 0x000fc4000000001d */
[----:B---3--:R-:W-:-:S04]  /*17c40*/  @P0 LOP3.LUT R5, R5, R4, RZ, 0x3c, !PT ;  /* 0x0000000405050212 */ /* 0x008fc800078e3cff */
[----:B------:R-:W-:-:S04]  /*17c50*/  @P0 LOP3.LUT R4, R5, R4, RZ, 0x3c, !PT ;  /* 0x0000000405040212 */ /* 0x000fc800078e3cff */
[----:B------:R-:W-:-:S05]  /*17c60*/  @P0 LOP3.LUT R5, R5, R4, RZ, 0x3c, !PT ;  /* 0x0000000405050212 */ /* 0x000fca00078e3cff */
[----:B------:R-:W3:Y:S04]  /*17c70*/  @P0 LDG.E.U8 R29, desc[UR44][R4.64] ;  /* 0x0000002c041d0981 */ /* 0x000ee8000c1e1100 */
[----:B---3--:R0:W-:Y:S04]  /*17c80*/  STL [R1+0x11b0], R29 ;  /* 0x0011b01d01007387 */ /* 0x0081e80000100800 */
[----:B0-----:R-:W3:Y:S04]  /*17c90*/  LDL.LU R29, [R1+0x44d8] ;  /* 0x0044d800011d7983 */ /* 0x001ee80000300800 */
[----:B------:R-:W4:Y:S04]  /*17ca0*/  LDL R4, [R1+0x11d8] ;  /* 0x0011d80001047983 */ /* 0x000f280000100800 */
[----:B------:R-:W4:Y:S01]  /*17cb0*/  LDL R5, [R1+0x11dc] ;  /* 0x0011dc0001057983 */ /* 0x000f220000100800 */
[----:B--2---:R-:W-:-:S02]  /*17cc0*/  PRMT R28, RZ, 0x7610, R28 ;  /* 0x00007610ff1c7816 */ /* 0x004fc4000000001c */
[----:B----4-:R-:W-:-:S04]  /*17cd0*/  @P0 LOP3.LUT R5, R5, R4, RZ, 0x3c, !PT ;  /* 0x0000000405050212 */ /* 0x010fc800078e3cff */
[----:B------:R-:W-:-:S04]  /*17ce0*/  @P0 LOP3.LUT R4, R5, R4, RZ, 0x3c, !PT ;  /* 0x0000000405040212 */ /* 0x000fc800078e3cff */
[----:B------:R-:W-:-:S05]  /*17cf0*/  @P0 LOP3.LUT R5, R5, R4, RZ, 0x3c, !PT ;  /* 0x0000000405050212 */ /* 0x000fca00078e3cff */
[----:B------:R-:W2:Y:S04]  /*17d00*/  @P0 LDG.E.U8 R28, desc[UR44][R4.64] ;  /* 0x0000002c041c0981 */ /* 0x000ea8000c1e1100 */
[----:B--2---:R0:W-:Y:S04]  /*17d10*/  STL [R1+0x11ac], R28 ;  /* 0x0011ac1c01007387 */ /* 0x0041e80000100800 */
[----:B0-----:R-:W2:Y:S04]  /*17d20*/  LDL.LU R28, [R1+0x44d4] ;  /* 0x0044d400011c7983 */ /* 0x001ea80000300800 */
[----:B------:R-:W4:Y:S04]  /*17d30*/  LDL R4, [R1+0x11d0] ;  /* 0x0011d00001047983 */ /* 0x000f280000100800 */
[----:B------:R-:W4:Y:S01]  /*17d40*/  LDL R5, [R1+0x11d4] ;  /* 0x0011d40001057983 */ /* 0x000f220000100800 */
[----:B---3--:R-:W-:-:S02]  /*17d50*/  PRMT R29, RZ, 0x7610, R29 ;  /* 0x00007610ff1d7816 */ /* 0x008fc4000000001d */
[----:B----4-:R-:W-:-:S04]  /*17d60*/  @P0 LOP3.LUT R5, R5, R4, RZ, 0x3c, !PT ;  /* 0x0000000405050212 */ /* 0x010fc800078e3cff */
[----:B------:R-:W-:-:S04]  /*17d70*/  @P0 LOP3.LUT R4, R5, R4, RZ, 0x3c, !PT ;  /* 0x0000000405040212 */ /* 0x000fc800078e3cff */
[----:B------:R-:W-:-:S05]  /*17d80*/  @P0 LOP3.LUT R5, R5, R4, RZ, 0x3c, !PT ;  /* 0x0000000405050212 */ /* 0x000fca00078e3cff */
[----:B------:R-:W3:Y:S01]  /*17d90*/  @P0 LDG.E.U8 R29, desc[UR44][R4.64] ;  /* 0x0000002c041d0981 */ /* 0x000ee2000c1e1100 */
[----:B------:R-:W-:-:S03]  /*17da0*/  ISETP.GT.AND P1, PT, R2, 0x1, PT ;  /* 0x000000010200780c */ /* 0x000fc60003f24270 */
        /* <DEDUP_REMOVED lines=697> */
[----:B------:R-:W-:-:S02]  /*1a940*/  PRMT R27, RZ, 0x7610, R27 ;  /* 0x00007610ff1b7816 */ /* 0x000fc4000000001b */
[----:B----4-:R-:W-:-:S04]  /*1a950*/  @P1 LOP3.LUT R5, R5, R4, RZ, 0x3c, !PT ;  /* 0x0000000405051212 */ /* 0x010fc800078e3cff */
[----:B------:R-:W-:-:S04]  /*1a960*/  @P1 LOP3.LUT R4, R5, R4, RZ, 0x3c, !PT ;  /* 0x0000000405041212 */ /* 0x000fc800078e3cff */
[----:B------:R-:W-:-:S05]  /*1a970*/  @P1 LOP3.LUT R5, R5, R4, RZ, 0x3c, !PT ;  /* 0x0000000405051212 */ /* 0x000fca00078e3cff */
[----:B------:R-:W4:Y:S01]  /*1a980*/  @P1 LDG.E.U8 R27, desc[UR44][R4.64] ;  /* 0x0000002c041b1981 */ /* 0x000f22000c1e1100 */
[----:B------:R-:W-:-:S03]  /*1a990*/  ISETP.GT.AND P0, PT, R2, 0x14, PT ;  /* 0x000000140200780c */ /* 0x000fc60003f04270 */
[----:B----4-:R0:W-:Y:S04]  /*1a9a0*/  STL [R1+0x5c], R27 ;  /* 0x00005c1b01007387 */ /* 0x0101e80000100800 */
[----:B0-----:R-:W4:Y:S04]  /*1a9b0*/  LDL.LU R27, [R1+0x43a0] ;  /* 0x0043a000011b7983 */ /* 0x001f280000300800 */
        /* <DEDUP_REMOVED lines=9> */
[----:B------:R-:W2:Y:S04]  /*1aa50*/  LDL R4, [R1+0x1488] ;  /* 0x0014880001047983 */ /* 0x000ea80000100800 */
[----:B------:R-:W2:Y:S01]  /*1aa60*/  LDL R5, [R1+0x148c] ;  /* 0x00148c0001057983 */ /* 0x000ea20000100800 */
[----:B------:R-:W-:-:S02]  /*1aa70*/  PRMT R25, RZ, 0x7610, R25 ;  /* 0x00007610ff197816 */ /* 0x000fc40000000019 */
[----:B--2---:R-:W-:-:S04]  /*1aa80*/  @P0 LOP3.LUT R5, R5, R4, RZ, 0x3c, !PT ;  /* 0x0000000405050212 */ /* 0x004fc800078e3cff */
        /* <DEDUP_REMOVED lines=11> */
[----:B------:R-:W4:Y:S04]  /*1ab40*/  @P0 LDG.E.U8 R24, desc[UR44][R4.64] ;  /* 0x0000002c04180981 */ /* 0x000f28000c1e1100 */
        /* <DEDUP_REMOVED lines=8> */
[----:B------:R-:W3:Y:S01]  /*1abd0*/  @P0 LDG.E.U8 R23, desc[UR44][R4.64] ;  /* 0x0000002c04170981 */ /* 0x000ee2000c1e1100 */
[----:B------:R-:W-:-:S03]  /*1abe0*/  ISETP.GT.AND P1, PT, R2, 0x15, PT ;  /* 0x000000150200780c */ /* 0x000fc60003f24270 */
        /* <DEDUP_REMOVED lines=35> */
[----:B------:R-:W2:Y:S01]  /*1ae20*/  @P1 LDG.E.U8 R19, desc[UR44][R4.64] ;  /* 0x0000002c04131981 */ /* 0x000ea2000c1e1100 */
[----:B------:R-:W-:-:S03]  /*1ae30*/  ISETP.GT.AND P2, PT, R2, 0x18, PT ;  /* 0x000000180200780c */ /* 0x000fc60003f44270 */
        /* <DEDUP_REMOVED lines=110> */
[----:B------:R0:W2:Y:S04]  /*1b520*/  @P2 LDG.E.U8 R0, desc[UR44][R4.64] ;  /* 0x0000002c04002981 */ /* 0x0000a8000c1e1100 */
[----:B------:R-:W0:Y:S04]  /*1b530*/  LDL R4, [R1+0x13c0] ;  /* 0x0013c00001047983 */ /* 0x000e280000100800 */
[----:B------:R-:W0:Y:S01]  /*1b540*/  LDL R5, [R1+0x13c4] ;  /* 0x0013c40001057983 */ /* 0x000e220000100800 */
[----:B------:R-:W-:Y:S02]  /*1b550*/  PRMT R7, RZ, 0x7610, R7 ;  /* 0x00007610ff077816 */ /* 0x000fe40000000007 */
[----:B0-----:R-:W-:-:S04]  /*1b560*/  @P2 LOP3.LUT R5, R5, R4, RZ, 0x3c, !PT ;  /* 0x0000000405052212 */ /* 0x001fc800078e3cff */
[----:B------:R-:W-:-:S04]  /*1b570*/  @P2 LOP3.LUT R4, R5, R4, RZ, 0x3c, !PT ;  /* 0x0000000405042212 */ /* 0x000fc800078e3cff */
[----:B------:R-:W-:-:S05]  /*1b580*/  @P2 LOP3.LUT R5, R5, R4, RZ, 0x3c, !PT ;  /* 0x0000000405052212 */ /* 0x000fca00078e3cff */
[----:B------:R-:W4:Y:S04]  /*1b590*/  @P2 LDG.E.U8 R7, desc[UR44][R4.64] ;  /* 0x0000002c04072981 */ /* 0x000f28000c1e1100 */
[----:B--2---:R0:W-:Y:S04]  /*1b5a0*/  STL [R1+0xc], R0 ;  /* 0x00000c0001007387 */ /* 0x0041e80000100800 */
[----:B0-----:R-:W2:Y:S04]  /*1b5b0*/  LDL R0, [R1+0x13ac] ;  /* 0x0013ac0001007983 */ /* 0x001ea80000100800 */
        /* <DEDUP_REMOVED lines=19> */
[----:B--2---:R0:W-:Y:S04]  /*1b6f0*/  STL [R1], R3 ;  /* 0x0000000301007387 */ /* 0x0041e80000100800 */
[----:B0-----:R-:W2:Y:S04]  /*1b700*/  LDL.LU R3, [R1+0x4348] ;  /* 0x0043480001037983 */ /* 0x001ea80000300800 */
[----:B------:R-:W4:Y:S04]  /*1b710*/  LDL R4, [R1+0x13b0] ;  /* 0x0013b00001047983 */ /* 0x000f280000100800 */
[----:B------:R-:W4:Y:S01]  /*1b720*/  LDL R5, [R1+0x13b4] ;  /* 0x0013b40001057983 */ /* 0x000f220000100800 */
[----:B------:R-:W-:-:S02]  /*1b730*/  PRMT R29, RZ, 0x7610, R29 ;  /* 0x00007610ff1d7816 */ /* 0x000fc4000000001d */
[----:B----4-:R-:W-:-:S04]  /*1b740*/  @P1 LOP3.LUT R5, R5, R4, RZ, 0x3c, !PT ;  /* 0x0000000405051212 */ /* 0x010fc800078e3cff */
[----:B------:R-:W-:-:S04]  /*1b750*/  @P1 LOP3.LUT R4, R5, R4, RZ, 0x3c, !PT ;  /* 0x0000000405041212 */ /* 0x000fc800078e3cff */
[----:B------:R-:W-:-:S05]  /*1b760*/  @P1 LOP3.LUT R5, R5, R4, RZ, 0x3c, !PT ;  /* 0x0000000405051212 */ /* 0x000fca00078e3cff */
[----:B------:R0:W4:Y:S04]  /*1b770*/  @P1 LDG.E.U8 R29, desc[UR44][R4.64] ;  /* 0x0000002c041d1981 */ /* 0x000128000c1e1100 */
[----:B------:R-:W3:Y:S01]  /*1b780*/  LDL R5, [R1+0x13a8] ;  /* 0x0013a80001057983 */ /* 0x000ee20000100800 */
[----:B------:R-:W-:Y:S01]  /*1b790*/  PRMT R28, RZ, 0x7610, R28 ;  /* 0x00007610ff1c7816 */ /* 0x000fe2000000001c */
[----:B0-----:R-:W-:Y:S02]  /*1b7a0*/  @P1 IMAD.MOV.U32 R4, RZ, RZ, R0 ;  /* 0x000000ffff041224 */ /* 0x001fe400078e0000 */
[----:B----4-:R0:W-:Y:S01]  /*1b7b0*/  STL [R1+0x4310], R29 ;  /* 0x0043101d01007387 */ /* 0x0101e20000100800 */
[----:B------:R-:W-:-:S03]  /*1b7c0*/  PRMT R27, RZ, 0x7610, R27 ;  /* 0x00007610ff1b7816 */ /* 0x000fc6000000001b */
[----:B------:R-:W4:Y:S04]  /*1b7d0*/  LDL R0, [R1+0x1394] ;  /* 0x0013940001007983 */ /* 0x000f280000100800 */
[----:B---3--:R-:W3:Y:S04]  /*1b7e0*/  @P1 LDG.E.U8 R28, desc[UR44][R4.64] ;  /* 0x0000002c041c1981 */ /* 0x008ee8000c1e1100 */
[----:B0-----:R-:W2:Y:S04]  /*1b7f0*/  LDL R29, [R1+0x143c] ;  /* 0x00143c00011d7983 */ /* 0x001ea80000100800 */
[----:B------:R-:W4:Y:S04]  /*1b800*/  LDL R4, [R1+0x13a0] ;  /* 0x0013a00001047983 */ /* 0x000f280000100800 */
[----:B------:R-:W4:Y:S04]  /*1b810*/  LDL R5, [R1+0x13a4] ;  /* 0x0013a40001057983 */ /* 0x000f280000100800 */
[----:B---3--:R0:W-:Y:S04]  /*1b820*/  STL [R1+0x4314], R28 ;  /* 0x0043141c01007387 */ /* 0x0081e80000100800 */
[----:B0-----:R-:W3:Y:S01]  /*1b830*/  LDL R28, [R1+0x139c] ;  /* 0x00139c00011c7983 */ /* 0x001ee20000100800 */
[----:B----4-:R-:W-:-:S04]  /*1b840*/  @P1 LOP3.LUT R5, R5, R4, RZ, 0x3c, !PT ;  /* 0x0000000405051212 */ /* 0x010fc800078e3cff */
[----:B------:R-:W-:-:S04]  /*1b850*/  @P1 LOP3.LUT R4, R5, R4, RZ, 0x3c, !PT ;  /* 0x0000000405041212 */ /* 0x000fc800078e3cff */
[----:B------:R-:W-:-:S05]  /*1b860*/  @P1 LOP3.LUT R5, R5, R4, RZ, 0x3c, !PT ;  /* 0x0000000405051212 */ /* 0x000fca00078e3cff */
[----:B------:R3:W4:Y:S04]  /*1b870*/  @P1 LDG.E.U8 R27, desc[UR44][R4.64] ;  /* 0x0000002c041b1981 */ /* 0x000728000c1e1100 */
[----:B------:R-:W2:Y:S01]  /*1b880*/  LDL R5, [R1+0x1398] ;  /* 0x0013980001057983 */ /* 0x000ea20000100800 */
[----:B------:R-:W-:Y:S01]  /*1b890*/  PRMT R26, RZ, 0x7610, R26 ;  /* 0x00007610ff1a7816 */ /* 0x000fe2000000001a */
[----:B---3--:R-:W-:Y:S02]  /*1b8a0*/  @P1 IMAD.MOV.U32 R4, RZ, RZ, R28 ;  /* 0x000000ffff041224 */ /* 0x008fe400078e001c */
[----:B----4-:R0:W-:Y:S01]  /*1b8b0*/  STL [R1+0x4318], R27 ;  /* 0x0043181b01007387 */ /* 0x0101e20000100800 */
[----:B------:R-:W-:Y:S02]  /*1b8c0*/  PRMT R25, RZ, 0x7610, R25 ;  /* 0x00007610ff197816 */ /* 0x000fe40000000019 */
[----:B------:R-:W-:Y:S01]  /*1b8d0*/  ISETP.GT.AND P2, PT, R2, 0x1c, PT ;  /* 0x0000001c0200780c */ /* 0x000fe20003f44270 */
[----:B------:R-:W3:Y:S04]  /*1b8e0*/  LDL R28, [R1+0x138c] ;  /* 0x00138c00011c7983 */ /* 0x000ee80000100800 */
[----:B--2---:R1:W2:Y:S04]  /*1b8f0*/  @P1 LDG.E.U8 R26, desc[UR44][R4.64] ;  /* 0x0000002c041a1981 */ /* 0x0042a8000c1e1100 */
[----:B0-----:R-:W4:Y:S04]  /*1b900*/  LDL R27, [R1+0x1390] ;  /* 0x00139000011b7983 */ /* 0x001f280000100800 */
[----:B------:R-:W3:Y:S01]  /*1b910*/  LDL R5, [R1+0x1438] ;  /* 0x0014380001057983 */ /* 0x000ee20000100800 */
[----:B-1----:R-:W-:Y:S01]  /*1b920*/  @P0 IMAD.MOV.U32 R4, RZ, RZ, R29 ;  /* 0x000000ffff040224 */ /* 0x002fe200078e001d */
[----:B------:R-:W-:-:S04]  /*1b930*/  PRMT R24, RZ, 0x7610, R24 ;  /* 0x00007610ff187816 */ /* 0x000fc80000000018 */
[----:B---3--:R0:W3:Y:S04]  /*1b940*/  @P0 LDG.E.U8 R25, desc[UR44][R4.64] ;  /* 0x0000002c04190981 */ /* 0x0080e8000c1e1100 */
[----:B--2---:R1:W-:Y:S04]  /*1b950*/  STL [R1+0x431c], R26 ;  /* 0x00431c1a01007387 */ /* 0x0043e80000100800 */
[----:B------:R-:W2:Y:S01]  /*1b960*/  LDL R29, [R1+0x1384] ;  /* 0x00138400011d7983 */ /* 0x000ea20000100800 */
[----:B0-----:R-:W-:Y:S02]  /*1b970*/  @P2 IMAD.MOV.U32 R4, RZ, RZ, R0 ;  /* 0x000000ffff042224 */ /* 0x001fe400078e0000 */
[----:B----4-:R-:W-:-:S05]  /*1b980*/  @P2 IMAD.MOV.U32 R5, RZ, RZ, R27 ;  /* 0x000000ffff052224 */ /* 0x010fca00078e001b */
[----:B------:R0:W4:Y:S04]  /*1b990*/  @P2 LDG.E.U8 R24, desc[UR44][R4.64] ;  /* 0x0000002c04182981 */ /* 0x000128000c1e1100 */
[----:B---3--:R3:W-:Y:S04]  /*1b9a0*/  STL [R1+0x42e0], R25 ;  /* 0x0042e01901007387 */ /* 0x0087e80000100800 */
[----:B------:R-:W2:Y:S01]  /*1b9b0*/  LDL R5, [R1+0x1388] ;  /* 0x0013880001057983 */ /* 0x000ea20000100800 */
[----:B------:R-:W-:Y:S01]  /*1b9c0*/  PRMT R23, RZ, 0x7610, R23 ;  /* 0x00007610ff177816 */ /* 0x000fe20000000017 */
[----:B0-----:R-:W-:-:S02]  /*1b9d0*/  @P2 IMAD.MOV.U32 R4, RZ, RZ, R28 ;  /* 0x000000ffff042224 */ /* 0x001fc400078e001c */
[----:B------:R-:W2:Y:S04]  /*1b9e0*/  LDL R27, [R1+0x1378] ;  /* 0x00137800011b7983 */ /* 0x000ea80000100800 */
[----:B-1----:R-:W2:Y:S04]  /*1b9f0*/  LDL R26, [R1+0x137c] ;  /* 0x00137c00011a7983 */ /* 0x002ea80000100800 */
[----:B---3--:R-:W3:Y:S04]  /*1ba00*/  LDL R25, [R1+0x1430] ;  /* 0x0014300001197983 */ /* 0x008ee80000100800 */
[----:B------:R-:W3:Y:S04]  /*1ba10*/  LDL R0, [R1+0x1434] ;  /* 0x0014340001007983 */ /* 0x000ee80000100800 */
[----:B----4-:R0:W-:Y:S01]  /*1ba20*/  STL [R1+0x4320], R24 ;  /* 0x0043201801007387 */ /* 0x0101e20000100800 */
[----:B------:R-:W-:-:S02]  /*1ba30*/  ISETP.GT.AND P0, PT, R2, 0x17, PT ;  /* 0x000000170200780c */ /* 0x000fc40003f04270 */
[----:B------:R-:W-:Y:S01]  /*1ba40*/  PRMT R22, RZ, 0x7610, R22 ;  /* 0x00007610ff167816 */ /* 0x000fe20000000016 */
[----:B------:R-:W4:Y:S01]  /*1ba50*/  LDL R28, [R1+0x1370] ;  /* 0x00137000011c7983 */ /* 0x000f220000100800 */
[----:B------:R-:W-:Y:S02]  /*1ba60*/  PRMT R21, RZ, 0x7610, R21 ;  /* 0x00007610ff157816 */ /* 0x000fe40000000015 */
[----:B------:R-:W-:Y:S01]  /*1ba70*/  PRMT R20, RZ, 0x7610, R20 ;  /* 0x00007610ff147816 */ /* 0x000fe20000000014 */
[----:B0-----:R-:W4:Y:S04]  /*1ba80*/  LDL R24, [R1+0x1374] ;  /* 0x0013740001187983 */ /* 0x001f280000100800 */
[----:B--2---:R0:W2:Y:S04]  /*1ba90*/  @P2 LDG.E.U8 R23, desc[UR44][R4.64] ;  /* 0x0000002c04172981 */ /* 0x0040a8000c1e1100 */
[----:B------:R-:W3:Y:S01]  /*1baa0*/  LDL R5, [R1+0x1380] ;  /* 0x0013800001057983 */ /* 0x000ee20000100800 */
[----:B0-----:R-:W-:-:S05]  /*1bab0*/  @P2 IMAD.MOV.U32 R4, RZ, RZ, R29 ;  /* 0x000000ffff042224 */ /* 0x001fca00078e001d */
[----:B---3--:R0:W3:Y:S02]  /*1bac0*/  @P2 LDG.E.U8 R22, desc[UR44][R4.64] ;  /* 0x0000002c04162981 */ /* 0x0080e4000c1e1100 */
[----:B0-----:R-:W-:Y:S02]  /*1bad0*/  @P2 IMAD.MOV.U32 R4, RZ, RZ, R26 ;  /* 0x000000ffff042224 */ /* 0x001fe400078e001a */
[----:B------:R-:W-:-:S05]  /*1bae0*/  @P2 IMAD.MOV.U32 R5, RZ, RZ, R27 ;  /* 0x000000ffff052224 */ /* 0x000fca00078e001b */
[----:B------:R0:W3:Y:S02]  /*1baf0*/  @P2 LDG.E.U8 R21, desc[UR44][R4.64] ;  /* 0x0000002c04152981 */ /* 0x0000e4000c1e1100 */
[----:B0-----:R-:W-:Y:S02]  /*1bb00*/  @P0 IMAD.MOV.U32 R4, RZ, RZ, R0 ;  /* 0x000000ffff040224 */ /* 0x001fe400078e0000 */
[----:B------:R-:W-:-:S05]  /*1bb10*/  @P0 IMAD.MOV.U32 R5, RZ, RZ, R25 ;  /* 0x000000ffff050224 */ /* 0x000fca00078e0019 */
[----:B------:R4:W3:Y:S01]  /*1bb20*/  @P0 LDG.E.U8 R20, desc[UR44][R4.64] ;  /* 0x0000002c04140981 */ /* 0x0008e2000c1e1100 */
[----:B------:R-:W-:-:S03]  /*1bb30*/  ISETP.GT.AND P1, PT, R2, 0x1d, PT ;  /* 0x0000001d0200780c */ /* 0x000fc60003f24270 */
[----:B--2---:R0:W-:Y:S10]  /*1bb40*/  STL [R1+0x4324], R23 ;  /* 0x0043241701007387 */ /* 0x0041f40000100800 */
[----:B----4-:R-:W-:Y:S01]  /*1bb50*/  @P1 IMAD.MOV.U32 R4, RZ, RZ, R24 ;  /* 0x000000ffff041224 */ /* 0x010fe200078e0018 */
[----:B------:R-:W-:Y:S01]  /*1bb60*/  PRMT R19, RZ, 0x7610, R19 ;  /* 0x00007610ff137816 */ /* 0x000fe20000000013 */
[----:B------:R-:W-:-:S05]  /*1bb70*/  @P1 IMAD.MOV.U32 R5, RZ, RZ, R28 ;  /* 0x000000ffff051224 */ /* 0x000fca00078e001c */
[----:B------:R-:W2:Y:S04]  /*1bb80*/  @P1 LDG.E.U8 R19, desc[UR44][R4.64] ;  /* 0x0000002c04131981 */ /* 0x000ea8000c1e1100 */
[----:B---3--:R1:W-:Y:S04]  /*1bb90*/  STL [R1+0x4328], R22 ;  /* 0x0043281601007387 */ /* 0x0083e80000100800 */
[----:B------:R-:W3:Y:S04]  /*1bba0*/  LDL R27, [R1+0x1368] ;  /* 0x00136800011b7983 */ /* 0x000ee80000100800 */
[----:B------:R-:W4:Y:S04]  /*1bbb0*/  LDL R26, [R1+0x136c] ;  /* 0x00136c00011a7983 */ /* 0x000f280000100800 */
[----:B------:R1:W-:Y:S04]  /*1bbc0*/  STL [R1+0x432c], R21 ;  /* 0x00432c1501007387 */ /* 0x0003e80000100800 */
[----:B------:R-:W4:Y:S04]  /*1bbd0*/  LDL R25, [R1+0x1360] ;  /* 0x0013600001197983 */ /* 0x000f280000100800 */
[----:B------:R-:W4:Y:S04]  /*1bbe0*/  LDL R0, [R1+0x1364] ;  /* 0x0013640001007983 */ /* 0x000f280000100800 */
[----:B------:R2:W-:Y:S04]  /*1bbf0*/  STL [R1+0x42c0], R20 ;  /* 0x0042c01401007387 */ /* 0x0005e80000100800 */
[----:B------:R-:W4:Y:S04]  /*1bc00*/  LDL R24, [R1+0x1358] ;  /* 0x0013580001187983 */ /* 0x000f280000100800 */
[----:B0-----:R-:W4:Y:S04]  /*1bc10*/  LDL R23, [R1+0x135c] ;  /* 0x00135c0001177983 */ /* 0x001f280000100800 */
[----:B-1----:R-:W4:Y:S04]  /*1bc20*/  LDL R22, [R1+0x1428] ;  /* 0x0014280001167983 */ /* 0x002f280000100800 */
[----:B------:R-:W4:Y:S01]  /*1bc30*/  LDL R21, [R1+0x142c] ;  /* 0x00142c0001157983 */ /* 0x000f220000100800 */
[----:B------:R-:W-:-:S02]  /*1bc40*/  PRMT R18, RZ, 0x7610, R18 ;  /* 0x00007610ff127816 */ /* 0x000fc40000000012 */
[----:B------:R-:W-:Y:S02]  /*1bc50*/  PRMT R17, RZ, 0x7610, R17 ;  /* 0x00007610ff117816 */ /* 0x000fe40000000011 */
[----:B------:R-:W-:Y:S02]  /*1bc60*/  PRMT R16, RZ, 0x7610, R16 ;  /* 0x00007610ff107816 */ /* 0x000fe40000000010 */
[----:B------:R-:W-:Y:S01]  /*1bc70*/  PRMT R15, RZ, 0x7610, R15 ;  /* 0x00007610ff0f7816 */ /* 0x000fe2000000000f */
[----:B--2---:R0:W-:Y:S04]  /*1bc80*/  STL [R1+0x4330], R19 ;  /* 0x0043301301007387 */ /* 0x0041e80000100800 */
[----:B------:R-:W2:Y:S04]  /*1bc90*/  LDL R20, [R1+0x1350] ;  /* 0x0013500001147983 */ /* 0x000ea80000100800 */
[----:B0-----:R-:W2:Y:S01]  /*1bca0*/  LDL R19, [R1+0x1354] ;  /* 0x0013540001137983 */ /* 0x001ea20000100800 */
[----:B---3--:R-:W-:-:S02]  /*1bcb0*/  @P1 IMAD.MOV.U32 R5, RZ, RZ, R27 ;  /* 0x000000ffff051224 */ /* 0x008fc400078e001b */
[----:B----4-:R-:W-:-:S05]  /*1bcc0*/  @P1 IMAD.MOV.U32 R4, RZ, RZ, R26 ;  /* 0x000000ffff041224 */ /* 0x010fca00078e001a */
[----:B------:R0:W3:Y:S02]  /*1bcd0*/  @P1 LDG.E.U8 R18, desc[UR44][R4.64] ;  /* 0x0000002c04121981 */ /* 0x0000e4000c1e1100 */
[----:B0-----:R-:W-:Y:S02]  /*1bce0*/  @P1 IMAD.MOV.U32 R5, RZ, RZ, R25 ;  /* 0x000000ffff051224 */ /* 0x001fe400078e0019 */
[----:B------:R-:W-:-:S05]  /*1bcf0*/  @P1 IMAD.MOV.U32 R4, RZ, RZ, R0 ;  /* 0x000000ffff041224 */ /* 0x000fca00078e0000 */
[----:B------:R0:W4:Y:S02]  /*1bd00*/  @P1 LDG.E.U8 R17, desc[UR44][R4.64] ;  /* 0x0000002c04111981 */ /* 0x000124000c1e1100 */
[----:B0-----:R-:W-:Y:S02]  /*1bd10*/  @P1 IMAD.MOV.U32 R5, RZ, RZ, R24 ;  /* 0x000000ffff051224 */ /* 0x001fe400078e0018 */
[----:B------:R-:W-:-:S05]  /*1bd20*/  @P1 IMAD.MOV.U32 R4, RZ, RZ, R23 ;  /* 0x000000ffff041224 */ /* 0x000fca00078e0017 */
[----:B------:R0:W4:Y:S02]  /*1bd30*/  @P1 LDG.E.U8 R16, desc[UR44][R4.64] ;  /* 0x0000002c04101981 */ /* 0x000124000c1e1100 */
[----:B0-----:R-:W-:Y:S02]  /*1bd40*/  @P0 IMAD.MOV.U32 R4, RZ, RZ, R21 ;  /* 0x000000ffff040224 */ /* 0x001fe400078e0015 */
[----:B------:R-:W-:-:S05]  /*1bd50*/  @P0 IMAD.MOV.U32 R5, RZ, RZ, R22 ;  /* 0x000000ffff050224 */ /* 0x000fca00078e0016 */
[----:B------:R2:W4:Y:S01]  /*1bd60*/  @P0 LDG.E.U8 R15, desc[UR44][R4.64] ;  /* 0x0000002c040f0981 */ /* 0x000522000c1e1100 */
[----:B------:R-:W-:Y:S02]  /*1bd70*/  ISETP.GT.AND P2, PT, R2, 0x1e, PT ;  /* 0x0000001e0200780c */ /* 0x000fe40003f44270 */
[----:B------:R-:W-:-:S11]  /*1bd80*/  PRMT R14, RZ, 0x7610, R14 ;  /* 0x00007610ff0e7816 */ /* 0x000fd6000000000e */
[----:B--2---:R-:W-:Y:S02]  /*1bd90*/  @P2 IMAD.MOV.U32 R4, RZ, RZ, R19 ;  /* 0x000000ffff042224 */ /* 0x004fe400078e0013 */
[----:B------:R-:W-:-:S05]  /*1bda0*/  @P2 IMAD.MOV.U32 R5, RZ, RZ, R20 ;  /* 0x000000ffff052224 */ /* 0x000fca00078e0014 */
[----:B------:R-:W2:Y:S04]  /*1bdb0*/  @P2 LDG.E.U8 R14, desc[UR44][R4.64] ;  /* 0x0000002c040e2981 */ /* 0x000ea8000c1e1100 */
[----:B---3--:R0:W-:Y:S04]  /*1bdc0*/  STL [R1+0x4334], R18 ;  /* 0x0043341201007387 */ /* 0x0081e80000100800 */
[----:B------:R-:W3:Y:S04]  /*1bdd0*/  LDL R0, [R1+0x134c] ;  /* 0x00134c0001007983 */ /* 0x000ee80000100800 */
[----:B0-----:R-:W3:Y:S04]  /*1bde0*/  LDL R18, [R1+0x1348] ;  /* 0x0013480001127983 */ /* 0x001ee80000100800 */
[----:B----4-:R0:W-:Y:S04]  /*1bdf0*/  STL [R1+0x4338], R17 ;  /* 0x0043381101007387 */ /* 0x0101e80000100800 */
[----:B------:R1:W-:Y:S04]  /*1be00*/  STL [R1+0x433c], R16 ;  /* 0x00433c1001007387 */ /* 0x0003e80000100800 */
[----:B0-----:R-:W4:Y:S04]  /*1be10*/  LDL R17, [R1+0x1340] ;  /* 0x0013400001117983 */ /* 0x001f280000100800 */
[----:B-1----:R-:W4:Y:S04]  /*1be20*/  LDL R16, [R1+0x1344] ;  /* 0x0013440001107983 */ /* 0x002f280000100800 */
[----:B------:R0:W-:Y:S04]  /*1be30*/  STL [R1+0x42c4], R15 ;  /* 0x0042c40f01007387 */ /* 0x0001e80000100800 */
[----:B------:R-:W4:Y:S04]  /*1be40*/  LDL R21, [R1+0x1338] ;  /* 0x0013380001157983 */ /* 0x000f280000100800 */
[----:B0-----:R-:W4:Y:S01]  /*1be50*/  LDL R15, [R1+0x133c] ;  /* 0x00133c00010f7983 */ /* 0x001f220000100800 */
[----:B------:R-:W-:-:S02]  /*1be60*/  PRMT R13, RZ, 0x7610, R13 ;  /* 0x00007610ff0d7816 */ /* 0x000fc4000000000d */
[----:B------:R-:W-:Y:S02]  /*1be70*/  PRMT R12, RZ, 0x7610, R12 ;  /* 0x00007610ff0c7816 */ /* 0x000fe4000000000c */
[----:B------:R-:W-:Y:S01]  /*1be80*/  PRMT R11, RZ, 0x7610, R11 ;  /* 0x00007610ff0b7816 */ /* 0x000fe2000000000b */
[----:B--2---:R0:W-:Y:S04]  /*1be90*/  STL [R1+0x42e4], R14 ;  /* 0x0042e40e01007387 */ /* 0x0041e80000100800 */
[----:B------:R-:W2:Y:S01]  /*1bea0*/  LDL R20, [R1+0x1420] ;  /* 0x0014200001147983 */ /* 0x000ea20000100800 */
[----:B---3--:R-:W-:-:S03]  /*1beb0*/  @P2 IMAD.MOV.U32 R4, RZ, RZ, R0 ;  /* 0x000000ffff042224 */ /* 0x008fc600078e0000 */
[----:B------:R-:W3:Y:S01]  /*1bec0*/  LDL R0, [R1+0x1424] ;  /* 0x0014240001007983 */ /* 0x000ee20000100800 */
[----:B------:R-:W-:-:S05]  /*1bed0*/  @P2 IMAD.MOV.U32 R5, RZ, RZ, R18 ;  /* 0x000000ffff052224 */ /* 0x000fca00078e0012 */
[----:B------:R4:W2:Y:S02]  /*1bee0*/  @P2 LDG.E.U8 R13, desc[UR44][R4.64] ;  /* 0x0000002c040d2981 */ /* 0x0008a4000c1e1100 */
[----:B----4-:R-:W-:Y:S02]  /*1bef0*/  @P2 IMAD.MOV.U32 R5, RZ, RZ, R17 ;  /* 0x000000ffff052224 */ /* 0x010fe400078e0011 */
[----:B------:R-:W-:-:S05]  /*1bf00*/  @P2 IMAD.MOV.U32 R4, RZ, RZ, R16 ;  /* 0x000000ffff042224 */ /* 0x000fca00078e0010 */
[----:B------:R1:W4:Y:S02]  /*1bf10*/  @P2 LDG.E.U8 R12, desc[UR44][R4.64] ;  /* 0x0000002c040c2981 */ /* 0x000324000c1e1100 */
[----:B-1----:R-:W-:Y:S02]  /*1bf20*/  @P2 IMAD.MOV.U32 R5, RZ, RZ, R21 ;  /* 0x000000ffff052224 */ /* 0x002fe400078e0015 */
[----:B------:R-:W-:-:S05]  /*1bf30*/  @P2 IMAD.MOV.U32 R4, RZ, RZ, R15 ;  /* 0x000000ffff042224 */ /* 0x000fca00078e000f */
[----:B------:R3:W4:Y:S04]  /*1bf40*/  @P2 LDG.E.U8 R11, desc[UR44][R4.64] ;  /* 0x0000002c040b2981 */ /* 0x000728000c1e1100 */
[----:B--2---:R1:W-:Y:S04]  /*1bf50*/  STL [R1+0x42e8], R13 ;  /* 0x0042e80d01007387 */ /* 0x0043e80000100800 */
[----:B------:R-:W2:Y:S04]  /*1bf60*/  LDL R19, [R1+0x1418] ;  /* 0x0014180001137983 */ /* 0x000ea80000100800 */
[----:B------:R-:W2:Y:S04]  /*1bf70*/  LDL R18, [R1+0x141c] ;  /* 0x00141c0001127983 */ /* 0x000ea80000100800 */
[----:B------:R-:W2:Y:S04]  /*1bf80*/  LDL R17, [R1+0x1330] ;  /* 0x0013300001117983 */ /* 0x000ea80000100800 */
[----:B------:R-:W2:Y:S01]  /*1bf90*/  LDL R16, [R1+0x1334] ;  /* 0x0013340001107983 */ /* 0x000ea20000100800 */
[----:B---3--:R-:W-:-:S03]  /*1bfa0*/  @P0 IMAD.MOV.U32 R4, RZ, RZ, R0 ;  /* 0x000000ffff040224 */ /* 0x008fc600078e0000 */
[----:B----4-:R3:W-:Y:S04]  /*1bfb0*/  STL [R1+0x42ec], R12 ;  /* 0x0042ec0c01007387 */ /* 0x0107e80000100800 */
[----:B------:R-:W4:Y:S04]  /*1bfc0*/  LDL R15, [R1+0x1328] ;  /* 0x00132800010f7983 */ /* 0x000f280000100800 */
[----:B0-----:R-:W4:Y:S04]  /*1bfd0*/  LDL R14, [R1+0x132c] ;  /* 0x00132c00010e7983 */ /* 0x001f280000100800 */
[----:B-1----:R-:W4:Y:S04]  /*1bfe0*/  LDL R13, [R1+0x1320] ;  /* 0x00132000010d7983 */ /* 0x002f280000100800 */
[----:B---3--:R-:W3:Y:S04]  /*1bff0*/  LDL R12, [R1+0x1324] ;  /* 0x00132400010c7983 */ /* 0x008ee80000100800 */
[----:B------:R0:W-:Y:S04]  /*1c000*/  STL [R1+0x42f0], R11 ;  /* 0x0042f00b01007387 */ /* 0x0001e80000100800 */
[----:B------:R-:W3:Y:S04]  /*1c010*/  LDL R0, [R1+0x131c] ;  /* 0x00131c0001007983 */ /* 0x000ee80000100800 */
[----:B0-----:R-:W3:Y:S01]  /*1c020*/  LDL R11, [R1+0x1318] ;  /* 0x00131800010b7983 */ /* 0x001ee20000100800 */
[----:B------:R-:W-:Y:S01]  /*1c030*/  ISETP.GT.AND P1, PT, R2, 0x1f, PT ;  /* 0x0000001f0200780c */ /* 0x000fe20003f24270 */
[----:B------:R-:W-:Y:S01]  /*1c040*/  @P0 IMAD.MOV.U32 R5, RZ, RZ, R20 ;  /* 0x000000ffff050224 */ /* 0x000fe200078e0014 */
[----:B------:R-:W-:-:S02]  /*1c050*/  PRMT R10, RZ, 0x7610, R10 ;  /* 0x00007610ff0a7816 */ /* 0x000fc4000000000a */
[----:B------:R-:W-:-:S04]  /*1c060*/  PRMT R9, RZ, 0x7610, R9 ;  /* 0x00007610ff097816 */ /* 0x000fc80000000009 */
[----:B------:R2:W3:Y:S01]  /*1c070*/  @P0 LDG.E.U8 R10, desc[UR44][R4.64] ;  /* 0x0000002c040a0981 */ /* 0x0004e2000c1e1100 */
[----:B------:R-:W-:Y:S02]  /*1c080*/  PRMT R8, RZ, 0x7610, R8 ;  /* 0x00007610ff087816 */ /* 0x000fe40000000008 */
[----:B------:R-:W-:Y:S02]  /*1c090*/  PRMT R7, RZ, 0x7610, R7 ;  /* 0x00007610ff077816 */ /* 0x000fe40000000007 */
[----:B------:R-:W-:Y:S02]  /*1c0a0*/  PRMT R6, RZ, 0x7610, R6 ;  /* 0x00007610ff067816 */ /* 0x000fe40000000006 */
[----:B------:R-:W-:Y:S01]  /*1c0b0*/  PRMT R3, RZ, 0x7610, R3 ;  /* 0x00007610ff037816 */ /* 0x000fe20000000003 */
[----:B--2---:R-:W-:Y:S02]  /*1c0c0*/  @P0 IMAD.MOV.U32 R5, RZ, RZ, R19 ;  /* 0x000000ffff050224 */ /* 0x004fe400078e0013 */
[----:B------:R-:W-:-:S05]  /*1c0d0*/  @P0 IMAD.MOV.U32 R4, RZ, RZ, R18 ;  /* 0x000000ffff040224 */ /* 0x000fca00078e0012 */
[----:B------:R0:W2:Y:S02]  /*1c0e0*/  @P0 LDG.E.U8 R9, desc[UR44][R4.64] ;  /* 0x0000002c04090981 */ /* 0x0000a4000c1e1100 */
[----:B0-----:R-:W-:Y:S02]  /*1c0f0*/  @P1 IMAD.MOV.U32 R4, RZ, RZ, R16 ;  /* 0x000000ffff041224 */ /* 0x001fe400078e0010 */
[----:B------:R-:W-:-:S05]  /*1c100*/  @P1 IMAD.MOV.U32 R5, RZ, RZ, R17 ;  /* 0x000000ffff051224 */ /* 0x000fca00078e0011 */
[----:B------:R4:W2:Y:S02]  /*1c110*/  @P1 LDG.E.U8 R8, desc[UR44][R4.64] ;  /* 0x0000002c04081981 */ /* 0x0008a4000c1e1100 */
[----:B----4-:R-:W-:Y:S02]  /*1c120*/  @P1 IMAD.MOV.U32 R5, RZ, RZ, R15 ;  /* 0x000000ffff051224 */ /* 0x010fe400078e000f */
[----:B------:R-:W-:-:S05]  /*1c130*/  @P1 IMAD.MOV.U32 R4, RZ, RZ, R14 ;  /* 0x000000ffff041224 */ /* 0x000fca00078e000e */
[----:B------:R3:W4:Y:S02]  /*1c140*/  @P1 LDG.E.U8 R7, desc[UR44][R4.64] ;  /* 0x0000002c04071981 */ /* 0x000724000c1e1100 */
[----:B---3--:R-:W-:Y:S02]  /*1c150*/  @P1 IMAD.MOV.U32 R4, RZ, RZ, R12 ;  /* 0x000000ffff041224 */ /* 0x008fe400078e000c */
[----:B------:R-:W-:-:S05]  /*1c160*/  @P1 IMAD.MOV.U32 R5, RZ, RZ, R13 ;  /* 0x000000ffff051224 */ /* 0x000fca00078e000d */
[----:B------:R0:W3:Y:S02]  /*1c170*/  @P1 LDG.E.U8 R6, desc[UR44][R4.64] ;  /* 0x0000002c04061981 */ /* 0x0000e4000c1e1100 */
[----:B0-----:R-:W-:Y:S02]  /*1c180*/  @P1 IMAD.MOV.U32 R4, RZ, RZ, R0 ;  /* 0x000000ffff041224 */ /* 0x001fe400078e0000 */
[----:B------:R-:W-:-:S05]  /*1c190*/  @P1 IMAD.MOV.U32 R5, RZ, RZ, R11 ;  /* 0x000000ffff051224 */ /* 0x000fca00078e000b */
[----:B------:R-:W3:Y:S04]  /*1c1a0*/  @P1 LDG.E.U8 R3, desc[UR44][R4.64] ;  /* 0x0000002c04031981 */ /* 0x000ee8000c1e1100 */
[----:B------:R-:W-:Y:S01]  /*1c1b0*/  STL [R1+0x42c8], R10 ;  /* 0x0042c80a01007387 */ /* 0x000fe20000100800 */
[----:B------:R-:W0:Y:S02]  /*1c1c0*/  S2R R25, SR_TID.X ;  /* 0x0000000000197919 */ /* 0x000e240000002100 */
[----:B0-----:R-:W-:Y:S01]  /*1c1d0*/  LOP3.LUT R0, R25, 0x3f, RZ, 0xc0, !PT ;  /* 0x0000003f19007812 */ /* 0x001fe200078ec0ff */
[----:B--2---:R-:W-:Y:S04]  /*1c1e0*/  STL [R1+0x42cc], R9 ;  /* 0x0042cc0901007387 */ /* 0x004fe80000100800 */
[----:B------:R-:W-:Y:S04]  /*1c1f0*/  STL [R1+0x42d0], R8 ;  /* 0x0042d00801007387 */ /* 0x000fe80000100800 */
[----:B----4-:R-:W-:Y:S04]  /*1c200*/  STL [R1+0x42d4], R7 ;  /* 0x0042d40701007387 */ /* 0x010fe80000100800 */
[----:B---3--:R-:W-:Y:S04]  /*1c210*/  STL [R1+0x42d8], R6 ;  /* 0x0042d80601007387 */ /* 0x008fe80000100800 */
[----:B------:R-:W2:Y:S04]  /*1c220*/  LDL.LU R26, [R1+0x11b4] ;  /* 0x0011b400011a7983 */ /* 0x000ea80000300800 */
[----:B------:R-:W3:Y:S04]  /*1c230*/  LDL.LU R11, [R1+0x1134] ;  /* 0x00113400010b7983 */ /* 0x000ee80000300800 */
[----:B------:R-:W4:Y:S04]  /*1c240*/  LDL.LU R27, [R1+0x1130] ;  /* 0x00113000011b7983 */ /* 0x000f280000300800 */
[----:B------:R-:W4:Y:S04]  /*1c250*/  LDL.LU R28, [R1+0x112c] ;  /* 0x00112c00011c7983 */ /* 0x000f280000300800 */
[----:B------:R-:W4:Y:S04]  /*1c260*/  LDL.LU R29, [R1+0x1128] ;  /* 0x00112800011d7983 */ /* 0x000f280000300800 */
[----:B------:R0:W-:Y:S01]  /*1c270*/  STL [R1+0x42dc], R3 ;  /* 0x0042dc0301007387 */ /* 0x0001e20000100800 */
[----:B------:R-:W1:Y:S01]  /*1c280*/  S2R R24, SR_TID.X ;  /* 0x0000000000187919 */ /* 0x000e620000002100 */
[----:B------:R-:W-:Y:S06]  /*1c290*/  BAR.SYNC.DEFER_BLOCKING 0x0 ;  /* 0x0000000000007b1d */ /* 0x000fec0000010000 */
[----:B0-----:R-:W3:Y:S04]  /*1c2a0*/  LDL.LU R3, [R1+0x11a8] ;  /* 0x0011a80001037983 */ /* 0x001ee80000300800 */
        /* <DEDUP_REMOVED lines=50> */
[----:B0-----:R-:W4:Y:S04]  /*1c5d0*/  LDL.LU R4, [R1+0x11ac] ;  /* 0x0011ac0001047983 */ /* 0x001f280000300800 */
[----:B------:R-:W-:Y:S04]  /*1c5e0*/  STL [R1+0x4128], R5 ;  /* 0x0041280501007387 */ /* 0x000fe80000100800 */
[----:B------:R0:W-:Y:S04]  /*1c5f0*/  STL [R1+0x4340], R25 ;  /* 0x0043401901007387 */ /* 0x0001e80000100800 */
[----:B0-----:R-:W3:Y:S01]  /*1c600*/  LDL.LU R25, [R1+0x11b0] ;  /* 0x0011b00001197983 */ /* 0x001ee20000300800 */
[----:B-1----:R-:W-:-:S03]  /*1c610*/  LOP3.LUT R6, R24, 0x1f, RZ, 0xc0, !PT ;  /* 0x0000001f18067812 */ /* 0x002fc600078ec0ff */
[----:B------:R-:W-:Y:S01]  /*1c620*/  STL [R1+0x42b8], R5 ;  /* 0x0042b80501007387 */ /* 0x000fe20000100800 */
[----:B------:R-:W-:-:S03]  /*1c630*/  ISETP.GE.AND P0, PT, R6, R2, PT ;  /* 0x000000020600720c */ /* 0x000fc60003f06270 */
[----:B------:R-:W-:Y:S04]  /*1c640*/  STL [R1+0x42f8], R5 ;  /* 0x0042f80501007387 */ /* 0x000fe80000100800 */
        /* <DEDUP_REMOVED lines=14> */
[----:B--2---:R0:W-:Y:S04]  /*1c730*/  STS.U8 [R0+UR5], R26 ;  /* 0x0000001a00007988 */ /* 0x0041e80008000005 */
[----:B------:R-:W2:Y:S04]  /*1c740*/  LDL.LU R21, [R1+0x111c] ;  /* 0x00111c0001157983 */ /* 0x000ea80000300800 */
[----:B------:R-:W2:Y:S04]  /*1c750*/  LDL.LU R22, [R1+0x1118] ;  /* 0x0011180001167983 */ /* 0x000ea80000300800 */
[----:B------:R-:W2:Y:S04]  /*1c760*/  LDL.LU R23, [R1+0x88] ;  /* 0x0000880001177983 */ /* 0x000ea80000300800 */
[----:B------:R-:W2:Y:S04]  /*1c770*/  LDL.LU R24, [R1+0x84] ;  /* 0x0000840001187983 */ /* 0x000ea80000300800 */
[----:B0-----:R-:W2:Y:S04]  /*1c780*/  LDL.LU R26, [R1+0x80] ;  /* 0x00008000011a7983 */ /* 0x001ea80000300800 */
[----:B---3--:R-:W-:Y:S04]  /*1c790*/  STS.U8 [R0+UR5+0x40], R25 ;  /* 0x0000401900007988 */ /* 0x008fe80008000005 */
[----:B----4-:R-:W-:Y:S04]  /*1c7a0*/  STS.U8 [R0+UR5+0x80], R4 ;  /* 0x0000800400007988 */ /* 0x010fe80008000005 */
[----:B------:R-:W-:Y:S04]  /*1c7b0*/  STS.U8 [R0+UR5+0xc0], R3 ;  /* 0x0000c00300007988 */ /* 0x000fe80008000005 */
[----:B------:R-:W-:Y:S04]  /*1c7c0*/  STS.U8 [R0+UR5+0x840], R11 ;  /* 0x0008400b00007988 */ /* 0x000fe80008000005 */
[----:B------:R0:W-:Y:S04]  /*1c7d0*/  STS.U8 [R0+UR5+0x800], R27 ;  /* 0x0008001b00007988 */ /* 0x0001e80008000005 */
[----:B------:R1:W-:Y:S04]  /*1c7e0*/  STS.U8 [R0+UR5+0x8c0], R28 ;  /* 0x0008c01c00007988 */ /* 0x0003e80008000005 */
[----:B------:R3:W-:Y:S04]  /*1c7f0*/  STS.U8 [R0+UR5+0x880], R29 ;  /* 0x0008801d00007988 */ /* 0x0007e80008000005 */
[----:B0-----:R-:W4:Y:S04]  /*1c800*/  LDL.LU R27, [R1+0x7c] ;  /* 0x00007c00011b7983 */ /* 0x001f280000300800 */
[----:B-1----:R-:W4:Y:S04]  /*1c810*/  LDL.LU R28, [R1+0x24] ;  /* 0x00002400011c7983 */ /* 0x002f280000300800 */
[----:B---3--:R-:W3:Y:S01]  /*1c820*/  LDL.LU R29, [R1+0x20] ;  /* 0x00002000011d7983 */ /* 0x008ee20000300800 */
[----:B------:R-:W0:Y:S03]  /*1c830*/  S2R R11, SR_TID.X ;  /* 0x00000000000b7919 */ /* 0x000e260000002100 */
[----:B------:R-:W-:Y:S04]  /*1c840*/  STS.U8 [R0+UR5+0x1000], R6 ;  /* 0x0010000600007988 */ /* 0x000fe80008000005 */
[----:B------:R-:W-:Y:S04]  /*1c850*/  STS.U8 [R0+UR5+0x1040], R7 ;  /* 0x0010400700007988 */ /* 0x000fe80008000005 */
[----:B------:R-:W-:Y:S04]  /*1c860*/  STS.U8 [R0+UR5+0x1080], R8 ;  /* 0x0010800800007988 */ /* 0x000fe80008000005 */
[----:B------:R-:W-:Y:S04]  /*1c870*/  STS.U8 [R0+UR5+0x10c0], R9 ;  /* 0x0010c00900007988 */ /* 0x000fe80008000005 */
[----:B------:R-:W-:Y:S04]  /*1c880*/  STS.U8 [R0+UR5+0x1840], R10 ;  /* 0x0018400a00007988 */ /* 0x000fe80008000005 */
[----:B------:R-:W-:Y:S01]  /*1c890*/  STS.U8 [R0+UR5+0x1800], R12 ;  /* 0x0018000c00007988 */ /* 0x000fe20008000005 */
[----:B0-----:R-:W-:-:S03]  /*1c8a0*/  LOP3.LUT R11, R11, 0x3f, RZ, 0xc0, !PT ;  /* 0x0000003f0b0b7812 */ /* 0x001fc600078ec0ff */
[----:B------:R-:W-:Y:S01]  /*1c8b0*/  STS.U8 [R0+UR5+0x18c0], R13 ;  /* 0x0018c00d00007988 */ /* 0x000fe20008000005 */
[----:B------:R-:W-:-:S03]  /*1c8c0*/  LOP3.LUT R25, R11, 0x8, RZ, 0x3c, !PT ;  /* 0x000000080b197812 */ /* 0x000fc600078e3cff */
[----:B------:R-:W-:Y:S04]  /*1c8d0*/  STS.U8 [R0+UR5+0x1880], R14 ;  /* 0x0018800e00007988 */ /* 0x000fe80008000005 */
[----:B------:R0:W-:Y:S04]  /*1c8e0*/  STL [R1+0x4344], R0 ;  /* 0x0043440001007387 */ /* 0x0001e80000100800 */
[----:B------:R-:W-:Y:S04]  /*1c8f0*/  STS.U8 [R25+UR5+0x100], R15 ;  /* 0x0001000f19007988 */ /* 0x000fe80008000005 */
[----:B------:R1:W-:Y:S04]  /*1c900*/  STS.U8 [R25+UR5+0x140], R16 ;  /* 0x0001401019007988 */ /* 0x0003e80008000005 */
[----:B0-----:R-:W3:Y:S04]  /*1c910*/  LDL.LU R0, [R1+0x1c] ;  /* 0x00001c0001007983 */ /* 0x001ee80000300800 */
[----:B------:R0:W-:Y:S04]  /*1c920*/  STS.U8 [R25+UR5+0x180], R17 ;  /* 0x0001801119007988 */ /* 0x0001e80008000005 */
[----:B-1----:R-:W3:Y:S04]  /*1c930*/  LDL.LU R16, [R1+0x18] ;  /* 0x0000180001107983 */ /* 0x002ee80000300800 */
[----:B------:R-:W-:Y:S04]  /*1c940*/  STS.U8 [R25+UR5+0x1c0], R18 ;  /* 0x0001c01219007988 */ /* 0x000fe80008000005 */
[----:B0-----:R-:W3:Y:S04]  /*1c950*/  LDL.LU R17, [R1+0x1194] ;  /* 0x0011940001117983 */ /* 0x001ee80000300800 */
[----:B------:R-:W3:Y:S04]  /*1c960*/  LDL.LU R12, [R1+0x1190] ;  /* 0x00119000010c7983 */ /* 0x000ee80000300800 */
[----:B------:R-:W-:Y:S04]  /*1c970*/  STS.U8 [R25+UR5+0x940], R19 ;  /* 0x0009401319007988 */ /* 0x000fe80008000005 */
[----:B------:R-:W3:Y:S04]  /*1c980*/  LDL.LU R13, [R1+0x118c] ;  /* 0x00118c00010d7983 */ /* 0x000ee80000300800 */
[----:B------:R0:W-:Y:S04]  /*1c990*/  STS.U8 [R25+UR5+0x900], R20 ;  /* 0x0009001419007988 */ /* 0x0001e80008000005 */
[----:B------:R-:W3:Y:S04]  /*1c9a0*/  LDL.LU R14, [R1+0x1188] ;  /* 0x00118800010e7983 */ /* 0x000ee80000300800 */
[----:B--2---:R1:W-:Y:S04]  /*1c9b0*/  STS.U8 [R25+UR5+0x9c0], R21 ;  /* 0x0009c01519007988 */ /* 0x0043e80008000005 */
[----:B0-----:R-:W2:Y:S04]  /*1c9c0*/  LDL.LU R20, [R1+0x1114] ;  /* 0x0011140001147983 */ /* 0x001ea80000300800 */
[----:B------:R-:W2:Y:S04]  /*1c9d0*/  LDL.LU R18, [R1+0x1110] ;  /* 0x0011100001127983 */ /* 0x000ea80000300800 */
[----:B------:R-:W2:Y:S04]  /*1c9e0*/  LDL.LU R19, [R1+0x110c] ;  /* 0x00110c0001137983 */ /* 0x000ea80000300800 */
[----:B------:R0:W-:Y:S04]  /*1c9f0*/  STS.U8 [R25+UR5+0x980], R22 ;  /* 0x0009801619007988 */ /* 0x0001e80008000005 */
[----:B-1----:R-:W2:Y:S04]  /*1ca00*/  LDL.LU R21, [R1+0x1108] ;  /* 0x0011080001157983 */ /* 0x002ea80000300800 */
[----:B------:R1:W-:Y:S04]  /*1ca10*/  STS.U8 [R25+UR5+0x1100], R23 ;  /* 0x0011001719007988 */ /* 0x0003e80008000005 */
[----:B0-----:R-:W2:Y:S04]  /*1ca20*/  LDL.LU R22, [R1+0x78] ;  /* 0x0000780001167983 */ /* 0x001ea80000300800 */
[----:B------:R0:W-:Y:S04]  /*1ca30*/  STS.U8 [R25+UR5+0x1140], R24 ;  /* 0x0011401819007988 */ /* 0x0001e80008000005 */
[----:B-1----:R-:W2:Y:S04]  /*1ca40*/  LDL.LU R23, [R1+0x74] ;  /* 0x0000740001177983 */ /* 0x002ea80000300800 */
[----:B------:R1:W-:Y:S04]  /*1ca50*/  STS.U8 [R25+UR5+0x1180], R26 ;  /* 0x0011801a19007988 */ /* 0x0003e80008000005 */
[----:B0-----:R-:W2:Y:S04]  /*1ca60*/  LDL.LU R24, [R1+0x70] ;  /* 0x0000700001187983 */ /* 0x001ea80000300800 */
[----:B-1----:R-:W2:Y:S04]  /*1ca70*/  LDL.LU R26, [R1+0x6c] ;  /* 0x00006c00011a7983 */ /* 0x002ea80000300800 */
[----:B----4-:R0:W-:Y:S04]  /*1ca80*/  STS.U8 [R25+UR5+0x11c0], R27 ;  /* 0x0011c01b19007988 */ /* 0x0101e80008000005 */
[----:B------:R1:W-:Y:S04]  /*1ca90*/  STS.U8 [R25+UR5+0x1940], R28 ;  /* 0x0019401c19007988 */ /* 0x0003e80008000005 */
[----:B---3--:R3:W-:Y:S04]  /*1caa0*/  STS.U8 [R25+UR5+0x1900], R29 ;  /* 0x0019001d19007988 */ /* 0x0087e80008000005 */
[----:B0-----:R-:W4:Y:S04]  /*1cab0*/  LDL.LU R27, [R1+0x10] ;  /* 0x00001000011b7983 */ /* 0x001f280000300800 */
[----:B-1----:R-:W4:Y:S04]  /*1cac0*/  LDL.LU R28, [R1+0xc] ;  /* 0x00000c00011c7983 */ /* 0x002f280000300800 */
[----:B---3--:R-:W3:Y:S01]  /*1cad0*/  LDL.LU R29, [R1+0x8] ;  /* 0x00000800011d7983 */ /* 0x008ee20000300800 */
[----:B------:R-:W0:Y:S03]  /*1cae0*/  S2R R15, SR_TID.X ;  /* 0x00000000000f7919 */ /* 0x000e260000002100 */
[----:B------:R-:W3:Y:S04]  /*1caf0*/  LDL.LU R4, [R1+0x4] ;  /* 0x0000040001047983 */ /* 0x000ee80000300800 */
[----:B------:R-:W3:Y:S04]  /*1cb00*/  LDL.LU R3, [R1+0x1184] ;  /* 0x0011840001037983 */ /* 0x000ee80000300800 */
[----:B------:R-:W3:Y:S04]  /*1cb10*/  LDL.LU R6, [R1+0x1180] ;  /* 0x0011800001067983 */ /* 0x000ee80000300800 */
[----:B------:R-:W3:Y:S04]  /*1cb20*/  LDL.LU R7, [R1+0x117c] ;  /* 0x00117c0001077983 */ /* 0x000ee80000300800 */
[----:B------:R-:W3:Y:S04]  /*1cb30*/  LDL.LU R8, [R1+0x1178] ;  /* 0x0011780001087983 */ /* 0x000ee80000300800 */
[----:B------:R-:W3:Y:S04]  /*1cb40*/  LDL.LU R9, [R1+0x1104] ;  /* 0x0011040001097983 */ /* 0x000ee80000300800 */
[----:B------:R-:W3:Y:S01]  /*1cb50*/  LDL.LU R10, [R1+0x1100] ;  /* 0x00110000010a7983 */ /* 0x000ee20000300800 */
[----:B0-----:R-:W-:-:S03]  /*1cb60*/  LOP3.LUT R2, R15, 0x3f, RZ, 0xc0, !PT ;  /* 0x0000003f0f027812 */ /* 0x001fc600078ec0ff */
[----:B------:R-:W3:Y:S01]  /*1cb70*/  LDL.LU R11, [R1+0x10fc] ;  /* 0x0010fc00010b7983 */ /* 0x000ee20000300800 */
[----:B------:R-:W-:-:S03]  /*1cb80*/  LOP3.LUT R5, R2, 0x10, RZ, 0x3c, !PT ;  /* 0x0000001002057812 */ /* 0x000fc600078e3cff */
[----:B------:R-:W3:Y:S04]  /*1cb90*/  LDL.LU R15, [R1+0x10f8] ;  /* 0x0010f800010f7983 */ /* 0x000ee80000300800 */
[----:B------:R0:W-:Y:S04]  /*1cba0*/  STS.U8 [R25+UR5+0x19c0], R0 ;  /* 0x0019c00019007988 */ /* 0x0001e80008000005 */
[----:B------:R1:W-:Y:S04]  /*1cbb0*/  STS.U8 [R25+UR5+0x1980], R16 ;  /* 0x0019801019007988 */ /* 0x0003e80008000005 */
[----:B0-----:R-:W3:Y:S04]  /*1cbc0*/  LDL.LU R0, [R1+0x4344] ;  /* 0x0043440001007983 */ /* 0x001ee80000300800 */
[----:B------:R0:W-:Y:S04]  /*1cbd0*/  STS.U8 [R5+UR5+0x200], R17 ;  /* 0x0002001105007988 */ /* 0x0001e80008000005 */
[----:B-1----:R-:W3:Y:S04]  /*1cbe0*/  LDL.LU R25, [R1+0x4340] ;  /* 0x0043400001197983 */ /* 0x002ee80000300800 */
[----:B------:R-:W3:Y:S04]  /*1cbf0*/  LDL.LU R16, [R1+0x433c] ;  /* 0x00433c0001107983 */ /* 0x000ee80000300800 */
[----:B0-----:R-:W3:Y:S04]  /*1cc00*/  LDL.LU R17, [R1+0x4338] ;  /* 0x0043380001117983 */ /* 0x001ee80000300800 */
[----:B------:R0:W-:Y:S04]  /*1cc10*/  STS.U8 [R5+UR5+0x240], R12 ;  /* 0x0002400c05007988 */ /* 0x0001e80008000005 */
[----:B------:R1:W-:Y:S04]  /*1cc20*/  STS.U8 [R5+UR5+0x280], R13 ;  /* 0x0002800d05007988 */ /* 0x0003e80008000005 */
[----:B------:R2:W-:Y:S04]  /*1cc30*/  STS.U8 [R5+UR5+0x2c0], R14 ;  /* 0x0002c00e05007988 */ /* 0x0005e80008000005 */
[----:B0-----:R-:W3:Y:S04]  /*1cc40*/  LDL.LU R12, [R1+0x68] ;  /* 0x00006800010c7983 */ /* 0x001ee80000300800 */
[----:B-1----:R-:W3:Y:S04]  /*1cc50*/  LDL.LU R13, [R1+0x64] ;  /* 0x00006400010d7983 */ /* 0x002ee80000300800 */
[----:B--2---:R0:W-:Y:S04]  /*1cc60*/  STS.U8 [R5+UR5+0xa40], R20 ;  /* 0x000a401405007988 */ /* 0x0041e80008000005 */
[----:B------:R-:W2:Y:S04]  /*1cc70*/  LDL.LU R14, [R1+0x60] ;  /* 0x00006000010e7983 */ /* 0x000ea80000300800 */
[----:B------:R1:W-:Y:S04]  /*1cc80*/  STS.U8 [R5+UR5+0xa00], R18 ;  /* 0x000a001205007988 */ /* 0x0003e80008000005 */
[----:B0-----:R-:W2:Y:S04]  /*1cc90*/  LDL.LU R20, [R1+0x5c] ;  /* 0x00005c0001147983 */ /* 0x001ea80000300800 */
        /* <DEDUP_REMOVED lines=19> */
[----:B------:R-:W-:-:S03]  /*1cdd0*/  LOP3.LUT R2, R2, 0x18, RZ, 0x3c, !PT ;  /* 0x0000001802027812 */ /* 0x000fc600078e3cff */
[----:B------:R0:W-:Y:S04]  /*1cde0*/  STS.U8 [R5+UR5+0x1a80], R4 ;  /* 0x001a800405007988 */ /* 0x0001e80008000005 */
[----:B------:R-:W-:Y:S04]  /*1cdf0*/  STS.U8 [R2+UR5+0x300], R3 ;  /* 0x0003000302007988 */ /* 0x000fe80008000005 */
[----:B------:R-:W-:Y:S04]  /*1ce00*/  STS.U8 [R2+UR5+0x340], R6 ;  /* 0x0003400602007988 */ /* 0x000fe80008000005 */
[----:B------:R1:W-:Y:S04]  /*1ce10*/  STS.U8 [R2+UR5+0x380], R7 ;  /* 0x0003800702007988 */ /* 0x0003e80008000005 */
[----:B------:R1:W-:Y:S04]  /*1ce20*/  STS.U8 [R2+UR5+0x3c0], R8 ;  /* 0x0003c00802007988 */ /* 0x0003e80008000005 */
[----:B------:R1:W-:Y:S04]  /*1ce30*/  STS.U8 [R2+UR5+0xb40], R9 ;  /* 0x000b400902007988 */ /* 0x0003e80008000005 */
[----:B0-----:R-:W4:Y:S04]  /*1ce40*/  LDL.LU R5, [R1+0x1168] ;  /* 0x0011680001057983 */ /* 0x001f280000300800 */
[----:B------:R0:W-:Y:S04]  /*1ce50*/  STS.U8 [R2+UR5+0xb00], R10 ;  /* 0x000b000a02007988 */ /* 0x0001e80008000005 */
[----:B------:R-:W4:Y:S04]  /*1ce60*/  LDL.LU R4, [R1+0x10f4] ;  /* 0x0010f40001047983 */ /* 0x000f280000300800 */
[----:B------:R-:W-:Y:S04]  /*1ce70*/  STS.U8 [R2+UR5+0xbc0], R11 ;  /* 0x000bc00b02007988 */ /* 0x000fe80008000005 */
[----:B-1----:R-:W4:Y:S04]  /*1ce80*/  LDL.LU R7, [R1+0x10f0] ;  /* 0x0010f00001077983 */ /* 0x002f280000300800 */
[----:B------:R1:W-:Y:S04]  /*1ce90*/  STS.U8 [R2+UR5+0xb80], R15 ;  /* 0x000b800f02007988 */ /* 0x0003e80008000005 */
[----:B------:R-:W4:Y:S04]  /*1cea0*/  LDL.LU R8, [R1+0x10ec] ;  /* 0x0010ec0001087983 */ /* 0x000f280000300800 */
[----:B------:R-:W4:Y:S04]  /*1ceb0*/  LDL.LU R9, [R1+0x10e8] ;  /* 0x0010e80001097983 */ /* 0x000f280000300800 */
[----:B0-----:R-:W4:Y:S04]  /*1cec0*/  LDL.LU R10, [R1+0x58] ;  /* 0x00005800010a7983 */ /* 0x001f280000300800 */
[----:B-1----:R-:W4:Y:S04]  /*1ced0*/  LDL.LU R15, [R1+0x54] ;  /* 0x00005400010f7983 */ /* 0x002f280000300800 */
[----:B------:R-:W4:Y:S04]  /*1cee0*/  LDL.LU R3, [R1+0x50] ;  /* 0x0000500001037983 */ /* 0x000f280000300800 */
[----:B------:R-:W-:Y:S04]  /*1cef0*/  STS.U8 [R2+UR5+0x1300], R12 ;  /* 0x0013000c02007988 */ /* 0x000fe80008000005 */
[----:B------:R-:W-:Y:S04]  /*1cf00*/  STS.U8 [R2+UR5+0x1340], R13 ;  /* 0x0013400d02007988 */ /* 0x000fe80008000005 */
[----:B--2---:R-:W-:Y:S04]  /*1cf10*/  STS.U8 [R2+UR5+0x1380], R14 ;  /* 0x0013800e02007988 */ /* 0x004fe80008000005 */
[----:B------:R0:W-:Y:S04]  /*1cf20*/  STS.U8 [R2+UR5+0x13c0], R20 ;  /* 0x0013c01402007988 */ /* 0x0001e80008000005 */
[----:B0-----:R-:W2:Y:S01]  /*1cf30*/  LDL.LU R20, [R1+0x4c] ;  /* 0x00004c0001147983 */ /* 0x001ea20000300800 */
[----:B------:R-:W-:-:S03]  /*1cf40*/  LOP3.LUT R6, R25, 0x3f, RZ, 0xc0, !PT ;  /* 0x0000003f19067812 */ /* 0x000fc600078ec0ff */
[----:B---3--:R-:W-:Y:S04]  /*1cf50*/  STS.U8 [R2+UR5+0x1b40], R29 ;  /* 0x001b401d02007988 */ /* 0x008fe80008000005 */
[----:B------:R0:W-:Y:S04]  /*1cf60*/  STL [R1+0x42fc], R29 ;  /* 0x0042fc1d01007387 */ /* 0x0001e80000100800 */
[----:B----4-:R-:W-:Y:S04]  /*1cf70*/  STS.U8 [R2+UR5+0x1b00], R28 ;  /* 0x001b001c02007988 */ /* 0x010fe80008000005 */
[----:B0-----:R-:W3:Y:S04]  /*1cf80*/  LDL.LU R29, [R1+0x116c] ;  /* 0x00116c00011d7983 */ /* 0x001ee80000300800 */
[----:B------:R0:W-:Y:S04]  /*1cf90*/  STL [R1+0x4300], R28 ;  /* 0x0043001c01007387 */ /* 0x0001e80000100800 */
[----:B------:R-:W-:Y:S04]  /*1cfa0*/  STS.U8 [R2+UR5+0x1bc0], R27 ;  /* 0x001bc01b02007988 */ /* 0x000fe80008000005 */
[----:B0-----:R-:W4:Y:S04]  /*1cfb0*/  LDL.LU R28, [R1+0x1170] ;  /* 0x00117000011c7983 */ /* 0x001f280000300800 */
[----:B------:R0:W-:Y:S04]  /*1cfc0*/  STL [R1+0x4304], R27 ;  /* 0x0043041b01007387 */ /* 0x0001e80000100800 */
[----:B0-----:R-:W2:Y:S04]  /*1cfd0*/  LDL.LU R27, [R1+0x1174] ;  /* 0x00117400011b7983 */ /* 0x001ea80000300800 */
[----:B------:R-:W3:Y:S04]  /*1cfe0*/  LDL.LU R11, [R1+0x1164] ;  /* 0x00116400010b7983 */ /* 0x000ee80000300800 */
[----:B------:R-:W3:Y:S04]  /*1cff0*/  LDL.LU R12, [R1+0x1160] ;  /* 0x00116000010c7983 */ /* 0x000ee80000300800 */
[----:B------:R-:W3:Y:S04]  /*1d000*/  LDL.LU R13, [R1+0x115c] ;  /* 0x00115c00010d7983 */ /* 0x000ee80000300800 */
[----:B------:R-:W3:Y:S04]  /*1d010*/  LDL.LU R14, [R1+0x1158] ;  /* 0x00115800010e7983 */ /* 0x000ee80000300800 */
[----:B------:R-:W3:Y:S04]  /*1d020*/  LDL.LU R25, [R1+0x10e4] ;  /* 0x0010e40001197983 */ /* 0x000ee80000300800 */
[----:B------:R0:W-:Y:S02]  /*1d030*/  STS.U8 [R2+UR5+0x1b80], R26 ;  /* 0x001b801a02007988 */ /* 0x0001e40008000005 */
[----:B0-----:R-:W-:-:S02]  /*1d040*/  LOP3.LUT R2, R6, 0x20, RZ, 0x3c, !PT ;  /* 0x0000002006027812 */ /* 0x001fc400078e3cff */
[----:B------:R-:W-:Y:S04]  /*1d050*/  STL [R1+0x4308], R26 ;  /* 0x0043081a01007387 */ /* 0x000fe80000100800 */
[----:B--2---:R-:W-:Y:S04]  /*1d060*/  STS.U8 [R2+UR5+0x400], R27 ;  /* 0x0004001b02007988 */ /* 0x004fe80008000005 */
[----:B----4-:R-:W-:Y:S04]  /*1d070*/  STS.U8 [R2+UR5+0x440], R28 ;  /* 0x0004401c02007988 */ /* 0x010fe80008000005 */
[----:B---3--:R-:W-:Y:S04]  /*1d080*/  STS.U8 [R2+UR5+0x480], R29 ;  /* 0x0004801d02007988 */ /* 0x008fe80008000005 */
[----:B------:R-:W-:Y:S04]  /*1d090*/  STS.U8 [R2+UR5+0x4c0], R5 ;  /* 0x0004c00502007988 */ /* 0x000fe80008000005 */
[----:B------:R-:W-:Y:S04]  /*1d0a0*/  STS.U8 [R2+UR5+0xc40], R4 ;  /* 0x000c400402007988 */ /* 0x000fe80008000005 */
[----:B------:R0:W-:Y:S04]  /*1d0b0*/  STS.U8 [R2+UR5+0xc00], R7 ;  /* 0x000c000702007988 */ /* 0x0001e80008000005 */
[----:B------:R1:W-:Y:S04]  /*1d0c0*/  STS.U8 [R2+UR5+0xcc0], R8 ;  /* 0x000cc00802007988 */ /* 0x0003e80008000005 */
[----:B------:R2:W-:Y:S04]  /*1d0d0*/  STS.U8 [R2+UR5+0xc80], R9 ;  /* 0x000c800902007988 */ /* 0x0005e80008000005 */
[----:B0-----:R-:W3:Y:S04]  /*1d0e0*/  LDL.LU R7, [R1+0x10e0] ;  /* 0x0010e00001077983 */ /* 0x001ee80000300800 */
[----:B------:R0:W-:Y:S04]  /*1d0f0*/  STS.U8 [R2+UR5+0x1400], R10 ;  /* 0x0014000a02007988 */ /* 0x0001e80008000005 */
[----:B-1----:R-:W4:Y:S04]  /*1d100*/  LDL.LU R8, [R1+0x10dc] ;  /* 0x0010dc0001087983 */ /* 0x002f280000300800 */
[----:B------:R1:W-:Y:S04]  /*1d110*/  STS.U8 [R2+UR5+0x1440], R15 ;  /* 0x0014400f02007988 */ /* 0x0003e80008000005 */
[----:B--2---:R-:W2:Y:S04]  /*1d120*/  LDL.LU R9, [R1+0x10d8] ;  /* 0x0010d80001097983 */ /* 0x004ea80000300800 */
[----:B0-----:R-:W2:Y:S04]  /*1d130*/  LDL.LU R10, [R1+0x48] ;  /* 0x00004800010a7983 */ /* 0x001ea80000300800 */
[----:B------:R-:W-:Y:S04]  /*1d140*/  STS.U8 [R2+UR5+0x1480], R3 ;  /* 0x0014800302007988 */ /* 0x000fe80008000005 */
[----:B-1----:R-:W2:Y:S04]  /*1d150*/  LDL.LU R15, [R1+0x44] ;  /* 0x00004400010f7983 */ /* 0x002ea80000300800 */
[----:B------:R0:W-:Y:S04]  /*1d160*/  STS.U8 [R2+UR5+0x14c0], R20 ;  /* 0x0014c01402007988 */ /* 0x0001e80008000005 */
[----:B0-----:R-:W2:Y:S04]  /*1d170*/  LDL.LU R20, [R1+0x40] ;  /* 0x0000400001147983 */ /* 0x001ea80000300800 */
[----:B------:R-:W-:Y:S04]  /*1d180*/  STL [R1+0x430c], R24 ;  /* 0x00430c1801007387 */ /* 0x000fe80000100800 */
[----:B------:R-:W2:Y:S04]  /*1d190*/  LDL.LU R3, [R1+0x3c] ;  /* 0x00003c0001037983 */ /* 0x000ea80000300800 */
[----:B------:R0:W-:Y:S04]  /*1d1a0*/  STS.U8 [R2+UR5+0x1c40], R24 ;  /* 0x001c401802007988 */ /* 0x0001e80008000005 */
[----:B------:R-:W2:Y:S04]  /*1d1b0*/  LDL.LU R26, [R1+0x1154] ;  /* 0x00115400011a7983 */ /* 0x000ea80000300800 */
[----:B------:R-:W2:Y:S01]  /*1d1c0*/  LDL.LU R27, [R1+0x1150] ;  /* 0x00115000011b7983 */ /* 0x000ea20000300800 */
[----:B0-----:R-:W-:-:S03]  /*1d1d0*/  LOP3.LUT R24, R6, 0x28, RZ, 0x3c, !PT ;  /* 0x0000002806187812 */ /* 0x001fc600078e3cff */
[----:B------:R-:W-:Y:S04]  /*1d1e0*/  STS.U8 [R2+UR5+0x1c00], R23 ;  /* 0x001c001702007988 */ /* 0x000fe80008000005 */
[----:B------:R-:W2:Y:S04]  /*1d1f0*/  LDL.LU R28, [R1+0x114c] ;  /* 0x00114c00011c7983 */ /* 0x000ea80000300800 */
[----:B------:R-:W-:Y:S04]  /*1d200*/  STS.U8 [R2+UR5+0x1cc0], R22 ;  /* 0x001cc01602007988 */ /* 0x000fe80008000005 */
[----:B------:R-:W2:Y:S04]  /*1d210*/  LDL.LU R29, [R1+0x1148] ;  /* 0x00114800011d7983 */ /* 0x000ea80000300800 */
[----:B------:R-:W-:Y:S04]  /*1d220*/  STS.U8 [R2+UR5+0x1c80], R21 ;  /* 0x001c801502007988 */ /* 0x000fe80008000005 */
[----:B------:R-:W2:Y:S04]  /*1d230*/  LDL.LU R5, [R1+0x10d4] ;  /* 0x0010d40001057983 */ /* 0x000ea80000300800 */
[----:B------:R0:W-:Y:S04]  /*1d240*/  STS.U8 [R24+UR5+0x500], R11 ;  /* 0x0005000b18007988 */ /* 0x0001e80008000005 */
        /* <DEDUP_REMOVED lines=9> */
[----:B0-----:R-:W2:Y:S04]  /*1d2e0*/  LDL.LU R25, [R1] ;  /* 0x0000000001197983 */ /* 0x001ea80000300800 */
[----:B------:R-:W2:Y:S04]  /*1d2f0*/  LDL.LU R6, [R1+0x1144] ;  /* 0x0011440001067983 */ /* 0x000ea80000300800 */
[----:B---3--:R0:W-:Y:S04]  /*1d300*/  STS.U8 [R24+UR5+0xd00], R7 ;  /* 0x000d000718007988 */ /* 0x0081e80008000005 */
[----:B----4-:R1:W-:Y:S04]  /*1d310*/  STS.U8 [R24+UR5+0xdc0], R8 ;  /* 0x000dc00818007988 */ /* 0x0103e80008000005 */
[----:B0-----:R-:W3:Y:S04]  /*1d320*/  LDL.LU R7, [R1+0x1140] ;  /* 0x0011400001077983 */ /* 0x001ee80000300800 */
[----:B--2---:R0:W-:Y:S04]  /*1d330*/  STS.U8 [R24+UR5+0xd80], R9 ;  /* 0x000d800918007988 */ /* 0x0041e80008000005 */
[----:B------:R2:W-:Y:S04]  /*1d340*/  STS.U8 [R24+UR5+0x1500], R10 ;  /* 0x0015000a18007988 */ /* 0x0005e80008000005 */
[----:B------:R-:W4:Y:S04]  /*1d350*/  LDL.LU R2, [R1+0x113c] ;  /* 0x00113c0001027983 */ /* 0x000f280000300800 */
[----:B------:R2:W-:Y:S04]  /*1d360*/  STS.U8 [R24+UR5+0x1540], R15 ;  /* 0x0015400f18007988 */ /* 0x0005e80008000005 */
[----:B-1----:R-:W4:Y:S04]  /*1d370*/  LDL.LU R8, [R1+0x1138] ;  /* 0x0011380001087983 */ /* 0x002f280000300800 */
[----:B0-----:R-:W4:Y:S04]  /*1d380*/  LDL.LU R9, [R1+0xa8] ;  /* 0x0000a80001097983 */ /* 0x001f280000300800 */
[----:B--2---:R-:W2:Y:S04]  /*1d390*/  LDL.LU R10, [R1+0xa4] ;  /* 0x0000a400010a7983 */ /* 0x004ea80000300800 */
[----:B------:R-:W-:Y:S04]  /*1d3a0*/  STS.U8 [R24+UR5+0x1580], R20 ;  /* 0x0015801418007988 */ /* 0x000fe80008000005 */
[----:B------:R-:W2:Y:S04]  /*1d3b0*/  LDL.LU R15, [R1+0xa0] ;  /* 0x0000a000010f7983 */ /* 0x000ea80000300800 */
[----:B------:R0:W-:Y:S04]  /*1d3c0*/  STS.U8 [R24+UR5+0x15c0], R3 ;  /* 0x0015c00318007988 */ /* 0x0001e80008000005 */
[----:B------:R-:W-:Y:S04]  /*1d3d0*/  STS.U8 [R24+UR5+0x1d40], R19 ;  /* 0x001d401318007988 */ /* 0x000fe80008000005 */
[----:B------:R-:W-:Y:S01]  /*1d3e0*/  STS.U8 [R24+UR5+0x1d00], R18 ;  /* 0x001d001218007988 */ /* 0x000fe20008000005 */
[----:B0-----:R-:W-:-:S03]  /*1d3f0*/  LOP3.LUT R3, R0, 0x30, RZ, 0x3c, !PT ;  /* 0x0000003000037812 */ /* 0x001fc600078e3cff */
[----:B------:R-:W-:Y:S04]  /*1d400*/  STS.U8 [R24+UR5+0x1dc0], R17 ;  /* 0x001dc01118007988 */ /* 0x000fe80008000005 */
[----:B------:R-:W2:Y:S04]  /*1d410*/  LDL.LU R20, [R1+0x9c] ;  /* 0x00009c0001147983 */ /* 0x000ea80000300800 */
[----:B------:R0:W-:Y:S04]  /*1d420*/  STS.U8 [R24+UR5+0x1d80], R16 ;  /* 0x001d801018007988 */ /* 0x0001e80008000005 */
[----:B------:R1:W-:Y:S04]  /*1d430*/  STS.U8 [R3+UR5+0x600], R26 ;  /* 0x0006001a03007988 */ /* 0x0003e80008000005 */
[----:B------:R1:W-:Y:S04]  /*1d440*/  STS.U8 [R3+UR5+0x640], R27 ;  /* 0x0006401b03007988 */ /* 0x0003e80008000005 */
[----:B0-----:R-:W2:Y:S04]  /*1d450*/  LDL.LU R24, [R1+0x430c] ;  /* 0x00430c0001187983 */ /* 0x001ea80000300800 */
[----:B-1----:R-:W2:Y:S04]  /*1d460*/  LDL.LU R26, [R1+0x4308] ;  /* 0x00430800011a7983 */ /* 0x002ea80000300800 */
        /* <DEDUP_REMOVED lines=11> */
[----:B-1----:R-:W3:Y:S04]  /*1d520*/  LDL.LU R11, [R1+0x42f0] ;  /* 0x0042f000010b7983 */ /* 0x002ee80000300800 */
[----:B------:R-:W4:Y:S04]  /*1d530*/  LDL.LU R12, [R1+0x42ec] ;  /* 0x0042ec00010c7983 */ /* 0x000f280000300800 */
[----:B------:R0:W-:Y:S04]  /*1d540*/  STS.U8 [R3+UR5+0x1600], R13 ;  /* 0x0016000d03007988 */ /* 0x0001e80008000005 */
[----:B------:R1:W-:Y:S04]  /*1d550*/  STS.U8 [R3+UR5+0x1640], R14 ;  /* 0x0016400e03007988 */ /* 0x0003e80008000005 */
[----:B------:R1:W-:Y:S04]  /*1d560*/  STS.U8 [R3+UR5+0x1680], R25 ;  /* 0x0016801903007988 */ /* 0x0003e80008000005 */
[----:B0-----:R-:W2:Y:S04]  /*1d570*/  LDL.LU R13, [R1+0x42e8] ;  /* 0x0042e800010d7983 */ /* 0x001ea80000300800 */
[----:B-1----:R-:W3:Y:S04]  /*1d580*/  LDL.LU R14, [R1+0x42e4] ;  /* 0x0042e400010e7983 */ /* 0x002ee80000300800 */
[----:B------:R-:W4:Y:S01]  /*1d590*/  LDL.LU R25, [R1+0x42e0] ;  /* 0x0042e00001197983 */ /* 0x000f220000300800 */
[----:B------:R-:W-:-:S03]  /*1d5a0*/  LOP3.LUT R0, R0, 0x38, RZ, 0x3c, !PT ;  /* 0x0000003800007812 */ /* 0x000fc600078e3cff */
[----:B----4-:R-:W-:Y:S04]  /*1d5b0*/  STS.U8 [R3+UR5+0x16c0], R25 ;  /* 0x0016c01903007988 */ /* 0x010fe80008000005 */
[----:B---3--:R-:W-:Y:S04]  /*1d5c0*/  STS.U8 [R3+UR5+0x1e40], R14 ;  /* 0x001e400e03007988 */ /* 0x008fe80008000005 */
[----:B--2---:R-:W-:Y:S04]  /*1d5d0*/  STS.U8 [R3+UR5+0x1e00], R13 ;  /* 0x001e000d03007988 */ /* 0x004fe80008000005 */
[----:B------:R-:W-:Y:S04]  /*1d5e0*/  STS.U8 [R3+UR5+0x1ec0], R12 ;  /* 0x001ec00c03007988 */ /* 0x000fe80008000005 */
[----:B------:R0:W-:Y:S04]  /*1d5f0*/  STS.U8 [R3+UR5+0x1e80], R11 ;  /* 0x001e800b03007988 */ /* 0x0001e80008000005 */
[----:B------:R1:W-:Y:S04]  /*1d600*/  STS.U8 [R0+UR5+0x700], R6 ;  /* 0x0007000600007988 */ /* 0x0003e80008000005 */
[----:B------:R2:W-:Y:S04]  /*1d610*/  STS.U8 [R0+UR5+0x740], R7 ;  /* 0x0007400700007988 */ /* 0x0005e80008000005 */
[----:B0-----:R-:W3:Y:S04]  /*1d620*/  LDL.LU R3, [R1+0x42dc] ;  /* 0x0042dc0001037983 */ /* 0x001ee80000300800 */
[----:B-1----:R-:W4:Y:S04]  /*1d630*/  LDL.LU R6, [R1+0x42d8] ;  /* 0x0042d80001067983 */ /* 0x002f280000300800 */
[----:B--2---:R-:W2:Y:S04]  /*1d640*/  LDL.LU R7, [R1+0x42d4] ;  /* 0x0042d40001077983 */ /* 0x004ea80000300800 */
[----:B------:R0:W-:Y:S04]  /*1d650*/  STS.U8 [R0+UR5+0x780], R2 ;  /* 0x0007800200007988 */ /* 0x0001e80008000005 */
[----:B------:R1:W-:Y:S04]  /*1d660*/  STS.U8 [R0+UR5+0x7c0], R8 ;  /* 0x0007c00800007988 */ /* 0x0003e80008000005 */
[----:B------:R1:W-:Y:S04]  /*1d670*/  STS.U8 [R0+UR5+0xf40], R9 ;  /* 0x000f400900007988 */ /* 0x0003e80008000005 */
[----:B0-----:R-:W3:Y:S04]  /*1d680*/  LDL R2, [R1+0x1ad8] ;  /* 0x001ad80001027983 */ /* 0x001ee80000100800 */
[----:B-1----:R-:W4:Y:S04]  /*1d690*/  LDL.LU R8, [R1+0x42d0] ;  /* 0x0042d00001087983 */ /* 0x002f280000300800 */
[----:B------:R-:W2:Y:S04]  /*1d6a0*/  LDL.LU R9, [R1+0x42cc] ;  /* 0x0042cc0001097983 */ /* 0x000ea80000300800 */
[----:B------:R0:W-:Y:S04]  /*1d6b0*/  STS.U8 [R0+UR5+0xf00], R10 ;  /* 0x000f000a00007988 */ /* 0x0001e80008000005 */
[----:B------:R1:W-:Y:S04]  /*1d6c0*/  STS.U8 [R0+UR5+0xfc0], R15 ;  /* 0x000fc00f00007988 */ /* 0x0003e80008000005 */
[----:B------:R1:W-:Y:S04]  /*1d6d0*/  STS.U8 [R0+UR5+0xf80], R20 ;  /* 0x000f801400007988 */ /* 0x0003e80008000005 */
[----:B0-----:R-:W3:Y:S04]  /*1d6e0*/  LDL.LU R10, [R1+0x42c8] ;  /* 0x0042c800010a7983 */ /* 0x001ee80000300800 */
[----:B-1----:R-:W4:Y:S04]  /*1d6f0*/  LDL.LU R15, [R1+0x42c4] ;  /* 0x0042c400010f7983 */ /* 0x002f280000300800 */
[----:B------:R-:W2:Y:S04]  /*1d700*/  LDL.LU R20, [R1+0x42c0] ;  /* 0x0042c00001147983 */ /* 0x000ea80000300800 */
[----:B--2---:R-:W-:Y:S04]  /*1d710*/  STS.U8 [R0+UR5+0x1700], R20 ;  /* 0x0017001400007988 */ /* 0x004fe80008000005 */
[----:B----4-:R-:W-:Y:S04]  /*1d720*/  STS.U8 [R0+UR5+0x1740], R15 ;  /* 0x0017400f00007988 */ /* 0x010fe80008000005 */
[----:B---3--:R-:W-:Y:S04]  /*1d730*/  STS.U8 [R0+UR5+0x1780], R10 ;  /* 0x0017800a00007988 */ /* 0x008fe80008000005 */
[----:B------:R-:W-:Y:S04]  /*1d740*/  STS.U8 [R0+UR5+0x17c0], R9 ;  /* 0x0017c00900007988 */ /* 0x000fe80008000005 */
[----:B------:R-:W-:Y:S04]  /*1d750*/  STS.U8 [R0+UR5+0x1f40], R8 ;  /* 0x001f400800007988 */ /* 0x000fe80008000005 */
[----:B------:R-:W-:Y:S04]  /*1d760*/  STS.U8 [R0+UR5+0x1f00], R7 ;  /* 0x001f000700007988 */ /* 0x000fe80008000005 */
[----:B------:R-:W-:Y:S04]  /*1d770*/  STS.U8 [R0+UR5+0x1fc0], R6 ;  /* 0x001fc00600007988 */ /* 0x000fe80008000005 */
[----:B------:R0:W-:Y:S04]  /*1d780*/  STS.U8 [R0+UR5+0x1f80], R3 ;  /* 0x001f800300007988 */ /* 0x0001e80008000005 */
[----:B0-----:R-:W2:Y:S04]  /*1d790*/  LDL.LU R0, [R1+0x42bc] ;  /* 0x0042bc0001007983 */ /* 0x001ea80000300800 */
[----:B------:R-:W3:Y:S01]  /*1d7a0*/  LDL R3, [R1+0x1ac8] ;  /* 0x001ac80001037983 */ /* 0x000ee20000100800 */
[----:B------:R-:W-:Y:S01]  /*1d7b0*/  PRMT R5, RZ, 0x7610, R5 ;  /* 0x00007610ff057816 */ /* 0x000fe20000000005 */
[----:B------:R-:W-:Y:S06]  /*1d7c0*/  BAR.SYNC.DEFER_BLOCKING 0x0 ;  /* 0x0000000000007b1d */ /* 0x000fec0000010000 */
[----:B---3--:R-:W3:Y:S04]  /*1d7d0*/  @!P0 LDG.E.U8 R5, desc[UR44][R2.64] ;  /* 0x0000002c02058981 */ /* 0x008ee8000c1e1100 */
[----:B---3--:R0:W-:Y:S04]  /*1d7e0*/  STL [R1+0x11a8], R5 ;  /* 0x0011a80501007387 */ /* 0x0081e80000100800 */
[----:B0-----:R-:W3:Y:S04]  /*1d7f0*/  LDL.LU R5, [R1+0x42b8] ;  /* 0x0042b80001057983 */ /* 0x001ee80000300800 */
[----:B------:R-:W4:Y:S04]  /*1d800*/  LDL R2, [R1+0x1ad4] ;  /* 0x001ad40001027983 */ /* 0x000f280000100800 */
[----:B------:R-:W4:Y:S01]  /*1d810*/  LDL R3, [R1+0x1af0] ;  /* 0x001af00001037983 */ /* 0x000f220000100800 */
[----:B--2---:R-:W-:-:S02]  /*1d820*/  PRMT R0, RZ, 0x7610, R0 ;  /* 0x00007610ff007816 */ /* 0x004fc40000000000 */
[----:B----4-:R-:W-:-:S04]  /*1d830*/  @!P0 LOP3.LUT R3, R3, R2, RZ, 0x3c, !PT ;  /* 0x0000000203038212 */ /* 0x010fc800078e3cff */
[----:B------:R-:W-:-:S04]  /*1d840*/  @!P0 LOP3.LUT R2, R3, R2, RZ, 0x3c, !PT ;  /* 0x0000000203028212 */ /* 0x000fc800078e3cff */
[----:B------:R-:W-:-:S05]  /*1d850*/  @!P0 LOP3.LUT R3, R3, R2, RZ, 0x3c, !PT ;  /* 0x0000000203038212 */ /* 0x000fca00078e3cff */
[----:B------:R-:W2:Y:S04]  /*1d860*/  @!P0 LDG.E.U8 R0, desc[UR44][R2.64] ;  /* 0x0000002c02008981 */ /* 0x000ea8000c1e1100 */
[----:B--2---:R0:W-:Y:S04]  /*1d870*/  STL [R1+0x11b0], R0 ;  /* 0x0011b00001007387 */ /* 0x0041e80000100800 */
[----:B0-----:R-:W2:Y:S04]  /*1d880*/  LDL.LU R0, [R1+0x42b4] ;  /* 0x0042b40001007983 */ /* 0x001ea80000300800 */
[----:B------:R-:W4:Y:S04]  /*1d890*/  LDL R2, [R1+0x1314] ;  /* 0x0013140001027983 */ /* 0x000f280000100800 */
[----:B------:R-:W4:Y:S01]  /*1d8a0*/  LDL R3, [R1+0x1710] ;  /* 0x0017100001037983 */ /* 0x000f220000100800 */
[----:B------:R-:W-:-:S02]  /*1d8b0*/  PRMT R4, RZ, 0x7610, R4 ;  /* 0x00007610ff047816 */ /* 0x000fc40000000004 */
[----:B----4-:R-:W-:-:S04]  /*1d8c0*/  @!P0 LOP3.LUT R3, R3, R2, RZ, 0x3c, !PT ;  /* 0x0000000203038212 */ /* 0x010fc800078e3cff */
[----:B------:R-:W-:-:S04]  /*1d8d0*/  @!P0 LOP3.LUT R2, R3, R2, RZ, 0x3c, !PT ;  /* 0x0000000203028212 */ /* 0x000fc800078e3cff */
[----:B------:R-:W-:-:S05]  /*1d8e0*/  @!P0 LOP3.LUT R3, R3, R2, RZ, 0x3c, !PT ;  /* 0x0000000203038212 */ /* 0x000fca00078e3cff */
[----:B------:R-:W4:Y:S04]  /*1d8f0*/  @!P0 LDG.E.U8 R4, desc[UR44][R2.64] ;  /* 0x0000002c02048981 */ /* 0x000f28000c1e1100 */
[----:B----4-:R0:W-:Y:S04]  /*1d900*/  STL [R1+0x11ac], R4 ;  /* 0x0011ac0401007387 */ /* 0x0101e80000100800 */
[----:B0-----:R-:W4:Y:S04]  /*1d910*/  LDL.LU R4, [R1+0x42b0] ;  /* 0x0042b00001047983 */ /* 0x001f280000300800 */
[----:B------:R-:W3:Y:S04]  /*1d920*/  LDL R2, [R1+0x170c] ;  /* 0x00170c0001027983 */ /* 0x000ee80000100800 */
[----:B------:R-:W3:Y:S01]  /*1d930*/  LDL R3, [R1+0x19f4] ;  /* 0x0019f40001037983 */ /* 0x000ee20000100800 */
[----:B--2---:R-:W-:-:S02]  /*1d940*/  PRMT R0, RZ, 0x7610, R0 ;  /* 0x00007610ff007816 */ /* 0x004fc40000000000 */
[----:B---3--:R-:W-:-:S04]  /*1d950*/  @!P0 LOP3.LUT R3, R3, R2, RZ, 0x3c, !PT ;  /* 0x0000000203038212 */ /* 0x008fc800078e3cff */
[----:B------:R-:W-:-:S04]  /*1d960*/  @!P0 LOP3.LUT R2, R3, R2, RZ, 0x3c, !PT ;  /* 0x0000000203028212 */ /* 0x000fc800078e3cff */
[----:B------:R-:W-:-:S05]  /*1d970*/  @!P0 LOP3.LUT R3, R3, R2, RZ, 0x3c, !PT ;  /* 0x0000000203038212 */ /* 0x000fca00078e3cff */
[----:B------:R-:W2:Y:S04]  /*1d980*/  @!P0 LDG.E.U8 R0, desc[UR44][R2.64] ;  /* 0x0000002c02008981 */ /* 0x000ea8000c1e1100 */
[----:B--2---:R0:W-:Y:S04]  /*1d990*/  STL [R1+0x11a4], R0 ;  /* 0x0011a40001007387 */ /* 0x0041e80000100800 */
[----:B0-----:R-:W2:Y:S04]  /*1d9a0*/  LDL.LU R0, [R1+0x42ac] ;  /* 0x0042ac0001007983 */ /* 0x001ea80000300800 */
[----:B------:R-:W3:Y:S04]  /*1d9b0*/  LDL R2, [R1+0x1708] ;  /* 0x0017080001027983 */ /* 0x000ee80000100800 */
[----:B------:R-:W3:Y:S01]  /*1d9c0*/  LDL R3, [R1+0x19f0] ;  /* 0x0019f00001037983 */ /* 0x000ee20000100800 */
[----:B----4-:R-:W-:-:S02]  /*1d9d0*/  PRMT R4, RZ, 0x7610, R4 ;  /* 0x00007610ff047816 */ /* 0x010fc40000000004 */
[----:B---3--:R-:W-:-:S04]  /*1d9e0*/  @!P0 LOP3.LUT R3, R3, R2, RZ, 0x3c, !PT ;  /* 0x0000000203038212 */ /* 0x008fc800078e3cff */
[----:B------:R-:W-:-:S04]  /*1d9f0*/  @!P0 LOP3.LUT R2, R3, R2, RZ, 0x3c, !PT ;  /* 0x0000000203028212 */ /* 0x000fc800078e3cff */
[----:B------:R-:W-:-:S05]  /*1da00*/  @!P0 LOP3.LUT R3, R3, R2, RZ, 0x3c, !PT ;  /* 0x0000000203038212 */ /* 0x000fca00078e3cff */
[----:B------:R-:W3:Y:S04]  /*1da10*/  @!P0 LDG.E.U8 R4, desc[UR44][R2.64] ;  /* 0x0000002c02048981 */ /* 0x000ee8000c1e1100 */
        /* <DEDUP_REMOVED lines=13> */
[----:B---3--:R-:W-:-:S02]  /*1daf0*/  PRMT R4, RZ, 0x7610, R4 ;  /* 0x00007610ff047816 */ /* 0x008fc40000000004 */
[----:B----4-:R-:W-:-:S04]  /*1db00*/  @!P0 LOP3.LUT R3, R3, R2, RZ, 0x3c, !PT ;  /* 0x0000000203038212 */ /* 0x010fc800078e3cff */
        /* <DEDUP_REMOVED lines=858> */
[----:B--2---:R0:W-:Y:S04]  /*210b0*/  STL [R1], R0 ;  /* 0x0000000001007387 */ /* 0x0041e80000100800 */
[----:B0-----:R-:W2:Y:S04]  /*210c0*/  LDL.LU R0, [R1+0x4124] ;  /* 0x0041240001007983 */ /* 0x001ea80000300800 */
[----:B------:R-:W3:Y:S04]  /*210d0*/  LDL R2, [R1+0x19f8] ;  /* 0x0019f80001027983 */ /* 0x000ee80000100800 */
[----:B------:R-:W3:Y:S01]  /*210e0*/  LDL R3, [R1+0x1a34] ;  /* 0x001a340001037983 */ /* 0x000ee20000100800 */
[----:B------:R-:W-:-:S02]  /*210f0*/  PRMT R29, RZ, 0x7610, R29 ;  /* 0x00007610ff1d7816 */ /* 0x000fc4000000001d */
[----:B---3--:R-:W-:-:S04]  /*21100*/  @!P0 LOP3.LUT R3, R3, R2, RZ, 0x3c, !PT ;  /* 0x0000000203038212 */ /* 0x008fc800078e3cff */
[----:B------:R-:W-:-:S04]  /*21110*/  @!P0 LOP3.LUT R2, R3, R2, RZ, 0x3c, !PT ;  /* 0x0000000203028212 */ /* 0x000fc800078e3cff */
[----:B------:R-:W-:-:S05]  /*21120*/  @!P0 LOP3.LUT R3, R3, R2, RZ, 0x3c, !PT ;  /* 0x0000000203038212 */ /* 0x000fca00078e3cff */
[----:B------:R-:W3:Y:S04]  /*21130*/  @!P0 LDG.E.U8 R29, desc[UR44][R2.64] ;  /* 0x0000002c021d8981 */ /* 0x000ee8000c1e1100 */
[----:B------:R-:W4:Y:S04]  /*21140*/  LDL R2, [R1+0x1a00] ;  /* 0x001a000001027983 */ /* 0x000f280000100800 */
[----:B------:R-:W4:Y:S01]  /*21150*/  LDL R3, [R1+0x1a3c] ;  /* 0x001a3c0001037983 */ /* 0x000f220000100800 */
[----:B------:R-:W-:-:S03]  /*21160*/  PRMT R28, RZ, 0x7610, R28 ;  /* 0x00007610ff1c7816 */ /* 0x000fc6000000001c */
[----:B---3--:R0:W-:Y:S04]  /*21170*/  STL [R1+0x40e8], R29 ;  /* 0x0040e81d01007387 */ /* 0x0081e80000100800 */
[----:B0-----:R-:W3:Y:S01]  /*21180*/  LDL R29, [R1+0x1a44] ;  /* 0x001a4400011d7983 */ /* 0x001ee20000100800 */
[----:B----4-:R-:W-:-:S04]  /*21190*/  @!P0 LOP3.LUT R3, R3, R2, RZ, 0x3c, !PT ;  /* 0x0000000203038212 */ /* 0x010fc800078e3cff */
[----:B------:R-:W-:-:S04]  /*211a0*/  @!P0 LOP3.LUT R2, R3, R2, RZ, 0x3c, !PT ;  /* 0x0000000203028212 */ /* 0x000fc800078e3cff */
[----:B------:R-:W-:-:S05]  /*211b0*/  @!P0 LOP3.LUT R3, R3, R2, RZ, 0x3c, !PT ;  /* 0x0000000203038212 */ /* 0x000fca00078e3cff */
[----:B------:R3:W4:Y:S04]  /*211c0*/  @!P0 LDG.E.U8 R28, desc[UR44][R2.64] ;  /* 0x0000002c021c8981 */ /* 0x000728000c1e1100 */
[----:B------:R-:W2:Y:S01]  /*211d0*/  LDL R3, [R1+0x1a08] ;  /* 0x001a080001037983 */ /* 0x000ea20000100800 */
[----:B------:R-:W-:Y:S01]  /*211e0*/  PRMT R27, RZ, 0x7610, R27 ;  /* 0x00007610ff1b7816 */ /* 0x000fe2000000001b */
[----:B---3--:R-:W-:Y:S02]  /*211f0*/  @!P0 IMAD.MOV.U32 R2, RZ, RZ, R29 ;  /* 0x000000ffff028224 */ /* 0x008fe400078e001d */
[----:B----4-:R0:W-:Y:S01]  /*21200*/  STL [R1+0x40a0], R28 ;  /* 0x0040a01c01007387 */ /* 0x0101e20000100800 */
[----:B------:R-:W-:-:S03]  /*21210*/  PRMT R26, RZ, 0x7610, R26 ;  /* 0x00007610ff1a7816 */ /* 0x000fc6000000001a */
[----:B------:R-:W3:Y:S04]  /*21220*/  LDL R29, [R1+0x1a28] ;  /* 0x001a2800011d7983 */ /* 0x000ee80000100800 */
[----:B--2---:R1:W2:Y:S04]  /*21230*/  @!P0 LDG.E.U8 R27, desc[UR44][R2.64] ;  /* 0x0000002c021b8981 */ /* 0x0042a8000c1e1100 */
[----:B0-----:R-:W4:Y:S04]  /*21240*/  LDL R28, [R1+0x1a64] ;  /* 0x001a6400011c7983 */ /* 0x001f280000100800 */
[----:B------:R-:W1:Y:S04]  /*21250*/  LDL R2, [R1+0x1a10] ;  /* 0x001a100001027983 */ /* 0x000e680000100800 */
[----:B------:R-:W1:Y:S02]  /*21260*/  LDL R3, [R1+0x1a4c] ;  /* 0x001a4c0001037983 */ /* 0x000e640000100800 */
[----:B-1----:R-:W-:-:S04]  /*21270*/  @!P0 LOP3.LUT R3, R3, R2, RZ, 0x3c, !PT ;  /* 0x0000000203038212 */ /* 0x002fc800078e3cff */
[----:B------:R-:W-:-:S04]  /*21280*/  @!P0 LOP3.LUT R2, R3, R2, RZ, 0x3c, !PT ;  /* 0x0000000203028212 */ /* 0x000fc800078e3cff */
[----:B------:R-:W-:-:S05]  /*21290*/  @!P0 LOP3.LUT R3, R3, R2, RZ, 0x3c, !PT ;  /* 0x0000000203038212 */ /* 0x000fca00078e3cff */
[----:B------:R-:W3:Y:S04]  /*212a0*/  @!P0 LDG.E.U8 R26, desc[UR44][R2.64] ;  /* 0x0000002c021a8981 */ /* 0x000ee8000c1e1100 */
[----:B--2---:R0:W-:Y:S04]  /*212b0*/  STL [R1+0x40a4], R27 ;  /* 0x0040a41b01007387 */ /* 0x0041e80000100800 */
[----:B------:R-:W2:Y:S04]  /*212c0*/  LDL R2, [R1+0x1a18] ;  /* 0x001a180001027983 */ /* 0x000ea80000100800 */
[----:B------:R-:W2:Y:S04]  /*212d0*/  LDL R3, [R1+0x1a54] ;  /* 0x001a540001037983 */ /* 0x000ea80000100800 */
[----:B0-----:R-:W4:Y:S04]  /*212e0*/  LDL R27, [R1+0x1a5c] ;  /* 0x001a5c00011b7983 */ /* 0x001f280000100800 */
[----:B---3--:R0:W-:Y:S04]  /*212f0*/  STL [R1+0x40ec], R26 ;  /* 0x0040ec1a01007387 */ /* 0x0081e80000100800 */
[----:B0-----:R-:W3:Y:S01]  /*21300*/  LDL R26, [R1+0x1a20] ;  /* 0x001a2000011a7983 */ /* 0x001ee20000100800 */
[----:B--2---:R-:W-:-:S02]  /*21310*/  @!P0 LOP3.LUT R3, R3, R2, RZ, 0x3c, !PT ;  /* 0x0000000203038212 */ /* 0x004fc400078e3cff */
[----:B------:R-:W-:Y:S02]  /*21320*/  PRMT R25, RZ, 0x7610, R25 ;  /* 0x00007610ff197816 */ /* 0x000fe40000000019 */
[----:B------:R-:W-:-:S04]  /*21330*/  @!P0 LOP3.LUT R2, R3, R2, RZ, 0x3c, !PT ;  /* 0x0000000203028212 */ /* 0x000fc800078e3cff */
[----:B------:R-:W-:Y:S02]  /*21340*/  @!P0 LOP3.LUT R3, R3, R2, RZ, 0x3c, !PT ;  /* 0x0000000203038212 */ /* 0x000fe400078e3cff */
[----:B------:R-:W-:-:S03]  /*21350*/  PRMT R24, RZ, 0x7610, R24 ;  /* 0x00007610ff187816 */ /* 0x000fc60000000018 */
[----:B------:R4:W2:Y:S02]  /*21360*/  @!P0 LDG.E.U8 R25, desc[UR44][R2.64] ;  /* 0x0000002c02198981 */ /* 0x0008a4000c1e1100 */
[----:B----4-:R-:W-:Y:S02]  /*21370*/  @!P0 IMAD.MOV.U32 R2, RZ, RZ, R27 ;  /* 0x000000ffff028224 */ /* 0x010fe400078e001b */
[----:B---3--:R-:W-:-:S05]  /*21380*/  @!P0 IMAD.MOV.U32 R3, RZ, RZ, R26 ;  /* 0x000000ffff038224 */ /* 0x008fca00078e001a */
[----:B------:R0:W3:Y:S01]  /*21390*/  @!P0 LDG.E.U8 R24, desc[UR44][R2.64] ;  /* 0x0000002c02188981 */ /* 0x0000e2000c1e1100 */
[----:B------:R-:W-:Y:S01]  /*213a0*/  PRMT R23, RZ, 0x7610, R23 ;  /* 0x00007610ff177816 */ /* 0x000fe20000000017 */
[----:B0-----:R-:W-:Y:S02]  /*213b0*/  @!P0 IMAD.MOV.U32 R2, RZ, RZ, R28 ;  /* 0x000000ffff028224 */ /* 0x001fe400078e001c */
[----:B------:R-:W-:Y:S01]  /*213c0*/  @!P0 IMAD.MOV.U32 R3, RZ, RZ, R29 ;  /* 0x000000ffff038224 */ /* 0x000fe200078e001d */
[----:B--2---:R0:W-:Y:S04]  /*213d0*/  STL [R1+0x40f0], R25 ;  /* 0x0040f01901007387 */ /* 0x0041e80000100800 */
[----:B------:R-:W2:Y:S04]  /*213e0*/  @!P0 LDG.E.U8 R23, desc[UR44][R2.64] ;  /* 0x0000002c02178981 */ /* 0x000ea8000c1e1100 */
[----:B0-----:R-:W4:Y:S04]  /*213f0*/  LDL R25, [R1+0x1a6c] ;  /* 0x001a6c0001197983 */ /* 0x001f280000100800 */
[----:B---3--:R0:W-:Y:S01]  /*21400*/  STL [R1+0x40a8], R24 ;  /* 0x0040a81801007387 */ /* 0x0081e20000100800 */
[----:B------:R-:W-:-:S03]  /*21410*/  PRMT R22, RZ, 0x7610, R22 ;  /* 0x00007610ff167816 */ /* 0x000fc60000000016 */
[----:B------:R-:W3:Y:S04]  /*21420*/  LDL R29, [R1+0x1a40] ;  /* 0x001a4000011d7983 */ /* 0x000ee80000100800 */
[----:B------:R-:W3:Y:S04]  /*21430*/  LDL R28, [R1+0x1a7c] ;  /* 0x001a7c00011c7983 */ /* 0x000ee80000100800 */
[----:B------:R-:W3:Y:S04]  /*21440*/  LDL R27, [R1+0x1a48] ;  /* 0x001a4800011b7983 */ /* 0x000ee80000100800 */
[----:B------:R-:W3:Y:S04]  /*21450*/  LDL R26, [R1+0x1a84] ;  /* 0x001a8400011a7983 */ /* 0x000ee80000100800 */
[----:B0-----:R-:W3:Y:S04]  /*21460*/  LDL R24, [R1+0x1a30] ;  /* 0x001a300001187983 */ /* 0x001ee80000100800 */
[----:B--2---:R0:W-:Y:S01]  /*21470*/  STL [R1+0x40ac], R23 ;  /* 0x0040ac1701007387 */ /* 0x0041e20000100800 */
[----:B----4-:R-:W-:-:S03]  /*21480*/  @!P0 IMAD.MOV.U32 R2, RZ, RZ, R25 ;  /* 0x000000ffff028224 */ /* 0x010fc600078e0019 */
[----:B------:R-:W2:Y:S04]  /*21490*/  LDL R25, [R1+0x1a50] ;  /* 0x001a500001197983 */ /* 0x000ea80000100800 */
[----:B0-----:R-:W4:Y:S01]  /*214a0*/  LDL R23, [R1+0x1a74] ;  /* 0x001a740001177983 */ /* 0x001f220000100800 */
[----:B---3--:R-:W-:-:S03]  /*214b0*/  @!P0 IMAD.MOV.U32 R3, RZ, RZ, R24 ;  /* 0x000000ffff038224 */ /* 0x008fc600078e0018 */
[----:B------:R-:W3:Y:S04]  /*214c0*/  LDL R24, [R1+0x1a8c] ;  /* 0x001a8c0001187983 */ /* 0x000ee80000100800 */
[----:B------:R4:W2:Y:S04]  /*214d0*/  @!P0 LDG.E.U8 R22, desc[UR44][R2.64] ;  /* 0x0000002c02168981 */ /* 0x0008a8000c1e1100 */
[----:B------:R-:W3:Y:S01]  /*214e0*/  LDL R3, [R1+0x1a38] ;  /* 0x001a380001037983 */ /* 0x000ee20000100800 */
[----:B------:R-:W-:Y:S01]  /*214f0*/  PRMT R21, RZ, 0x7610, R21 ;  /* 0x00007610ff157816 */ /* 0x000fe20000000015 */
[----:B----4-:R-:W-:Y:S01]  /*21500*/  @!P0 IMAD.MOV.U32 R2, RZ, RZ, R23 ;  /* 0x000000ffff028224 */ /* 0x010fe200078e0017 */
[----:B------:R-:W-:-:S02]  /*21510*/  PRMT R20, RZ, 0x7610, R20 ;  /* 0x00007610ff147816 */ /* 0x000fc40000000014 */
[----:B------:R-:W-:Y:S02]  /*21520*/  PRMT R19, RZ, 0x7610, R19 ;  /* 0x00007610ff137816 */ /* 0x000fe40000000013 */
[----:B------:R-:W-:Y:S01]  /*21530*/  PRMT R18, RZ, 0x7610, R18 ;  /* 0x00007610ff127816 */ /* 0x000fe20000000012 */
[----:B---3--:R0:W3:Y:S02]  /*21540*/  @!P0 LDG.E.U8 R21, desc[UR44][R2.64] ;  /* 0x0000002c02158981 */ /* 0x0080e4000c1e1100 */
[----:B0-----:R-:W-:Y:S02]  /*21550*/  @!P0 IMAD.MOV.U32 R2, RZ, RZ, R28 ;  /* 0x000000ffff028224 */ /* 0x001fe400078e001c */
[----:B------:R-:W-:-:S05]  /*21560*/  @!P0 IMAD.MOV.U32 R3, RZ, RZ, R29 ;  /* 0x000000ffff038224 */ /* 0x000fca00078e001d */
[----:B------:R0:W4:Y:S02]  /*21570*/  @!P0 LDG.E.U8 R20, desc[UR44][R2.64] ;  /* 0x0000002c02148981 */ /* 0x000124000c1e1100 */
[----:B0-----:R-:W-:Y:S02]  /*21580*/  @!P0 IMAD.MOV.U32 R2, RZ, RZ, R26 ;  /* 0x000000ffff028224 */ /* 0x001fe400078e001a */
[----:B------:R-:W-:-:S05]  /*21590*/  @!P0 IMAD.MOV.U32 R3, RZ, RZ, R27 ;  /* 0x000000ffff038224 */ /* 0x000fca00078e001b */
[----:B------:R0:W4:Y:S04]  /*215a0*/  @!P0 LDG.E.U8 R19, desc[UR44][R2.64] ;  /* 0x0000002c02138981 */ /* 0x000128000c1e1100 */
[----:B--2---:R1:W-:Y:S04]  /*215b0*/  STL [R1+0x40f4], R22 ;  /* 0x0040f41601007387 */ /* 0x0043e80000100800 */
[----:B------:R-:W2:Y:S01]  /*215c0*/  LDL R23, [R1+0x1a58] ;  /* 0x001a580001177983 */ /* 0x000ea20000100800 */
[----:B0-----:R-:W-:Y:S02]  /*215d0*/  @!P0 IMAD.MOV.U32 R2, RZ, RZ, R24 ;  /* 0x000000ffff028224 */ /* 0x001fe400078e0018 */
[----:B------:R-:W-:Y:S01]  /*215e0*/  @!P0 IMAD.MOV.U32 R3, RZ, RZ, R25 ;  /* 0x000000ffff038224 */ /* 0x000fe200078e0019 */
[----:B-1----:R-:W2:Y:S04]  /*215f0*/  LDL R22, [R1+0x1a94] ;  /* 0x001a940001167983 */ /* 0x002ea80000100800 */
[----:B------:R2:W2:Y:S04]  /*21600*/  @!P0 LDG.E.U8 R18, desc[UR44][R2.64] ;  /* 0x0000002c02128981 */ /* 0x0004a8000c1e1100 */
[----:B---3--:R0:W-:Y:S04]  /*21610*/  STL [R1+0x40e4], R21 ;  /* 0x0040e41501007387 */ /* 0x0081e80000100800 */
[----:B----4-:R1:W-:Y:S04]  /*21620*/  STL [R1+0x40b0], R20 ;  /* 0x0040b01401007387 */ /* 0x0103e80000100800 */
[----:B------:R-:W3:Y:S04]  /*21630*/  LDL R27, [R1+0x1a60] ;  /* 0x001a6000011b7983 */ /* 0x000ee80000100800 */
[----:B------:R-:W4:Y:S04]  /*21640*/  LDL R26, [R1+0x1a9c] ;  /* 0x001a9c00011a7983 */ /* 0x000f280000100800 */
[----:B------:R4:W-:Y:S04]  /*21650*/  STL [R1+0x40b4], R19 ;  /* 0x0040b41301007387 */ /* 0x0009e80000100800 */
[----:B------:R-:W4:Y:S04]  /*21660*/  LDL R25, [R1+0x1a68] ;  /* 0x001a680001197983 */ /* 0x000f280000100800 */
[----:B------:R-:W4:Y:S01]  /*21670*/  LDL R24, [R1+0x1aa4] ;  /* 0x001aa40001187983 */ /* 0x000f220000100800 */
[----:B--2---:R-:W-:-:S02]  /*21680*/  @!P0 IMAD.MOV.U32 R3, RZ, RZ, R23 ;  /* 0x000000ffff038224 */ /* 0x004fc400078e0017 */
[----:B------:R-:W-:Y:S01]  /*21690*/  @!P0 IMAD.MOV.U32 R2, RZ, RZ, R22 ;  /* 0x000000ffff028224 */ /* 0x000fe200078e0016 */
[----:B------:R2:W-:Y:S04]  /*216a0*/  STL [R1+0x40f8], R18 ;  /* 0x0040f81201007387 */ /* 0x0005e80000100800 */
[----:B------:R-:W2:Y:S04]  /*216b0*/  LDL R23, [R1+0x1a70] ;  /* 0x001a700001177983 */ /* 0x000ea80000100800 */
[----:B------:R-:W2:Y:S01]  /*216c0*/  LDL R22, [R1+0x1aac] ;  /* 0x001aac0001167983 */ /* 0x000ea20000100800 */
[----:B------:R-:W-:-:S02]  /*216d0*/  PRMT R17, RZ, 0x7610, R17 ;  /* 0x00007610ff117816 */ /* 0x000fc40000000011 */
[----:B------:R-:W-:Y:S02]  /*216e0*/  PRMT R16, RZ, 0x7610, R16 ;  /* 0x00007610ff107816 */ /* 0x000fe40000000010 */
[----:B------:R-:W-:Y:S02]  /*216f0*/  PRMT R15, RZ, 0x7610, R15 ;  /* 0x00007610ff0f7816 */ /* 0x000fe4000000000f */
[----:B------:R-:W-:Y:S01]  /*21700*/  PRMT R14, RZ, 0x7610, R14 ;  /* 0x00007610ff0e7816 */ /* 0x000fe2000000000e */
[----:B0-----:R-:W2:Y:S04]  /*21710*/  LDL R21, [R1+0x1a78] ;  /* 0x001a780001157983 */ /* 0x001ea80000100800 */
[----:B------:R3:W2:Y:S04]  /*21720*/  @!P0 LDG.E.U8 R17, desc[UR44][R2.64] ;  /* 0x0000002c02118981 */ /* 0x0006a8000c1e1100 */
[----:B-1----:R-:W2:Y:S01]  /*21730*/  LDL R20, [R1+0x1ab4] ;  /* 0x001ab40001147983 */ /* 0x002ea20000100800 */
[----:B---3--:R-:W-:-:S02]  /*21740*/  @!P0 IMAD.MOV.U32 R3, RZ, RZ, R27 ;  /* 0x000000ffff038224 */ /* 0x008fc400078e001b */
[----:B----4-:R-:W-:-:S05]  /*21750*/  @!P0 IMAD.MOV.U32 R2, RZ, RZ, R26 ;  /* 0x000000ffff028224 */ /* 0x010fca00078e001a */
[----:B------:R0:W3:Y:S02]  /*21760*/  @!P0 LDG.E.U8 R16, desc[UR44][R2.64] ;  /* 0x0000002c02108981 */ /* 0x0000e4000c1e1100 */
[----:B0-----:R-:W-:Y:S02]  /*21770*/  @!P0 IMAD.MOV.U32 R3, RZ, RZ, R25 ;  /* 0x000000ffff038224 */ /* 0x001fe400078e0019 */
[----:B------:R-:W-:-:S05]  /*21780*/  @!P0 IMAD.MOV.U32 R2, RZ, RZ, R24 ;  /* 0x000000ffff028224 */ /* 0x000fca00078e0018 */
[----:B------:R2:W4:Y:S02]  /*21790*/  @!P0 LDG.E.U8 R15, desc[UR44][R2.64] ;  /* 0x0000002c020f8981 */ /* 0x000524000c1e1100 */
[----:B--2---:R-:W-:Y:S02]  /*217a0*/  @!P0 IMAD.MOV.U32 R3, RZ, RZ, R23 ;  /* 0x000000ffff038224 */ /* 0x004fe400078e0017 */
[----:B------:R-:W-:-:S05]  /*217b0*/  @!P0 IMAD.MOV.U32 R2, RZ, RZ, R22 ;  /* 0x000000ffff028224 */ /* 0x000fca00078e0016 */
[----:B------:R-:W2:Y:S04]  /*217c0*/  @!P0 LDG.E.U8 R14, desc[UR44][R2.64] ;  /* 0x0000002c020e8981 */ /* 0x000ea8000c1e1100 */
[----:B------:R0:W-:Y:S04]  /*217d0*/  STL [R1+0x40fc], R17 ;  /* 0x0040fc1101007387 */ /* 0x0001e80000100800 */
[----:B------:R-:W2:Y:S04]  /*217e0*/  LDL R19, [R1+0x1a80] ;  /* 0x001a800001137983 */ /* 0x000ea80000100800 */
[----:B------:R-:W2:Y:S04]  /*217f0*/  LDL R18, [R1+0x1abc] ;  /* 0x001abc0001127983 */ /* 0x000ea80000100800 */
[----:B---3--:R1:W-:Y:S04]  /*21800*/  STL [R1+0x40b8], R16 ;  /* 0x0040b81001007387 */ /* 0x0083e80000100800 */
[----:B0-----:R-:W3:Y:S04]  /*21810*/  LDL R17, [R1+0x1a88] ;  /* 0x001a880001117983 */ /* 0x001ee80000100800 */
[----:B-1----:R-:W3:Y:S04]  /*21820*/  LDL R16, [R1+0x1ac4] ;  /* 0x001ac40001107983 */ /* 0x002ee80000100800 */
[----:B----4-:R0:W-:Y:S04]  /*21830*/  STL [R1+0x40bc], R15 ;  /* 0x0040bc0f01007387 */ /* 0x0101e80000100800 */
[----:B--2---:R1:W-:Y:S04]  /*21840*/  STL [R1+0x4100], R14 ;  /* 0x0041000e01007387 */ /* 0x0043e80000100800 */
[----:B0-----:R-:W2:Y:S04]  /*21850*/  LDL R15, [R1+0x1a90] ;  /* 0x001a9000010f7983 */ /* 0x001ea80000100800 */
[----:B-1----:R-:W4:Y:S01]  /*21860*/  LDL R14, [R1+0x1acc] ;  /* 0x001acc00010e7983 */ /* 0x002f220000100800 */
[----:B------:R-:W-:Y:S01]  /*21870*/  PRMT R13, RZ, 0x7610, R13 ;  /* 0x00007610ff0d7816 */ /* 0x000fe2000000000d */
[----:B------:R-:W-:-:S02]  /*21880*/  @!P0 IMAD.MOV.U32 R2, RZ, RZ, R20 ;  /* 0x000000ffff028224 */ /* 0x000fc400078e0014 */
[----:B------:R-:W-:Y:S01]  /*21890*/  @!P0 IMAD.MOV.U32 R3, RZ, RZ, R21 ;  /* 0x000000ffff038224 */ /* 0x000fe200078e0015 */
[----:B------:R-:W-:-:S04]  /*218a0*/  PRMT R12, RZ, 0x7610, R12 ;  /* 0x00007610ff0c7816 */ /* 0x000fc8000000000c */
[----:B------:R0:W4:Y:S02]  /*218b0*/  @!P0 LDG.E.U8 R13, desc[UR44][R2.64] ;  /* 0x0000002c020d8981 */ /* 0x000124000c1e1100 */
[----:B0-----:R-:W-:Y:S02]  /*218c0*/  @!P0 IMAD.MOV.U32 R2, RZ, RZ, R18 ;  /* 0x000000ffff028224 */ /* 0x001fe400078e0012 */
[----:B------:R-:W-:-:S05]  /*218d0*/  @!P0 IMAD.MOV.U32 R3, RZ, RZ, R19 ;  /* 0x000000ffff038224 */ /* 0x000fca00078e0013 */
[----:B------:R3:W4:Y:S01]  /*218e0*/  @!P0 LDG.E.U8 R12, desc[UR44][R2.64] ;  /* 0x0000002c020c8981 */ /* 0x000722000c1e1100 */
[----:B------:R-:W-:Y:S02]  /*218f0*/  PRMT R11, RZ, 0x7610, R11 ;  /* 0x00007610ff0b7816 */ /* 0x000fe4000000000b */
[----:B------:R-:W-:Y:S01]  /*21900*/  PRMT R10, RZ, 0x7610, R10 ;  /* 0x00007610ff0a7816 */ /* 0x000fe2000000000a */
[----:B---3--:R-:W-:Y:S02]  /*21910*/  @!P0 IMAD.MOV.U32 R3, RZ, RZ, R17 ;  /* 0x000000ffff038224 */ /* 0x008fe400078e0011 */
[----:B------:R-:W-:-:S05]  /*21920*/  @!P0 IMAD.MOV.U32 R2, RZ, RZ, R16 ;  /* 0x000000ffff028224 */ /* 0x000fca00078e0010 */
[----:B------:R2:W3:Y:S02]  /*21930*/  @!P0 LDG.E.U8 R11, desc[UR44][R2.64] ;  /* 0x0000002c020b8981 */ /* 0x0004e4000c1e1100 */
[----:B--2---:R-:W-:Y:S02]  /*21940*/  @!P0 IMAD.MOV.U32 R3, RZ, RZ, R15 ;  /* 0x000000ffff038224 */ /* 0x004fe400078e000f */
[----:B----4-:R-:W-:-:S05]  /*21950*/  @!P0 IMAD.MOV.U32 R2, RZ, RZ, R14 ;  /* 0x000000ffff028224 */ /* 0x010fca00078e000e */
[----:B------:R-:W2:Y:S04]  /*21960*/  @!P0 LDG.E.U8 R10, desc[UR44][R2.64] ;  /* 0x0000002c020a8981 */ /* 0x000ea8000c1e1100 */
[----:B------:R0:W-:Y:S04]  /*21970*/  STL [R1+0x4104], R13 ;  /* 0x0041040d01007387 */ /* 0x0001e80000100800 */
[----:B------:R-:W4:Y:S04]  /*21980*/  LDL R21, [R1+0x1a98] ;  /* 0x001a980001157983 */ /* 0x000f280000100800 */
[----:B------:R-:W4:Y:S04]  /*21990*/  LDL R20, [R1+0x1ad0] ;  /* 0x001ad00001147983 */ /* 0x000f280000100800 */
[----:B------:R1:W-:Y:S04]  /*219a0*/  STL [R1+0x40c0], R12 ;  /* 0x0040c00c01007387 */ /* 0x0003e80000100800 */
[----:B------:R-:W4:Y:S04]  /*219b0*/  LDL R19, [R1+0x1aa0] ;  /* 0x001aa00001137983 */ /* 0x000f280000100800 */
[----:B------:R-:W4:Y:S04]  /*219c0*/  LDL R18, [R1+0x1aec] ;  /* 0x001aec0001127983 */ /* 0x000f280000100800 */
[----:B------:R-:W4:Y:S04]  /*219d0*/  LDL R17, [R1+0x1aa8] ;  /* 0x001aa80001117983 */ /* 0x000f280000100800 */
[----:B------:R-:W4:Y:S04]  /*219e0*/  LDL R16, [R1+0x1ae8] ;  /* 0x001ae80001107983 */ /* 0x000f280000100800 */
[----:B---3--:R3:W-:Y:S04]  /*219f0*/  STL [R1+0x40c4], R11 ;  /* 0x0040c40b01007387 */ /* 0x0087e80000100800 */
[----:B------:R-:W4:Y:S04]  /*21a00*/  LDL R15, [R1+0x1ab0] ;  /* 0x001ab000010f7983 */ /* 0x000f280000100800 */
[----:B------:R-:W4:Y:S04]  /*21a10*/  LDL R14, [R1+0x1ae4] ;  /* 0x001ae400010e7983 */ /* 0x000f280000100800 */
[----:B0-----:R-:W4:Y:S04]  /*21a20*/  LDL R13, [R1+0x1ab8] ;  /* 0x001ab800010d7983 */ /* 0x001f280000100800 */
[----:B-1----:R-:W4:Y:S04]  /*21a30*/  LDL R12, [R1+0x1ae0] ;  /* 0x001ae000010c7983 */ /* 0x002f280000100800 */
[----:B--2---:R0:W-:Y:S04]  /*21a40*/  STL [R1+0x4108], R10 ;  /* 0x0041080a01007387 */ /* 0x0041e80000100800 */
[----:B---3--:R-:W2:Y:S04]  /*21a50*/  LDL R11, [R1+0x1ac0] ;  /* 0x001ac000010b7983 */ /* 0x008ea80000100800 */
[----:B0-----:R-:W3:Y:S01]  /*21a60*/  LDL R10, [R1+0x1adc] ;  /* 0x001adc00010a7983 */ /* 0x001ee20000100800 */
[----:B------:R-:W-:Y:S01]  /*21a70*/  PRMT R9, RZ, 0x7610, R9 ;  /* 0x00007610ff097816 */ /* 0x000fe20000000009 */
[----:B----4-:R-:W-:-:S02]  /*21a80*/  @!P0 IMAD.MOV.U32 R2, RZ, RZ, R20 ;  /* 0x000000ffff028224 */ /* 0x010fc400078e0014 */
[----:B------:R-:W-:Y:S01]  /*21a90*/  @!P0 IMAD.MOV.U32 R3, RZ, RZ, R21 ;  /* 0x000000ffff038224 */ /* 0x000fe200078e0015 */
[----:B------:R-:W-:-:S04]  /*21aa0*/  PRMT R8, RZ, 0x7610, R8 ;  /* 0x00007610ff087816 */ /* 0x000fc80000000008 */
[----:B------:R0:W4:Y:S01]  /*21ab0*/  @!P0 LDG.E.U8 R9, desc[UR44][R2.64] ;  /* 0x0000002c02098981 */ /* 0x000122000c1e1100 */
[----:B------:R-:W-:Y:S01]  /*21ac0*/  PRMT R7, RZ, 0x7610, R7 ;  /* 0x00007610ff077816 */ /* 0x000fe20000000007 */
[----:B0-----:R-:W-:Y:S02]  /*21ad0*/  @!P0 IMAD.MOV.U32 R2, RZ, RZ, R18 ;  /* 0x000000ffff028224 */ /* 0x001fe400078e0012 */
[----:B------:R-:W-:-:S05]  /*21ae0*/  @!P0 IMAD.MOV.U32 R3, RZ, RZ, R19 ;  /* 0x000000ffff038224 */ /* 0x000fca00078e0013 */
[----:B------:R0:W4:Y:S01]  /*21af0*/  @!P0 LDG.E.U8 R8, desc[UR44][R2.64] ;  /* 0x0000002c02088981 */ /* 0x000122000c1e1100 */
[----:B------:R-:W-:Y:S01]  /*21b00*/  PRMT R6, RZ, 0x7610, R6 ;  /* 0x00007610ff067816 */ /* 0x000fe20000000006 */
[----:B0-----:R-:W-:Y:S02]  /*21b10*/  @!P0 IMAD.MOV.U32 R2, RZ, RZ, R16 ;  /* 0x000000ffff028224 */ /* 0x001fe400078e0010 */
[----:B------:R-:W-:-:S05]  /*21b20*/  @!P0 IMAD.MOV.U32 R3, RZ, RZ, R17 ;  /* 0x000000ffff038224 */ /* 0x000fca00078e0011 */
[----:B------:R0:W4:Y:S01]  /*21b30*/  @!P0 LDG.E.U8 R7, desc[UR44][R2.64] ;  /* 0x0000002c02078981 */ /* 0x000122000c1e1100 */
[----:B------:R-:W-:Y:S02]  /*21b40*/  PRMT R5, RZ, 0x7610, R5 ;  /* 0x00007610ff057816 */ /* 0x000fe40000000005 */
[----:B------:R-:W-:Y:S01]  /*21b50*/  PRMT R4, RZ, 0x7610, R4 ;  /* 0x00007610ff047816 */ /* 0x000fe20000000004 */
[----:B0-----:R-:W-:Y:S02]  /*21b60*/  @!P0 IMAD.MOV.U32 R3, RZ, RZ, R15 ;  /* 0x000000ffff038224 */ /* 0x001fe400078e000f */
[----:B------:R-:W-:-:S05]  /*21b70*/  @!P0 IMAD.MOV.U32 R2, RZ, RZ, R14 ;  /* 0x000000ffff028224 */ /* 0x000fca00078e000e */
[----:B------:R0:W4:Y:S02]  /*21b80*/  @!P0 LDG.E.U8 R6, desc[UR44][R2.64] ;  /* 0x0000002c02068981 */ /* 0x000124000c1e1100 */
[----:B0-----:R-:W-:Y:S02]  /*21b90*/  @!P0 IMAD.MOV.U32 R2, RZ, RZ, R12 ;  /* 0x000000ffff028224 */ /* 0x001fe400078e000c */
[----:B------:R-:W-:-:S05]  /*21ba0*/  @!P0 IMAD.MOV.U32 R3, RZ, RZ, R13 ;  /* 0x000000ffff038224 */ /* 0x000fca00078e000d */
[----:B------:R2:W4:Y:S02]  /*21bb0*/  @!P0 LDG.E.U8 R5, desc[UR44][R2.64] ;  /* 0x0000002c02058981 */ /* 0x000524000c1e1100 */
[----:B--2---:R-:W-:Y:S02]  /*21bc0*/  @!P0 IMAD.MOV.U32 R3, RZ, RZ, R11 ;  /* 0x000000ffff038224 */ /* 0x004fe400078e000b */
[----:B---3--:R-:W-:-:S05]  /*21bd0*/  @!P0 IMAD.MOV.U32 R2, RZ, RZ, R10 ;  /* 0x000000ffff028224 */ /* 0x008fca00078e000a */
[----:B------:R0:W2:Y:S04]  /*21be0*/  @!P0 LDG.E.U8 R4, desc[UR44][R2.64] ;  /* 0x0000002c02048981 */ /* 0x0000a8000c1e1100 */
[----:B0-----:R-:W0:Y:S04]  /*21bf0*/  LDS.U8 R3, [R0+UR5] ;  /* 0x0000000500037984 */ /* 0x001e280008000000 */
[----:B------:R-:W1:Y:S04]  /*21c00*/  LDS.U8 R2, [R0+UR5+0x108] ;  /* 0x0001080500027984 */ /* 0x000e680008000000 */
[----:B----4-:R-:W-:Y:S04]  /*21c10*/  STL [R1+0x410c], R9 ;  /* 0x00410c0901007387 */ /* 0x010fe80000100800 */
[----:B------:R-:W-:Y:S04]  /*21c20*/  STL [R1+0x40c8], R8 ;  /* 0x0040c80801007387 */ /* 0x000fe80000100800 */
[----:B------:R-:W-:Y:S04]  /*21c30*/  STL [R1+0x40cc], R7 ;  /* 0x0040cc0701007387 */ /* 0x000fe80000100800 */
[----:B------:R-:W-:Y:S04]  /*21c40*/  STL [R1+0x4110], R6 ;  /* 0x0041100601007387 */ /* 0x000fe80000100800 */
[----:B------:R-:W-:Y:S04]  /*21c50*/  STL [R1+0x4114], R5 ;  /* 0x0041140501007387 */ /* 0x000fe80000100800 */
[----:B--2---:R-:W-:Y:S04]  /*21c60*/  STL [R1+0x40d0], R4 ;  /* 0x0040d00401007387 */ /* 0x004fe80000100800 */
[----:B0-----:R-:W-:Y:S04]  /*21c70*/  STL [R1+0x40d4], R3 ;  /* 0x0040d40301007387 */ /* 0x001fe80000100800 */
[----:B-1----:R-:W-:Y:S04]  /*21c80*/  STL [R1+0x40d8], R2 ;  /* 0x0040d80201007387 */ /* 0x002fe80000100800 */
[----:B------:R-:W0:Y:S04]  /*21c90*/  LDS.U8 R2, [R0+UR5+0x210] ;  /* 0x0002100500027984 */ /* 0x000e280008000000 */
[----:B------:R-:W1:Y:S04]  /*21ca0*/  LDS.U8 R4, [R0+UR5+0x318] ;  /* 0x0003180500047984 */ /* 0x000e680008000000 */
[----:B------:R-:W2:Y:S04]  /*21cb0*/  LDS.U8 R3, [R0+UR5+0x8] ;  /* 0x0000080500037984 */ /* 0x000ea80008000000 */
[----:B0-----:R-:W-:Y:S04]  /*21cc0*/  STL [R1+0x1bb8], R2 ;  /* 0x001bb80201007387 */ /* 0x001fe80000100800 */
[----:B------:R-:W0:Y:S04]  /*21cd0*/  LDS.U8 R2, [R0+UR5+0x100] ;  /* 0x0001000500027984 */ /* 0x000e280008000000 */
[----:B-1----:R-:W-:Y:S04]  /*21ce0*/  STL [R1+0x1bb4], R4 ;  /* 0x001bb40401007387 */ /* 0x002fe80000100800 */
[----:B------:R-:W1:Y:S04]  /*21cf0*/  LDS.U8 R4, [R0+UR5+0x218] ;  /* 0x0002180500047984 */ /* 0x000e680008000000 */
[----:B--2---:R-:W-:Y:S04]  /*21d00*/  STL [R1+0x11b8], R3 ;  /* 0x0011b80301007387 */ /* 0x004fe80000100800 */
        /* <DEDUP_REMOVED lines=109> */
[----:B0-----:R0:W-:Y:S04]  /*223e0*/  STL [R1+0x1ce4], R2 ;  /* 0x001ce40201007387 */ /* 0x0011e80000100800 */
[----:B-1----:R-:W-:Y:S04]  /*223f0*/  STL [R1+0x1310], R4 ;  /* 0x0013100401007387 */ /* 0x002fe80000100800 */
[----:B------:R-:W1:Y:S04]  /*22400*/  LDS.U8 R4, [R0+UR5+0x1288] ;  /* 0x0012880500047984 */ /* 0x000e680008000000 */
[----:B--2---:R-:W-:Y:S04]  /*22410*/  STL [R1+0x130c], R3 ;  /* 0x00130c0301007387 */ /* 0x004fe80000100800 */
[----:B------:R-:W2:Y:S04]  /*22420*/  LDS.U8 R3, [R0+UR5+0x1380] ;  /* 0x0013800500037984 */ /* 0x000ea80008000000 */
[----:B------:R-:W-:Y:S01]  /*22430*/  STL [R1+0x23b0], R0 ;  /* 0x0023b00001007387 */ /* 0x000fe20000100800 */
[----:B0-----:R-:W-:-:S05]  /*22440*/  LOP3.LUT R2, R0, 0x20, RZ, 0x3c, !PT ;  /* 0x0000002000027812 */ /* 0x001fca00078e3cff */
[----:B------:R-:W0:Y:S01]  /*22450*/  LDS.U8 R0, [R2+UR5] ;  /* 0x0000000502007984 */ /* 0x000e220008000000 */
[----:B------:R-:W3:Y:S03]  /*22460*/  S2R R29, SR_TID.X ;  /* 0x00000000001d7919 */ /* 0x000ee60000002100 */
[----:B------:R-:W-:Y:S04]  /*22470*/  LDS.U8 R5, [R2+UR5+0x1190] ;  /* 0x0011900502057984 */ /* 0x000fe80008000000 */
[----:B-1----:R-:W-:Y:S04]  /*22480*/  STL [R1+0x1cf0], R4 ;  /* 0x001cf00401007387 */ /* 0x002fe80000100800 */
[----:B--2---:R-:W-:Y:S04]  /*22490*/  STL [R1+0x1cec], R3 ;  /* 0x001cec0301007387 */ /* 0x004fe80000100800 */
        /* <DEDUP_REMOVED lines=113> */
[----:B--2---:R-:W-:Y:S04]  /*22bb0*/  STL [R1+0x1b28], R3 ;  /* 0x001b280301007387 */ /* 0x004fe80000100800 */
[----:B------:R-:W1:Y:S04]  /*22bc0*/  LDS.U8 R4, [R2+UR5+0x1280] ;  /* 0x0012800502047984 */ /* 0x000e680008000000 */
[----:B------:R-:W2:Y:S04]  /*22bd0*/  LDS.U8 R3, [R2+UR5+0x1388] ;  /* 0x0013880502037984 */ /* 0x000ea80008000000 */
[----:B0-----:R-:W-:Y:S04]  /*22be0*/  STL [R1+0x1b24], R0 ;  /* 0x001b240001007387 */ /* 0x001fe80000100800 */
[----:B------:R-:W0:Y:S04]  /*22bf0*/  LDS.U8 R0, [R2+UR5+0x1098] ;  /* 0x0010980502007984 */ /* 0x000e280008000000 */
[----:B-1----:R3:W-:Y:S04]  /*22c00*/  STL [R1+0x1d28], R4 ;  /* 0x001d280401007387 */ /* 0x0027e80000100800 */
[----:B--2---:R-:W-:Y:S04]  /*22c10*/  STL [R1+0x1d24], R3 ;  /* 0x001d240301007387 */ /* 0x004fe80000100800 */
[----:B------:R-:W-:Y:S04]  /*22c20*/  LDS.U8 R3, [R2+UR5+0x1380] ;  /* 0x0013800502037984 */ /* 0x000fe80008000000 */
[----:B0-----:R0:W-:Y:S01]  /*22c30*/  STL [R1+0x1b30], R0 ;  /* 0x001b300001007387 */ /* 0x0011e20000100800 */
[----:B---3--:R-:W-:-:S02]  /*22c40*/  SHF.R.U32.HI R4, RZ, 0x2, R29 ;  /* 0x00000002ff047819 */ /* 0x008fc4000001161d */
[----:B0-----:R-:W-:Y:S02]  /*22c50*/  LOP3.LUT R0, R29, 0x3, RZ, 0xc0, !PT ;  /* 0x000000031d007812 */ /* 0x001fe400078ec0ff */
[----:B------:R-:W-:-:S03]  /*22c60*/  SGXT.U32 R4, R4, 0x3 ;  /* 0x000000030404781a */ /* 0x000fc60000000000 */
[----:B------:R-:W-:-:S05]  /*22c70*/  IMAD R0, R0, 0x420, RZ ;  /* 0x0000042000007824 */ /* 0x000fca00078e02ff */
[----:B------:R-:W-:Y:S02]  /*22c80*/  LOP3.LUT R0, R0, R4, RZ, 0xfc, !PT ;  /* 0x0000000400007212 */ /* 0x000fe400078efcff */
[----:B------:R-:W0:Y:S02]  /*22c90*/  LDS.U8 R4, [R2+UR5+0x1288] ;  /* 0x0012880502047984 */ /* 0x000e240008000000 */
[----:B------:R-:W-:-:S05]  /*22ca0*/  LOP3.LUT R0, R0, 0x40, RZ, 0x3c, !PT ;  /* 0x0000004000007812 */ /* 0x000fca00078e3cff */
[----:B------:R-:W1:Y:S04]  /*22cb0*/  LDS.U8 R2, [R0+UR5] ;  /* 0x0000000500027984 */ /* 0x000e680008000000 */
[----:B------:R-:W-:Y:S01]  /*22cc0*/  STL [R1+0x1b2c], R5 ;  /* 0x001b2c0501007387 */ /* 0x000fe20000100800 */
[----:B------:R-:W2:Y:S03]  /*22cd0*/  S2R R21, SR_TID.X ;  /* 0x0000000000157919 */ /* 0x000ea60000002100 */
[----:B------:R-:W-:Y:S04]  /*22ce0*/  LDS.U8 R5, [R0+UR5+0x1190] ;  /* 0x0011900500057984 */ /* 0x000fe80008000000 */
[----:B0-----:R-:W-:Y:S04]  /*22cf0*/  STL [R1+0x1d30], R4 ;  /* 0x001d300401007387 */ /* 0x001fe80000100800 */
[----:B------:R-:W0:Y:S04]  /*22d00*/  LDS.U8 R4, [R0+UR5+0x108] ;  /* 0x0001080500047984 */ /* 0x000e280008000000 */
[----:B------:R-:W-:Y:S04]  /*22d10*/  STL [R1+0x1d2c], R3 ;  /* 0x001d2c0301007387 */ /* 0x000fe80000100800 */
[----:B------:R-:W3:Y:S04]  /*22d20*/  LDS.U8 R3, [R0+UR5+0x210] ;  /* 0x0002100500037984 */ /* 0x000ee80008000000 */
[----:B-1----:R-:W-:Y:S04]  /*22d30*/  STL [R1+0x1254], R2 ;  /* 0x0012540201007387 */ /* 0x002fe80000100800 */
[----:B------:R-:W1:Y:S04]  /*22d40*/  LDS.U8 R2, [R0+UR5+0x318] ;  /* 0x0003180500027984 */ /* 0x000e680008000000 */
[----:B0-----:R-:W-:Y:S04]  /*22d50*/  STL [R1+0x1250], R4 ;  /* 0x0012500401007387 */ /* 0x001fe80000100800 */
[----:B------:R-:W0:Y:S04]  /*22d60*/  LDS.U8 R4, [R0+UR5+0x8] ;  /* 0x0000080500047984 */ /* 0x000e280008000000 */
[----:B---3--:R-:W-:Y:S04]  /*22d70*/  STL [R1+0x1c38], R3 ;  /* 0x001c380301007387 */ /* 0x008fe80000100800 */
        /* <DEDUP_REMOVED lines=106> */
[----:B---3--:R-:W-:Y:S04]  /*23420*/  STL [R1+0x1b68], R3 ;  /* 0x001b680301007387 */ /* 0x008fe80000100800 */
[----:B------:R-:W0:Y:S04]  /*23430*/  LDS.U8 R3, [R0+UR5+0x1280] ;  /* 0x0012800500037984 */ /* 0x000e280008000000 */
[----:B------:R-:W3:Y:S04]  /*23440*/  LDS.U8 R4, [R0+UR5+0x1388] ;  /* 0x0013880500047984 */ /* 0x000ee80008000000 */
[----:B-1----:R-:W-:Y:S04]  /*23450*/  STL [R1+0x1b64], R2 ;  /* 0x001b640201007387 */ /* 0x002fe80000100800 */
[----:B------:R-:W1:Y:S04]  /*23460*/  LDS.U8 R2, [R0+UR5+0x1098] ;  /* 0x0010980500027984 */ /* 0x000e680008000000 */
[----:B0-----:R2:W-:Y:S04]  /*23470*/  STL [R1+0x1d68], R3 ;  /* 0x001d680301007387 */ /* 0x0015e80000100800 */
[----:B---3--:R-:W-:Y:S04]  /*23480*/  STL [R1+0x1d64], R4 ;  /* 0x001d640401007387 */ /* 0x008fe80000100800 */
[----:B------:R-:W0:Y:S04]  /*23490*/  LDS.U8 R4, [R0+UR5+0x1288] ;  /* 0x0012880500047984 */ /* 0x000e280008000000 */
[----:B-1----:R1:W-:Y:S01]  /*234a0*/  STL [R1+0x1b70], R2 ;  /* 0x001b700201007387 */ /* 0x0023e20000100800 */
[----:B--2---:R-:W-:-:S02]  /*234b0*/  SHF.R.U32.HI R3, RZ, 0x2, R21 ;  /* 0x00000002ff037819 */ /* 0x004fc40000011615 */
[----:B-1----:R-:W-:Y:S02]  /*234c0*/  LOP3.LUT R2, R21, 0x3, RZ, 0xc0, !PT ;  /* 0x0000000315027812 */ /* 0x002fe400078ec0ff */
[----:B------:R-:W-:-:S03]  /*234d0*/  SGXT.U32 R3, R3, 0x3 ;  /* 0x000000030303781a */ /* 0x000fc60000000000 */
[----:B------:R-:W-:-:S05]  /*234e0*/  IMAD R2, R2, 0x420, RZ ;  /* 0x0000042002027824 */ /* 0x000fca00078e02ff */
[----:B------:R-:W-:Y:S02]  /*234f0*/  LOP3.LUT R2, R2, R3, RZ, 0xfc, !PT ;  /* 0x0000000302027212 */ /* 0x000fe400078efcff */
[----:B------:R-:W1:Y:S02]  /*23500*/  LDS.U8 R3, [R0+UR5+0x1380] ;  /* 0x0013800500037984 */ /* 0x000e640008000000 */
[----:B------:R-:W-:-:S05]  /*23510*/  LOP3.LUT R2, R2, 0x60, RZ, 0x3c, !PT ;  /* 0x0000006002027812 */ /* 0x000fca00078e3cff */
[----:B------:R-:W2:Y:S04]  /*23520*/  LDS.U8 R0, [R2+UR5] ;  /* 0x0000000502007984 */ /* 0x000ea80008000000 */
[----:B------:R-:W-:Y:S04]  /*23530*/  STL [R1+0x1b6c], R5 ;  /* 0x001b6c0501007387 */ /* 0x000fe80000100800 */
        /* <DEDUP_REMOVED lines=87> */
[----:B------:R-:W-:Y:S04]  /*23ab0*/  LDS.U8 R3, [R2+UR5+0x1088] ;  /* 0x0010880502037984 */ /* 0x000fe80008000000 */
[----:B--2---:R-:W-:Y:S04]  /*23ac0*/  STL [R1+0x1d88], R0 ;  /* 0x001d880001007387 */ /* 0x004fe80000100800 */
[----:B------:R-:W1:Y:S04]  /*23ad0*/  LDS.U8 R0, [R2+UR5+0x1180] ;  /* 0x0011800502007984 */ /* 0x000e680008000000 */
[----:B0-----:R-:W-:Y:S04]  /*23ae0*/  STL [R1+0x1d84], R4 ;  /* 0x001d840401007387 */ /* 0x001fe80000100800 */
[----:B------:R-:W0:Y:S04]  /*23af0*/  LDS.U8 R4, [R2+UR5+0x1298] ;  /* 0x0012980502047984 */ /* 0x000e280008000000 */
[----:B-1----:R-:W-:Y:S04]  /*23b00*/  STL [R1+0x3688], R0 ;  /* 0x0036880001007387 */ /* 0x002fe80000100800 */
[----:B------:R-:W-:Y:S04]  /*23b10*/  STL [R1+0x1b90], R3 ;  /* 0x001b900301007387 */ /* 0x000fe80000100800 */
        /* <DEDUP_REMOVED lines=15> */
[----:B------:R-:W3:Y:S04]  /*23c10*/  LDL.LU R9, [R1+0x11b0] ;  /* 0x0011b00001097983 */ /* 0x000ee80000300800 */
[----:B------:R-:W-:Y:S04]  /*23c20*/  LDS.U8 R4, [R2+UR5+0x1090] ;  /* 0x0010900502047984 */ /* 0x000fe80008000000 */
[----:B-1----:R-:W-:Y:S04]  /*23c30*/  STL [R1+0x1b9c], R3 ;  /* 0x001b9c0301007387 */ /* 0x002fe80000100800 */
[----:B------:R-:W4:Y:S04]  /*23c40*/  LDL.LU R10, [R1+0x11ac] ;  /* 0x0011ac00010a7983 */ /* 0x000f280000300800 */
[----:B--2---:R-:W-:Y:S04]  /*23c50*/  STL [R1+0x1da0], R0 ;  /* 0x001da00001007387 */ /* 0x004fe80000100800 */
[----:B------:R-:W0:Y:S04]  /*23c60*/  LDS.U8 R0, [R2+UR5+0x380] ;  /* 0x0003800502007984 */ /* 0x000e280008000000 */
[----:B------:R-:W2:Y:S04]  /*23c70*/  LDL.LU R11, [R1+0x119c] ;  /* 0x00119c00010b7983 */ /* 0x000ea80000300800 */
        /* <DEDUP_REMOVED lines=17> */
[----:B------:R-:W1:Y:S04]  /*23d90*/  LDS.U8 R3, [R2+UR5+0x1198] ;  /* 0x0011980502037984 */ /* 0x000e680008000000 */
[----:B0-----:R-:W-:Y:S04]  /*23da0*/  STL [R1+0x1d9c], R0 ;  /* 0x001d9c0001007387 */ /* 0x001fe80000100800 */
[----:B------:R-:W0:Y:S04]  /*23db0*/  LDS.U8 R0, [R2+UR5+0x1280] ;  /* 0x0012800502007984 */ /* 0x000e280008000000 */
[----:B------:R-:W-:Y:S04]  /*23dc0*/  STL [R1+0x1ba8], R4 ;  /* 0x001ba80401007387 */ /* 0x000fe80000100800 */
[----:B------:R-:W0:Y:S04]  /*23dd0*/  LDS.U8 R4, [R2+UR5+0x1388] ;  /* 0x0013880502047984 */ /* 0x000e280008000000 */
[----:B-1----:R-:W-:Y:S04]  /*23de0*/  STL [R1+0x1ba4], R3 ;  /* 0x001ba40301007387 */ /* 0x002fe80000100800 */
[----:B------:R-:W1:Y:S04]  /*23df0*/  LDS.U8 R3, [R2+UR5+0x1098] ;  /* 0x0010980502037984 */ /* 0x000e680008000000 */
[----:B0-----:R-:W-:Y:S04]  /*23e00*/  STL [R1+0x1da8], R0 ;  /* 0x001da80001007387 */ /* 0x001fe80000100800 */
[----:B------:R-:W0:Y:S04]  /*23e10*/  LDS.U8 R0, [R2+UR5+0x1190] ;  /* 0x0011900502007984 */ /* 0x000e280008000000 */
[----:B------:R-:W-:Y:S04]  /*23e20*/  STL [R1+0x1da4], R4 ;  /* 0x001da40401007387 */ /* 0x000fe80000100800 */
[----:B-1----:R-:W-:Y:S04]  /*23e30*/  STL [R1+0x1bb0], R3 ;  /* 0x001bb00301007387 */ /* 0x002fe80000100800 */
[----:B------:R-:W1:Y:S04]  /*23e40*/  LDS.U8 R3, [R2+UR5+0x1288] ;  /* 0x0012880502037984 */ /* 0x000e680008000000 */
[----:B0-----:R-:W-:Y:S04]  /*23e50*/  STL [R1+0x1bac], R0 ;  /* 0x001bac0001007387 */ /* 0x001fe80000100800 */
[----:B------:R-:W0:Y:S01]  /*23e60*/  LDS.U8 R0, [R2+UR5+0x1380] ;  /* 0x0013800502007984 */ /* 0x000e220008000000 */
[----:B------:R-:W-:Y:S06]  /*23e70*/  BAR.SYNC.DEFER_BLOCKING 0x0 ;  /* 0x0000000000007b1d */ /* 0x000fec0000010000 */
[----:B-1----:R-:W-:Y:S04]  /*23e80*/  STL [R1+0x1db0], R3 ;  /* 0x001db00301007387 */ /* 0x002fe80000100800 */
[----:B0-----:R-:W-:Y:S04]  /*23e90*/  STL [R1+0x1dac], R0 ;  /* 0x001dac0001007387 */ /* 0x001fe80000100800 */
[----:B------:R-:W3:Y:S04]  /*23ea0*/  LDL.LU R5, [R1+0x10f8] ;  /* 0x0010f80001057983 */ /* 0x000ee80000300800 */
[----:B---3--:R0:W-:Y:S04]  /*23eb0*/  STL [R1+0x4118], R5 ;  /* 0x0041180501007387 */ /* 0x0081e80000100800 */
[----:B0-----:R-:W3:Y:S04]  /*23ec0*/  LDL.LU R5, [R1+0x10fc] ;  /* 0x0010fc0001057983 */ /* 0x001ee80000300800 */
[----:B---3--:R0:W-:Y:S04]  /*23ed0*/  STL [R1+0x411c], R5 ;  /* 0x00411c0501007387 */ /* 0x0081e80000100800 */
[----:B0-----:R-:W3:Y:S01]  /*23ee0*/  LDL.LU R5, [R1+0x1108] ;  /* 0x0011080001057983 */ /* 0x001ee20000300800 */
[----:B------:R-:W-:-:S05]  /*23ef0*/  LOP3.LUT R21, R21, 0x3f, RZ, 0xc0, !PT ;  /* 0x0000003f15157812 */ /* 0x000fca00078ec0ff */
[----:B------:R-:W-:Y:S04]  /*23f00*/  STS.U8 [R21+UR5], R9 ;  /* 0x0000000915007988 */ /* 0x000fe80008000005 */
[----:B----4-:R-:W-:Y:S04]  /*23f10*/  STS.U8 [R21+UR5+0x40], R10 ;  /* 0x0000400a15007988 */ /* 0x010fe80008000005 */
[----:B--2---:R-:W-:Y:S04]  /*23f20*/  STS.U8 [R21+UR5+0x100], R11 ;  /* 0x0001000b15007988 */ /* 0x004fe80008000005 */
[----:B------:R-:W-:Y:S04]  /*23f30*/  STS.U8 [R21+UR5+0x140], R12 ;  /* 0x0001400c15007988 */ /* 0x000fe80008000005 */
        /* <DEDUP_REMOVED lines=11> */
[----:B---3--:R0:W-:Y:S04]  /*23ff0*/  STL [R1+0x4120], R5 ;  /* 0x0041200501007387 */ /* 0x0081e80000100800 */
[----:B0-----:R-:W2:Y:S04]  /*24000*/  LDL.LU R5, [R1+0x110c] ;  /* 0x00110c0001057983 */ /* 0x001ea80000300800 */
[----:B------:R-:W3:Y:S04]  /*24010*/  LDL.LU R6, [R1+0x10ec] ;  /* 0x0010ec0001067983 */ /* 0x000ee80000300800 */
[----:B------:R-:W4:Y:S04]  /*24020*/  LDL.LU R9, [R1+0x10e8] ;  /* 0x0010e80001097983 */ /* 0x000f280000300800 */
[----:B------:R-:W4:Y:S04]  /*24030*/  LDL.LU R10, [R1+0x10dc] ;  /* 0x0010dc00010a7983 */ /* 0x000f280000300800 */
[----:B------:R-:W4:Y:S04]  /*24040*/  LDL.LU R13, [R1+0x10d8] ;  /* 0x0010d800010d7983 */ /* 0x000f280000300800 */
[----:B------:R-:W4:Y:S04]  /*24050*/  LDL.LU R14, [R1+0x10cc] ;  /* 0x0010cc00010e7983 */ /* 0x000f280000300800 */
[----:B------:R0:W-:Y:S04]  /*24060*/  STS.U8 [R21+UR5+0x740], R25 ;  /* 0x0007401915007988 */ /* 0x0001e80008000005 */
[----:B------:R-:W4:Y:S04]  /*24070*/  LDL.LU R17, [R1+0xac] ;  /* 0x0000ac0001117983 */ /* 0x000f280000300800 */
[----:B------:R1:W-:Y:S04]  /*24080*/  STS.U8 [R21+UR5+0x800], R26 ;  /* 0x0008001a15007988 */ /* 0x0003e80008000005 */
[----:B------:R-:W4:Y:S04]  /*24090*/  LDL.LU R18, [R1+0xa0] ;  /* 0x0000a00001127983 */ /* 0x000f280000300800 */
[----:B------:R-:W-:Y:S04]  /*240a0*/  STS.U8 [R21+UR5+0x840], R27 ;  /* 0x0008401b15007988 */ /* 0x000fe80008000005 */
[----:B------:R-:W4:Y:S04]  /*240b0*/  LDL.LU R22, [R1+0x9c] ;  /* 0x00009c0001167983 */ /* 0x000f280000300800 */
[----:B------:R-:W-:Y:S04]  /*240c0*/  STS.U8 [R21+UR5+0x900], R28 ;  /* 0x0009001c15007988 */ /* 0x000fe80008000005 */
[----:B------:R1:W-:Y:S04]  /*240d0*/  STS.U8 [R21+UR5+0x940], R29 ;  /* 0x0009401d15007988 */ /* 0x0003e80008000005 */
[----:B0-----:R-:W4:Y:S04]  /*240e0*/  LDL.LU R25, [R1+0x90] ;  /* 0x0000900001197983 */ /* 0x001f280000300800 */
[----:B-1----:R-:W4:Y:S04]  /*240f0*/  LDL.LU R26, [R1+0x8c] ;  /* 0x00008c00011a7983 */ /* 0x002f280000300800 */
        /* <DEDUP_REMOVED lines=16> */
[----:B------:R-:W4:Y:S04]  /*24200*/  LDL.LU R28, [R1] ;  /* 0x00000000011c7983 */ /* 0x000f280000300800 */
[----:B--2---:R0:W-:Y:S04]  /*24210*/  STS.U8 [R21+UR5+0xa00], R5 ;  /* 0x000a000515007988 */ /* 0x0041e80008000005 */
[----:B0-----:R-:W2:Y:S04]  /*24220*/  LDL.LU R5, [R1+0x4120] ;  /* 0x0041200001057983 */ /* 0x001ea80000300800 */
[----:B--2---:R0:W-:Y:S04]  /*24230*/  STS.U8 [R21+UR5+0xa40], R5 ;  /* 0x000a400515007988 */ /* 0x0041e80008000005 */
[----:B0-----:R-:W2:Y:S04]  /*24240*/  LDL.LU R5, [R1+0x411c] ;  /* 0x00411c0001057983 */ /* 0x001ea80000300800 */
[----:B--2---:R0:W-:Y:S04]  /*24250*/  STS.U8 [R21+UR5+0xb00], R5 ;  /* 0x000b000515007988 */ /* 0x0041e80008000005 */
[----:B0-----:R-:W2:Y:S04]  /*24260*/  LDL.LU R5, [R1+0x4118] ;  /* 0x0041180001057983 */ /* 0x001ea80000300800 */
[----:B--2---:R0:W-:Y:S04]  /*24270*/  STS.U8 [R21+UR5+0xb40], R5 ;  /* 0x000b400515007988 */ /* 0x0041e80008000005 */
[----:B---3--:R1:W-:Y:S04]  /*24280*/  STS.U8 [R21+UR5+0xc00], R6 ;  /* 0x000c000615007988 */ /* 0x0083e80008000005 */
[----:B----4-:R2:W-:Y:S04]  /*24290*/  STS.U8 [R21+UR5+0xc40], R9 ;  /* 0x000c400915007988 */ /* 0x0105e80008000005 */
[----:B------:R3:W-:Y:S04]  /*242a0*/  STS.U8 [R21+UR5+0xd00], R10 ;  /* 0x000d000a15007988 */ /* 0x0007e80008000005 */
[----:B------:R4:W-:Y:S04]  /*242b0*/  STS.U8 [R21+UR5+0xd40], R13 ;  /* 0x000d400d15007988 */ /* 0x0009e80008000005 */
[----:B------:R4:W-:Y:S04]  /*242c0*/  STS.U8 [R21+UR5+0xe00], R14 ;  /* 0x000e000e15007988 */ /* 0x0009e80008000005 */
[----:B0-----:R-:W4:Y:S04]  /*242d0*/  LDL.LU R5, [R1+0x4114] ;  /* 0x0041140001057983 */ /* 0x001f280000300800 */
[----:B-1----:R-:W4:Y:S04]  /*242e0*/  LDL.LU R6, [R1+0x4110] ;  /* 0x0041100001067983 */ /* 0x002f280000300800 */
[----:B--2---:R-:W2:Y:S04]  /*242f0*/  LDL.LU R9, [R1+0x410c] ;  /* 0x00410c0001097983 */ /* 0x004ea80000300800 */
[----:B---3--:R-:W3:Y:S04]  /*24300*/  LDL.LU R10, [R1+0x4108] ;  /* 0x00410800010a7983 */ /* 0x008ee80000300800 */
[----:B----4-:R-:W4:Y:S04]  /*24310*/  LDL.LU R13, [R1+0x4104] ;  /* 0x00410400010d7983 */ /* 0x010f280000300800 */
[----:B------:R-:W2:Y:S04]  /*24320*/  LDL.LU R14, [R1+0x4100] ;  /* 0x00410000010e7983 */ /* 0x000ea80000300800 */
[----:B------:R0:W-:Y:S04]  /*24330*/  STS.U8 [R21+UR5+0xe40], R17 ;  /* 0x000e401115007988 */ /* 0x0001e80008000005 */
[----:B------:R1:W-:Y:S04]  /*24340*/  STS.U8 [R21+UR5+0xf00], R18 ;  /* 0x000f001215007988 */ /* 0x0003e80008000005 */
[----:B------:R1:W-:Y:S04]  /*24350*/  STS.U8 [R21+UR5+0xf40], R22 ;  /* 0x000f401615007988 */ /* 0x0003e80008000005 */
[----:B------:R1:W-:Y:S04]  /*24360*/  STS.U8 [R21+UR5+0x1000], R25 ;  /* 0x0010001915007988 */ /* 0x0003e80008000005 */
[----:B------:R1:W-:Y:S04]  /*24370*/  STS.U8 [R21+UR5+0x1040], R26 ;  /* 0x0010401a15007988 */ /* 0x0003e80008000005 */
[----:B------:R1:W-:Y:S04]  /*24380*/  STS.U8 [R21+UR5+0x1100], R29 ;  /* 0x0011001d15007988 */ /* 0x0003e80008000005 */
[----:B0-----:R-:W3:Y:S04]  /*24390*/  LDL.LU R17, [R1+0x40fc] ;  /* 0x0040fc0001117983 */ /* 0x001ee80000300800 */
[----:B-1----:R-:W4:Y:S04]  /*243a0*/  LDL.LU R18, [R1+0x40f8] ;  /* 0x0040f80001127983 */ /* 0x002f280000300800 */
[----:B------:R-:W2:Y:S04]  /*243b0*/  LDL.LU R22, [R1+0x40f4] ;  /* 0x0040f40001167983 */ /* 0x000ea80000300800 */
[----:B------:R-:W3:Y:S04]  /*243c0*/  LDL.LU R25, [R1+0x40f0] ;  /* 0x0040f00001197983 */ /* 0x000ee80000300800 */
[----:B------:R-:W4:Y:S04]  /*243d0*/  LDL.LU R26, [R1+0x40ec] ;  /* 0x0040ec00011a7983 */ /* 0x000f280000300800 */
        /* <DEDUP_REMOVED lines=8> */
[----:B-1----:R-:W3:Y:S04]  /*24460*/  LDL.LU R2, [R1+0x1184] ;  /* 0x0011840001027983 */ /* 0x002ee80000300800 */
[----:B------:R-:W3:Y:S04]  /*24470*/  LDL.LU R3, [R1+0x1180] ;  /* 0x0011800001037983 */ /* 0x000ee80000300800 */
[----:B------:R-:W3:Y:S04]  /*24480*/  LDL.LU R4, [R1+0x1174] ;  /* 0x0011740001047983 */ /* 0x000ee80000300800 */
[----:B------:R-:W3:Y:S04]  /*24490*/  LDL.LU R7, [R1+0x1170] ;  /* 0x0011700001077983 */ /* 0x000ee80000300800 */
[----:B------:R0:W-:Y:S04]  /*244a0*/  STS.U8 [R21+UR5+0x1440], R11 ;  /* 0x0014400b15007988 */ /* 0x0001e80008000005 */
[----:B------:R-:W3:Y:S04]  /*244b0*/  LDL.LU R8, [R1+0x1164] ;  /* 0x0011640001087983 */ /* 0x000ee80000300800 */
        /* <DEDUP_REMOVED lines=15> */
[----:B0-----:R-:W3:Y:S04]  /*245b0*/  LDL.LU R23, [R1+0x1130] ;  /* 0x0011300001177983 */ /* 0x001ee80000300800 */
[----:B-1----:R-:W3:Y:S04]  /*245c0*/  LDL.LU R24, [R1+0x1124] ;  /* 0x0011240001187983 */ /* 0x002ee80000300800 */
[----:B------:R-:W3:Y:S04]  /*245d0*/  LDL.LU R27, [R1+0x1120] ;  /* 0x00112000011b7983 */ /* 0x000ee80000300800 */
[----:B------:R-:W3:Y:S04]  /*245e0*/  LDL.LU R28, [R1+0x1114] ;  /* 0x00111400011c7983 */ /* 0x000ee80000300800 */
[----:B--2---:R0:W-:Y:S04]  /*245f0*/  STS.U8 [R21+UR5+0x1940], R29 ;  /* 0x0019401d15007988 */ /* 0x0041e80008000005 */
[----:B----4-:R1:W-:Y:S04]  /*24600*/  STS.U8 [R21+UR5+0x1a00], R26 ;  /* 0x001a001a15007988 */ /* 0x0103e80008000005 */
[----:B---3--:R2:W-:Y:S04]  /*24610*/  STS.U8 [R21+UR5+0x1a40], R25 ;  /* 0x001a401915007988 */ /* 0x0085e80008000005 */
[----:B------:R3:W-:Y:S04]  /*24620*/  STS.U8 [R21+UR5+0x1b00], R22 ;  /* 0x001b001615007988 */ /* 0x0007e80008000005 */
[----:B0-----:R-:W4:Y:S04]  /*24630*/  LDL.LU R29, [R1+0x1194] ;  /* 0x00119400011d7983 */ /* 0x001f280000300800 */
[----:B-1----:R-:W4:Y:S04]  /*24640*/  LDL.LU R26, [R1+0x11a0] ;  /* 0x0011a000011a7983 */ /* 0x002f280000300800 */
[----:B--2---:R-:W2:Y:S04]  /*24650*/  LDL.LU R25, [R1+0x11a4] ;  /* 0x0011a40001197983 */ /* 0x004ea80000300800 */
[----:B---3--:R-:W3:Y:S01]  /*24660*/  LDL.LU R21, [R1+0x40e4] ;  /* 0x0040e40001157983 */ /* 0x008ee20000300800 */
[----:B------:R-:W0:Y:S02]  /*24670*/  S2R R22, SR_TID.X ;  /* 0x0000000000167919 */ /* 0x000e240000002100 */
[----:B0-----:R-:W-:-:S05]  /*24680*/  LOP3.LUT R22, R22, 0x3f, RZ, 0xc0, !PT ;  /* 0x0000003f16167812 */ /* 0x001fca00078ec0ff */
[----:B---3--:R-:W-:Y:S04]  /*24690*/  STS.U8 [R22+UR5+0x1b40], R21 ;  /* 0x001b401516007988 */ /* 0x008fe80008000005 */
[----:B------:R-:W-:Y:S04]  /*246a0*/  STS.U8 [R22+UR5+0x1c00], R18 ;  /* 0x001c001216007988 */ /* 0x000fe80008000005 */
[----:B------:R0:W-:Y:S04]  /*246b0*/  STS.U8 [R22+UR5+0x1c40], R17 ;  /* 0x001c401116007988 */ /* 0x0001e80008000005 */
[----:B------:R-:W-:Y:S04]  /*246c0*/  STS.U8 [R22+UR5+0x1d00], R14 ;  /* 0x001d000e16007988 */ /* 0x000fe80008000005 */
[----:B------:R-:W-:Y:S04]  /*246d0*/  STS.U8 [R22+UR5+0x1d40], R13 ;  /* 0x001d400d16007988 */ /* 0x000fe80008000005 */
[----:B------:R-:W-:Y:S04]  /*246e0*/  STS.U8 [R22+UR5+0x1e00], R10 ;  /* 0x001e000a16007988 */ /* 0x000fe80008000005 */
[----:B------:R-:W-:Y:S04]  /*246f0*/  STS.U8 [R22+UR5+0x1e40], R9 ;  /* 0x001e400916007988 */ /* 0x000fe80008000005 */
[----:B------:R-:W-:Y:S04]  /*24700*/  STS.U8 [R22+UR5+0x1f00], R6 ;  /* 0x001f000616007988 */ /* 0x000fe80008000005 */
[----:B------:R-:W-:Y:S01]  /*24710*/  STS.U8 [R22+UR5+0x1f40], R5 ;  /* 0x001f400516007988 */ /* 0x000fe20008000005 */
[----:B0-----:R-:W-:-:S05]  /*24720*/  LOP3.LUT R17, R22, 0x10, RZ, 0x3c, !PT ;  /* 0x0000001016117812 */ /* 0x001fca00078e3cff */
[----:B--2---:R-:W-:Y:S04]  /*24730*/  STS.U8 [R17+UR5+0x80], R25 ;  /* 0x0000801911007988 */ /* 0x004fe80008000005 */
[----:B----4-:R-:W-:Y:S04]  /*24740*/  STS.U8 [R17+UR5+0xc0], R26 ;  /* 0x0000c01a11007988 */ /* 0x010fe80008000005 */
[----:B------:R-:W-:Y:S04]  /*24750*/  STS.U8 [R17+UR5+0x180], R29 ;  /* 0x0001801d11007988 */ /* 0x000fe80008000005 */
[----:B------:R0:W-:Y:S04]  /*24760*/  STS.U8 [R17+UR5+0x1c0], R0 ;  /* 0x0001c00011007988 */ /* 0x0001e80008000005 */
[----:B------:R1:W-:Y:S04]  /*24770*/  STS.U8 [R17+UR5+0x280], R2 ;  /* 0x0002800211007988 */ /* 0x0003e80008000005 */
[----:B0-----:R-:W2:Y:S04]  /*24780*/  LDL.LU R0, [R1+0x1110] ;  /* 0x0011100001007983 */ /* 0x001ea80000300800 */
[----:B-1----:R-:W3:Y:S04]  /*24790*/  LDL.LU R2, [R1+0x10f4] ;  /* 0x0010f40001027983 */ /* 0x002ee80000300800 */
[----:B---3--:R0:W-:Y:S04]  /*247a0*/  STL [R1+0x40dc], R2 ;  /* 0x0040dc0201007387 */ /* 0x0081e80000100800 */
[----:B0-----:R-:W3:Y:S04]  /*247b0*/  LDL.LU R2, [R1+0x1100] ;  /* 0x0011000001027983 */ /* 0x001ee80000300800 */
        /* <DEDUP_REMOVED lines=14> */
[----:B0-----:R-:W3:Y:S04]  /*248a0*/  LDL.LU R2, [R1+0x1104] ;  /* 0x0011040001027983 */ /* 0x001ee80000300800 */
        /* <DEDUP_REMOVED lines=12> */
[----:B------:R0:W-:Y:S04]  /*24970*/  STS.U8 [R17+UR5+0x980], R28 ;  /* 0x0009801c11007988 */ /* 0x0001e80008000005 */
[----:B------:R-:W4:Y:S04]  /*24980*/  LDL.LU R27, [R1+0x74] ;  /* 0x00007400011b7983 */ /* 0x000f280000300800 */
[----:B0-----:R-:W4:Y:S04]  /*24990*/  LDL.LU R28, [R1+0x68] ;  /* 0x00006800011c7983 */ /* 0x001f280000300800 */
        /* <DEDUP_REMOVED lines=11> */
[----:B--2---:R0:W-:Y:S04]  /*24a50*/  STS.U8 [R17+UR5+0x9c0], R0 ;  /* 0x0009c00011007988 */ /* 0x0041e80008000005 */
[----:B------:R-:W2:Y:S04]  /*24a60*/  LDL.LU R29, [R1+0x8] ;  /* 0x00000800011d7983 */ /* 0x000ea80000300800 */
[----:B0-----:R-:W2:Y:S04]  /*24a70*/  LDL.LU R0, [R1+0x4] ;  /* 0x0000040001007983 */ /* 0x001ea80000300800 */
[----:B---3--:R0:W-:Y:S04]  /*24a80*/  STS.U8 [R17+UR5+0xa80], R2 ;  /* 0x000a800211007988 */ /* 0x0081e80008000005 */
[----:B0-----:R-:W3:Y:S04]  /*24a90*/  LDL.LU R2, [R1+0x40e0] ;  /* 0x0040e00001027983 */ /* 0x001ee80000300800 */
[----:B---3--:R0:W-:Y:S04]  /*24aa0*/  STS.U8 [R17+UR5+0xac0], R2 ;  /* 0x000ac00211007988 */ /* 0x0081e80008000005 */
[----:B0-----:R-:W3:Y:S04]  /*24ab0*/  LDL.LU R2, [R1+0x40dc] ;  /* 0x0040dc0001027983 */ /* 0x001ee80000300800 */
[----:B---3--:R0:W-:Y:S04]  /*24ac0*/  STS.U8 [R17+UR5+0xb80], R2 ;  /* 0x000b800211007988 */ /* 0x0081e80008000005 */
[----:B----4-:R1:W-:Y:S04]  /*24ad0*/  STS.U8 [R17+UR5+0xbc0], R3 ;  /* 0x000bc00311007988 */ /* 0x0103e80008000005 */
[----:B------:R3:W-:Y:S04]  /*24ae0*/  STS.U8 [R17+UR5+0xc80], R4 ;  /* 0x000c800411007988 */ /* 0x0007e80008000005 */
[----:B------:R4:W-:Y:S04]  /*24af0*/  STS.U8 [R17+UR5+0xcc0], R7 ;  /* 0x000cc00711007988 */ /* 0x0009e80008000005 */
[----:B------:R2:W-:Y:S04]  /*24b00*/  STS.U8 [R17+UR5+0xd80], R8 ;  /* 0x000d800811007988 */ /* 0x0005e80008000005 */
[----:B------:R2:W-:Y:S04]  /*24b10*/  STS.U8 [R17+UR5+0xdc0], R11 ;  /* 0x000dc00b11007988 */ /* 0x0005e80008000005 */
[----:B0-----:R-:W2:Y:S04]  /*24b20*/  LDL.LU R2, [R1+0x40d8] ;  /* 0x0040d80001027983 */ /* 0x001ea80000300800 */
[----:B-1----:R-:W2:Y:S04]  /*24b30*/  LDL.LU R3, [R1+0x40d4] ;  /* 0x0040d40001037983 */ /* 0x002ea80000300800 */
[----:B---3--:R-:W3:Y:S04]  /*24b40*/  LDL.LU R4, [R1+0x40d0] ;  /* 0x0040d00001047983 */ /* 0x008ee80000300800 */
[----:B----4-:R-:W4:Y:S04]  /*24b50*/  LDL.LU R7, [R1+0x40cc] ;  /* 0x0040cc0001077983 */ /* 0x010f280000300800 */
[----:B--2---:R-:W2:Y:S04]  /*24b60*/  LDL.LU R8, [R1+0x40c8] ;  /* 0x0040c80001087983 */ /* 0x004ea80000300800 */
[----:B------:R-:W3:Y:S04]  /*24b70*/  LDL.LU R11, [R1+0x40c4] ;  /* 0x0040c400010b7983 */ /* 0x000ee80000300800 */
[----:B------:R0:W-:Y:S04]  /*24b80*/  STS.U8 [R17+UR5+0xe80], R12 ;  /* 0x000e800c11007988 */ /* 0x0001e80008000005 */
[----:B------:R1:W-:Y:S04]  /*24b90*/  STS.U8 [R17+UR5+0xec0], R15 ;  /* 0x000ec00f11007988 */ /* 0x0003e80008000005 */
[----:B------:R1:W-:Y:S04]  /*24ba0*/  STS.U8 [R17+UR5+0xf80], R16 ;  /* 0x000f801011007988 */ /* 0x0003e80008000005 */
[----:B------:R1:W-:Y:S04]  /*24bb0*/  STS.U8 [R17+UR5+0xfc0], R19 ;  /* 0x000fc01311007988 */ /* 0x0003e80008000005 */
[----:B------:R1:W-:Y:S04]  /*24bc0*/  STS.U8 [R17+UR5+0x1080], R20 ;  /* 0x0010801411007988 */ /* 0x0003e80008000005 */
[----:B------:R1:W-:Y:S04]  /*24bd0*/  STS.U8 [R17+UR5+0x10c0], R23 ;  /* 0x0010c01711007988 */ /* 0x0003e80008000005 */
[----:B0-----:R-:W4:Y:S04]  /*24be0*/  LDL.LU R12, [R1+0x40c0] ;  /* 0x0040c000010c7983 */ /* 0x001f280000300800 */
[----:B-1----:R-:W2:Y:S04]  /*24bf0*/  LDL.LU R15, [R1+0x40bc] ;  /* 0x0040bc00010f7983 */ /* 0x002ea80000300800 */
[----:B------:R-:W3:Y:S04]  /*24c00*/  LDL.LU R16, [R1+0x40b8] ;  /* 0x0040b80001107983 */ /* 0x000ee80000300800 */
[----:B------:R-:W4:Y:S04]  /*24c10*/  LDL.LU R19, [R1+0x40b4] ;  /* 0x0040b40001137983 */ /* 0x000f280000300800 */
[----:B------:R-:W2:Y:S04]  /*24c20*/  LDL.LU R20, [R1+0x40b0] ;  /* 0x0040b00001147983 */ /* 0x000ea80000300800 */
[----:B------:R-:W3:Y:S04]  /*24c30*/  LDL.LU R23, [R1+0x40ac] ;  /* 0x0040ac0001177983 */ /* 0x000ee80000300800 */
[----:B------:R0:W-:Y:S04]  /*24c40*/  STS.U8 [R17+UR5+0x1180], R24 ;  /* 0x0011801811007988 */ /* 0x0001e80008000005 */
[----:B------:R1:W-:Y:S04]  /*24c50*/  STS.U8 [R17+UR5+0x11c0], R27 ;  /* 0x0011c01b11007988 */ /* 0x0003e80008000005 */
[----:B------:R1:W-:Y:S04]  /*24c60*/  STS.U8 [R17+UR5+0x1280], R28 ;  /* 0x0012801c11007988 */ /* 0x0003e80008000005 */
[----:B0-----:R-:W4:Y:S04]  /*24c70*/  LDL.LU R24, [R1+0x40a8] ;  /* 0x0040a80001187983 */ /* 0x001f280000300800 */
[----:B-1----:R-:W2:Y:S04]  /*24c80*/  LDL.LU R27, [R1+0x40a4] ;  /* 0x0040a400011b7983 */ /* 0x002ea80000300800 */
[----:B------:R-:W3:Y:S04]  /*24c90*/  LDL.LU R28, [R1+0x40a0] ;  /* 0x0040a000011c7983 */ /* 0x000ee80000300800 */
[----:B------:R-:W-:Y:S04]  /*24ca0*/  STS.U8 [R17+UR5+0x12c0], R5 ;  /* 0x0012c00511007988 */ /* 0x000fe80008000005 */
[----:B------:R-:W-:Y:S04]  /*24cb0*/  STS.U8 [R17+UR5+0x1380], R6 ;  /* 0x0013800611007988 */ /* 0x000fe80008000005 */
[----:B------:R-:W-:Y:S04]  /*24cc0*/  STS.U8 [R17+UR5+0x13c0], R9 ;  /* 0x0013c00911007988 */ /* 0x000fe80008000005 */
[----:B------:R-:W-:Y:S04]  /*24cd0*/  STS.U8 [R17+UR5+0x1480], R10 ;  /* 0x0014800a11007988 */ /* 0x000fe80008000005 */
[----:B------:R0:W-:Y:S04]  /*24ce0*/  STS.U8 [R17+UR5+0x14c0], R18 ;  /* 0x0014c01211007988 */ /* 0x0001e80008000005 */
[----:B0-----:R-:W4:Y:S04]  /*24cf0*/  LDL.LU R18, [R1+0x11a8] ;  /* 0x0011a80001127983 */ /* 0x001f280000300800 */
[----:B------:R-:W-:Y:S04]  /*24d00*/  STS.U8 [R17+UR5+0x1580], R13 ;  /* 0x0015800d11007988 */ /* 0x000fe80008000005 */
[----:B------:R-:W-:Y:S04]  /*24d10*/  STS.U8 [R17+UR5+0x15c0], R14 ;  /* 0x0015c00e11007988 */ /* 0x000fe80008000005 */
[----:B------:R-:W-:Y:S04]  /*24d20*/  STS.U8 [R17+UR5+0x1680], R21 ;  /* 0x0016801511007988 */ /* 0x000fe80008000005 */
[----:B------:R-:W-:Y:S04]  /*24d30*/  STS.U8 [R17+UR5+0x16c0], R22 ;  /* 0x0016c01611007988 */ /* 0x000fe80008000005 */
[----:B------:R-:W-:Y:S04]  /*24d40*/  STS.U8 [R17+UR5+0x1780], R25 ;  /* 0x0017801911007988 */ /* 0x000fe80008000005 */
[----:B------:R-:W-:Y:S04]  /*24d50*/  STS.U8 [R17+UR5+0x17c0], R26 ;  /* 0x0017c01a11007988 */ /* 0x000fe80008000005 */
[----:B------:R-:W-:Y:S04]  /*24d60*/  STS.U8 [R17+UR5+0x1880], R29 ;  /* 0x0018801d11007988 */ /* 0x000fe80008000005 */
[----:B------:R0:W-:Y:S04]  /*24d70*/  STS.U8 [R17+UR5+0x18c0], R0 ;  /* 0x0018c00011007988 */ /* 0x0001e80008000005 */
[----:B0-----:R-:W4:Y:S04]  /*24d80*/  LDL R0, [R1+0x10c8] ;  /* 0x0010c80001007983 */ /* 0x001f280000100800 */
[----:B------:R-:W4:Y:S04]  /*24d90*/  LDL.LU R10, [R1+0x11b8] ;  /* 0x0011b800010a7983 */ /* 0x000f280000300800 */
[----:B------:R-:W4:Y:S04]  /*24da0*/  LDL.LU R21, [R1+0x11b4] ;  /* 0x0011b40001157983 */ /* 0x000f280000300800 */
[----:B------:R-:W4:Y:S04]  /*24db0*/  LDL.LU R25, [R1+0x11c0] ;  /* 0x0011c00001197983 */ /* 0x000f280000300800 */
[----:B------:R-:W4:Y:S04]  /*24dc0*/  LDL.LU R26, [R1+0x11bc] ;  /* 0x0011bc00011a7983 */ /* 0x000f280000300800 */
[----:B------:R-:W4:Y:S04]  /*24dd0*/  LDL.LU R22, [R1+0x11c8] ;  /* 0x0011c80001167983 */ /* 0x000f280000300800 */
[----:B------:R-:W4:Y:S04]  /*24de0*/  LDL.LU R29, [R1+0x11c4] ;  /* 0x0011c400011d7983 */ /* 0x000f280000300800 */
[----:B---3--:R-:W-:Y:S04]  /*24df0*/  STS.U8 [R17+UR5+0x1980], R28 ;  /* 0x0019801c11007988 */ /* 0x008fe80008000005 */
[----:B--2---:R-:W-:Y:S04]  /*24e00*/  STS.U8 [R17+UR5+0x19c0], R27 ;  /* 0x0019c01b11007988 */ /* 0x004fe80008000005 */
[----:B----4-:R-:W-:Y:S04]  /*24e10*/  STS.U8 [R17+UR5+0x1a80], R24 ;  /* 0x001a801811007988 */ /* 0x010fe80008000005 */
        /* <DEDUP_REMOVED lines=8> */
[----:B------:R-:W-:Y:S04]  /*24ea0*/  STS.U8 [R17+UR5+0x1ec0], R7 ;  /* 0x001ec00711007988 */ /* 0x000fe80008000005 */
[----:B------:R-:W-:Y:S04]  /*24eb0*/  STS.U8 [R17+UR5+0x1f80], R4 ;  /* 0x001f800411007988 */ /* 0x000fe80008000005 */
[----:B------:R-:W-:Y:S01]  /*24ec0*/  STS.U8 [R17+UR5+0x1fc0], R18 ;  /* 0x001fc01211007988 */ /* 0x000fe20008000005 */
[----:B------:R-:W-:Y:S06]  /*24ed0*/  BAR.SYNC.DEFER_BLOCKING 0x0 ;  /* 0x0000000000007b1d */ /* 0x000fec0000010000 */
[----:B------:R-:W1:Y:S04]  /*24ee0*/  LDSM.16.M88.4 R12, [R0+UR7] ;  /* 0x00000007000c783b */ /* 0x000e680008000200 */
[----:B------:R-:W2:Y:S04]  /*24ef0*/  LDSM.16.M88.4 R16, [R0+UR7+0x400] ;  /* 0x000400070010783b */ /* 0x000ea80008000200 */
[----:B------:R-:W-:Y:S04]  /*24f00*/  STL [R1+0x409c], R26 ;  /* 0x00409c1a01007387 */ /* 0x000fe80000100800 */
[----:B------:R-:W-:Y:S01]  /*24f10*/  STL [R1+0x4098], R25 ;  /* 0x0040981901007387 */ /* 0x000fe20000100800 */
[----:B0-----:R-:W-:-:S03]  /*24f20*/  IMAD R8, R2, 0x100, R3 ;  /* 0x0000010002087824 */ /* 0x001fc600078e0203 */
[----:B-1----:R0:W-:Y:S04]  /*24f30*/  STL.64 [R1+0x30], R12 ;  /* 0x0000300c01007387 */ /* 0x0021e80000100a00 */
[----:B------:R-:W-:Y:S04]  /*24f40*/  STL.64 [R1+0x38], R14 ;  /* 0x0000380e01007387 */ /* 0x000fe80000100a00 */
[----:B--2---:R-:W-:Y:S04]  /*24f50*/  STL.64 [R1+0x40], R16 ;  /* 0x0000401001007387 */ /* 0x004fe80000100a00 */
[----:B------:R-:W-:Y:S04]  /*24f60*/  STL.64 [R1+0x48], R18 ;  /* 0x0000481201007387 */ /* 0x000fe80000100a00 */
[----:B------:R-:W2:Y:S01]  /*24f70*/  LDL R3, [R1+0x10c8] ;  /* 0x0010c80001037983 */ /* 0x000ea20000100800 */
[----:B------:R-:W-:-:S02]  /*24f80*/  IMAD.MOV.U32 R4, RZ, RZ, R12 ;  /* 0x000000ffff047224 */ /* 0x000fc400078e000c */
[----:B------:R-:W-:Y:S02]  /*24f90*/  IMAD.MOV.U32 R6, RZ, RZ, R15 ;  /* 0x000000ffff067224 */ /* 0x000fe400078e000f */
[----:B0-----:R-:W-:Y:S01]  /*24fa0*/  IMAD.MOV.U32 R12, RZ, RZ, R18 ;  /* 0x000000ffff0c7224 */ /* 0x001fe200078e0012 */
[----:B--2---:R-:W0:Y:S04]  /*24fb0*/  LDSM.16.M88.4 R24, [R3+UR7+0x800] ;  /* 0x000800070318783b */ /* 0x004e280008000200 */
[----:B0-----:R-:W-:Y:S01]  /*24fc0*/  STL.64 [R1+0x50], R24 ;  /* 0x0000501801007387 */ /* 0x001fe20000100a00 */
[----:B------:R-:W-:-:S03]  /*24fd0*/  IMAD.MOV.U32 R18, RZ, RZ, R26 ;  /* 0x000000ffff127224 */ /* 0x000fc600078e001a */
[----:B------:R0:W-:Y:S01]  /*24fe0*/  STL.64 [R1+0x58], R26 ;  /* 0x0000581a01007387 */ /* 0x0001e20000100a00 */
[----:B------:R-:W-:-:S03]  /*24ff0*/  IMAD.MOV.U32 R15, RZ, RZ, R25 ;  /* 0x000000ffff0f7224 */ /* 0x000fc600078e0019 */
[----:B0-----:R-:W2:Y:S04]  /*25000*/  LDL.LU R26, [R1+0x409c] ;  /* 0x00409c00011a7983 */ /* 0x001ea80000300800 */
[----:B------:R-:W2:Y:S01]  /*25010*/  LDL.LU R25, [R1+0x4098] ;  /* 0x0040980001197983 */ /* 0x000ea20000300800 */
[----:B------:R-:W-:Y:S02]  /*25020*/  IMAD.MOV.U32 R28, RZ, RZ, R17 ;  /* 0x000000ffff1c7224 */ /* 0x000fe400078e0011 */
[----:B------:R-:W-:Y:S02]  /*25030*/  IMAD.MOV.U32 R7, RZ, RZ, R14 ;  /* 0x000000ffff077224 */ /* 0x000fe400078e000e */
[----:B------:R-:W-:Y:S02]  /*25040*/  IMAD.MOV.U32 R17, RZ, RZ, R27 ;  /* 0x000000ffff117224 */ /* 0x000fe400078e001b */
[----:B------:R-:W-:-:S02]  /*25050*/  IMAD.MOV.U32 R5, RZ, RZ, R13 ;  /* 0x000000ffff057224 */ /* 0x000fc400078e000d */
[----:B------:R-:W-:Y:S02]  /*25060*/  IMAD.MOV.U32 R14, RZ, RZ, R24 ;  /* 0x000000ffff0e7224 */ /* 0x000fe400078e0018 */
[----:B------:R-:W-:Y:S01]  /*25070*/  IMAD.MOV.U32 R13, RZ, RZ, R19 ;  /* 0x000000ffff0d7224 */ /* 0x000fe200078e0013 */
[----:B------:R-:W-:Y:S04]  /*25080*/  STL [R1+0x4094], R18 ;  /* 0x0040941201007387 */ /* 0x000fe80000100800 */
[----:B------:R0:W-:Y:S04]  /*25090*/  STL [R1+0x4090], R17 ;  /* 0x0040901101007387 */ /* 0x0001e80000100800 */
[----:B------:R1:W-:Y:S01]  /*250a0*/  STL.64 [R1+0x4088], R14 ;  /* 0x0040880e01007387 */ /* 0x0003e20000100a00 */
[----:B------:R-:W-:-:S03]  /*250b0*/  IMAD R9, R21, 0x100, R10 ;  /* 0x0000010015097824 */ /* 0x000fc600078e020a */
[----:B------:R3:W-:Y:S01]  /*250c0*/  STL.64 [R1+0x4080], R12 ;  /* 0x0040800c01007387 */ /* 0x0007e20000100a00 */
[----:B------:R-:W-:Y:S02]  /*250d0*/  IMAD.MOV.U32 R0, RZ, RZ, R16 ;  /* 0x000000ffff007224 */ /* 0x000fe400078e0010 */
[----:B------:R-:W-:Y:S02]  /*250e0*/  IMAD R11, R29, 0x100, R22 ;  /* 0x000001001d0b7824 */ /* 0x000fe400078e0216 */
[----:B--2---:R-:W-:Y:S02]  /*250f0*/  IMAD R10, R26, 0x100, R25 ;  /* 0x000001001a0a7824 */ /* 0x004fe400078e0219 */
[----:B------:R-:W2:Y:S04]  /*25100*/  LDL.LU.64 R24, [R1+0x110] ;  /* 0x0001100001187983 */ /* 0x000ea80000300a00 */
[----:B------:R-:W2:Y:S04]  /*25110*/  LDL.LU.64 R26, [R1+0x118] ;  /* 0x00011800011a7983 */ /* 0x000ea80000300a00 */
[----:B0-----:R-:W4:Y:S04]  /*25120*/  LDL.LU.64 R16, [R1+0x100] ;  /* 0x0001000001107983 */ /* 0x001f280000300a00 */
[----:B------:R-:W4:Y:S04]  /*25130*/  LDL.LU.64 R18, [R1+0x108] ;  /* 0x0001080001127983 */ /* 0x000f280000300a00 */
[----:B------:R-:W4:Y:S04]  /*25140*/  LDL.LU.64 R20, [R1+0xf0] ;  /* 0x0000f00001147983 */ /* 0x000f280000300a00 */
[----:B------:R-:W4:Y:S01]  /*25150*/  LDL.LU.64 R22, [R1+0xf8] ;  /* 0x0000f80001167983 */ /* 0x000f220000300a00 */
[----:B------:R-:W-:-:S02]  /*25160*/  F2FP.F16.E4M3.UNPACK_B R8, R8 ;  /* 0x00000008ff08723e */ /* 0x000fc400020006ff */
[----:B------:R-:W-:Y:S02]  /*25170*/  F2FP.F16.E4M3.UNPACK_B R9, R9 ;  /* 0x00000009ff09723e */ /* 0x000fe400020006ff */
[----:B------:R-:W-:Y:S02]  /*25180*/  F2FP.F16.E4M3.UNPACK_B R10, R10 ;  /* 0x0000000aff0a723e */ /* 0x000fe400020006ff */
[----:B------:R-:W-:Y:S02]  /*25190*/  F2FP.F16.E4M3.UNPACK_B R11, R11 ;  /* 0x0000000bff0b723e */ /* 0x000fe400020006ff */
[----:B------:R-:W-:Y:S02]  /*251a0*/  F2FP.F16.E4M3.UNPACK_B R4, R4 ;  /* 0x00000004ff04723e */ /* 0x000fe400020006ff */
[----:B------:R-:W-:Y:S02]  /*251b0*/  F2FP.F16.E4M3.UNPACK_B R5, R5 ;  /* 0x00000005ff05723e */ /* 0x000fe400020006ff */
[----:B-1----:R-:W-:-:S02]  /*251c0*/  F2FP.F16.E4M3.UNPACK_B R14, R7 ;  /* 0x00000007ff0e723e */ /* 0x002fc400020006ff */
[----:B------:R-:W-:Y:S02]  /*251d0*/  F2FP.F16.E4M3.UNPACK_B R15, R6 ;  /* 0x00000006ff0f723e */ /* 0x000fe400020006ff */
[----:B---3--:R-:W-:Y:S01]  /*251e0*/  F2FP.F16.E4M3.UNPACK_B R12, R0 ;  /* 0x00000000ff0c723e */ /* 0x008fe200020006ff */
[----:B------:R-:W-:Y:S04]  /*251f0*/  STL [R1+0x20], R4 ;  /* 0x0000200401007387 */ /* 0x000fe80000100800 */
[----:B------:R-:W-:Y:S04]  /*25200*/  STL [R1+0x24], R5 ;  /* 0x0000240501007387 */ /* 0x000fe80000100800 */
[----:B------:R-:W-:Y:S01]  /*25210*/  STL.64 [R1+0x18], R14 ;  /* 0x0000180e01007387 */ /* 0x000fe20000100a00 */
[----:B------:R-:W-:Y:S01]  /*25220*/  IMAD.MOV.U32 R0, RZ, RZ, R5 ;  /* 0x000000ffff007224 */ /* 0x000fe200078e0005 */
[----:B------:R-:W-:Y:S01]  /*25230*/  F2FP.F16.E4M3.UNPACK_B R13, R28 ;  /* 0x0000001cff0d723e */ /* 0x000fe200020006ff */
[C---:B--2---:R-:W-:Y:S06]  /*25240*/  HMMA.16816.F32 R24, R8.reuse, R4, R24 ;  /* 0x000000040818723c */ /* 0x044fec0000001818 */
[C---:B----4-:R-:W-:Y:S06]  /*25250*/  HMMA.16816.F32 R16, R8.reuse, R14, R16 ;  /* 0x0000000e0810723c */ /* 0x050fec0000001810 */
[----:B------:R-:W-:Y:S11]  /*25260*/  HMMA.16816.F32 R20, R8, R12, R20 ;  /* 0x0000000c0814723c */ /* 0x000ff60000001814 */
[----:B------:R0:W-:Y:S04]  /*25270*/  STL.64 [R1+0x110], R24 ;  /* 0x0001101801007387 */ /* 0x0001e80000100a00 */
[----:B------:R1:W-:Y:S04]  /*25280*/  STL.64 [R1+0x118], R26 ;  /* 0x0001181a01007387 */ /* 0x0003e80000100a00 */
[----:B0-----:R-:W2:Y:S04]  /*25290*/  LDL.LU.64 R24, [R1+0x130] ;  /* 0x0001300001187983 */ /* 0x001ea80000300a00 */
[----:B------:R-:W-:Y:S04]  /*252a0*/  STL [R1+0x10], R12 ;  /* 0x0000100c01007387 */ /* 0x000fe80000100800 */
[----:B-1----:R-:W2:Y:S04]  /*252b0*/  LDL.LU.64 R26, [R1+0x138] ;  /* 0x00013800011a7983 */ /* 0x002ea80000300a00 */
[----:B------:R-:W3:Y:S04]  /*252c0*/  LDL.LU.64 R4, [R1+0x150] ;  /* 0x0001500001047983 */ /* 0x000ee80000300a00 */
[----:B------:R-:W3:Y:S04]  /*252d0*/  LDL.LU.64 R6, [R1+0x158] ;  /* 0x0001580001067983 */ /* 0x000ee80000300a00 */
[----:B------:R0:W-:Y:S04]  /*252e0*/  STL [R1+0x4050], R0 ;  /* 0x0040500001007387 */ /* 0x0001e80000100800 */
[----:B------:R-:W-:Y:S04]  /*252f0*/  STL.64 [R1+0x100], R16 ;  /* 0x0001001001007387 */ /* 0x000fe80000100a00 */
[----:B------:R1:W-:Y:S01]  /*25300*/  STL.64 [R1+0x108], R18 ;  /* 0x0001081201007387 */ /* 0x0003e20000100a00 */
[----:B0-----:R-:W-:-:S03]  /*25310*/  IMAD.MOV.U32 R0, RZ, RZ, R15 ;  /* 0x000000ffff007224 */ /* 0x001fc600078e000f */
[----:B-1----:R-:W4:Y:S04]  /*25320*/  LDL.LU R18, [R1+0x4094] ;  /* 0x0040940001127983 */ /* 0x002f280000300800 */
[----:B------:R-:W4:Y:S04]  /*25330*/  LDL.LU R17, [R1+0x4090] ;  /* 0x0040900001117983 */ /* 0x000f280000300800 */
[----:B------:R-:W-:Y:S04]  /*25340*/  STL [R1+0x14], R13 ;  /* 0x0000140d01007387 */ /* 0x000fe80000100800 */
[----:B------:R-:W0:Y:S04]  /*25350*/  LDSM.16.M88.4 R12, [R3+UR7+0xc00] ;  /* 0x000c0007030c783b */ /* 0x000e280008000200 */
[----:B------:R-:W-:Y:S04]  /*25360*/  STL.64 [R1+0xf0], R20 ;  /* 0x0000f01401007387 */ /* 0x000fe80000100a00 */
[----:B------:R1:W-:Y:S04]  /*25370*/  STL.64 [R1+0xf8], R22 ;  /* 0x0000f81601007387 */ /* 0x0003e80000100a00 */
[----:B0-----:R-:W-:Y:S01]  /*25380*/  STL.64 [R1+0x60], R12 ;  /* 0x0000600c01007387 */ /* 0x001fe20000100a00 */
[----:B-1----:R-:W-:-:S03]  /*25390*/  IMAD.MOV.U32 R22, RZ, RZ, R14 ;  /* 0x000000ffff167224 */ /* 0x002fc600078e000e */
[----:B------:R0:W-:Y:S01]  /*253a0*/  STL.64 [R1+0x68], R14 ;  /* 0x0000680e01007387 */ /* 0x0001e20000100a00 */
[----:B------:R-:W-:Y:S02]  /*253b0*/  IMAD.MOV.U32 R21, RZ, RZ, R15 ;  /* 0x000000ffff157224 */ /* 0x000fe400078e000f */
[----:B------:R-:W-:Y:S02]  /*253c0*/  IMAD.MOV.U32 R16, RZ, RZ, R12 ;  /* 0x000000ffff107224 */ /* 0x000fe400078e000c */
[----:B------:R-:W-:Y:S01]  /*253d0*/  IMAD.MOV.U32 R2, RZ, RZ, R13 ;  /* 0x000000ffff027224 */ /* 0x000fe200078e000d */
[----:B0-----:R-:W3:Y:S04]  /*253e0*/  LDL.LU.64 R14, [R1+0x4088] ;  /* 0x00408800010e7983 */ /* 0x001ee80000300a00 */
[----:B------:R-:W2:Y:S02]  /*253f0*/  LDL.LU.64 R12, [R1+0x4080] ;  /* 0x00408000010c7983 */ /* 0x000ea40000300a00 */
[----:B--2---:R-:W-:-:S02]  /*25400*/  F2FP.F16.E4M3.UNPACK_B R12, R12 ;  /* 0x0000000cff0c723e */ /* 0x004fc400020006ff */
[----:B------:R-:W-:-:S07]  /*25410*/  F2FP.F16.E4M3.UNPACK_B R13, R13 ;  /* 0x0000000dff0d723e */ /* 0x000fce00020006ff */
[----:B------:R-:W-:Y:S01]  /*25420*/  HMMA.16816.F32 R24, R8, R12, R24 ;  /* 0x0000000c0818723c */ /* 0x000fe20000001818 */
[----:B---3--:R-:W-:Y:S02]  /*25430*/  F2FP.F16.E4M3.UNPACK_B R14, R14 ;  /* 0x0000000eff0e723e */ /* 0x008fe400020006ff */
[----:B------:R-:W-:-:S03]  /*25440*/  F2FP.F16.E4M3.UNPACK_B R15, R15 ;  /* 0x0000000fff0f723e */ /* 0x000fc600020006ff */
[----:B------:R-:W-:-:S15]  /*25450*/  STL.64 [R1+0x8], R12 ;  /* 0x0000080c01007387 */ /* 0x000fde0000100a00 */
[----:B------:R-:W-:-:S02]  /*25460*/  NOP ;  /* 0x0000000000007918 */ /* 0x000fc40000000000 */
[----:B------:R-:W-:Y:S04]  /*25470*/  STL.64 [R1+0x130], R24 ;  /* 0x0001301801007387 */ /* 0x000fe80000100a00 */
[----:B------:R0:W-:Y:S02]  /*25480*/  STL.64 [R1+0x138], R26 ;  /* 0x0001381a01007387 */ /* 0x0001e40000100a00 */
[----:B0-----:R-:W-:Y:S06]  /*25490*/  HMMA.16816.F32 R24, R8, R14, R4 ;  /* 0x0000000e0818723c */ /* 0x001fec0000001804 */
[----:B------:R-:W-:Y:S04]  /*254a0*/  STL.64 [R1], R14 ;  /* 0x0000000e01007387 */ /* 0x000fe80000100a00 */
[----:B------:R-:W2:Y:S04]  /*254b0*/  LDL.LU.64 R4, [R1+0x170] ;  /* 0x0001700001047983 */ /* 0x000ea80000300a00 */
[----:B------:R-:W2:Y:S09]  /*254c0*/  LDL.LU.64 R6, [R1+0x178] ;  /* 0x0001780001067983 */ /* 0x000eb20000300a00 */
[----:B------:R-:W-:Y:S04]  /*254d0*/  STL.64 [R1+0x150], R24 ;  /* 0x0001501801007387 */ /* 0x000fe80000100a00 */
[----:B------:R-:W-:Y:S04]  /*254e0*/  STL.64 [R1+0x158], R26 ;  /* 0x0001581a01007387 */ /* 0x000fe80000100a00 */
[----:B------:R-:W0:Y:S04]  /*254f0*/  LDSM.16.M88.4 R24, [R3+UR7+0x1000] ;  /* 0x001000070318783b */ /* 0x000e280008000200 */
[----:B------:R-:W-:Y:S04]  /*25500*/  STL.64 [R1+0x4008], R14 ;  /* 0x0040080e01007387 */ /* 0x000fe80000100a00 */
[----:B------:R-:W-:Y:S01]  /*25510*/  STL.64 [R1+0x4000], R12 ;  /* 0x0040000c01007387 */ /* 0x000fe20000100a00 */
[----:B0-----:R-:W-:-:S03]  /*25520*/  IMAD.MOV.U32 R20, RZ, RZ, R26 ;  /* 0x000000ffff147224 */ /* 0x001fc600078e001a */
[----:B------:R-:W-:Y:S04]  /*25530*/  STL.64 [R1+0x70], R24 ;  /* 0x0000701801007387 */ /* 0x000fe80000100a00 */
[----:B------:R-:W-:Y:S04]  /*25540*/  STL.64 [R1+0x78], R26 ;  /* 0x0000781a01007387 */ /* 0x000fe80000100a00 */
[----:B------:R-:W-:Y:S04]  /*25550*/  STL [R1+0x4078], R22 ;  /* 0x0040781601007387 */ /* 0x000fe80000100800 */
[----:B------:R0:W-:Y:S04]  /*25560*/  STL.64 [R1+0x4070], R20 ;  /* 0x0040701401007387 */ /* 0x0001e80000100a00 */
[----:B0-----:R-:W3:Y:S04]  /*25570*/  LDL.LU.64 R20, [R1+0x190] ;  /* 0x0001900001147983 */ /* 0x001ee80000300a00 */
[----:B------:R-:W3:Y:S01]  /*25580*/  LDL.LU.64 R22, [R1+0x198] ;  /* 0x0001980001167983 */ /* 0x000ee20000300a00 */
[----:B----4-:R-:W-:-:S02]  /*25590*/  F2FP.F16.E4M3.UNPACK_B R28, R18 ;  /* 0x00000012ff1c723e */ /* 0x010fc400020006ff */
[----:B------:R-:W-:Y:S01]  /*255a0*/  F2FP.F16.E4M3.UNPACK_B R29, R17 ;  /* 0x00000011ff1d723e */ /* 0x000fe200020006ff */
[----:B------:R-:W-:Y:S02]  /*255b0*/  IMAD.MOV.U32 R13, RZ, RZ, R24 ;  /* 0x000000ffff0d7224 */ /* 0x000fe400078e0018 */
[----:B------:R-:W-:Y:S02]  /*255c0*/  IMAD.MOV.U32 R12, RZ, RZ, R25 ;  /* 0x000000ffff0c7224 */ /* 0x000fe400078e0019 */
[----:B------:R-:W-:-:S03]  /*255d0*/  IMAD.MOV.U32 R19, RZ, RZ, R27 ;  /* 0x000000ffff137224 */ /* 0x000fc600078e001b */
[----:B------:R0:W-:Y:S04]  /*255e0*/  STL.64 [R1+0x4068], R12 ;  /* 0x0040680c01007387 */ /* 0x0001e80000100a00 */
[----:B0-----:R-:W4:Y:S04]  /*255f0*/  LDL.LU.64 R12, [R1+0x1b0] ;  /* 0x0001b000010c7983 */ /* 0x001f280000300a00 */
[----:B------:R-:W4:Y:S01]  /*25600*/  LDL.LU.64 R14, [R1+0x1b8] ;  /* 0x0001b800010e7983 */ /* 0x000f220000300a00 */
[----:B--2---:R-:W-:Y:S03]  /*25610*/  HMMA.16816.F32 R24, R8, R28, R4 ;  /* 0x0000001c0818723c */ /* 0x004fe60000001804 */
[----:B------:R-:W2:Y:S04]  /*25620*/  LDL.LU.64 R4, [R1+0x1d0] ;  /* 0x0001d00001047983 */ /* 0x000ea80000300a00 */
[----:B------:R-:W2:-:S15]  /*25630*/  LDL.LU.64 R6, [R1+0x1d8] ;  /* 0x0001d80001067983 */ /* 0x000e9e0000300a00 */
[----:B------:R-:W-:-:S01]  /*25640*/  NOP ;  /* 0x0000000000007918 */ /* 0x000fc20000000000 */
[----:B------:R-:W-:Y:S04]  /*25650*/  STL.64 [R1+0x170], R24 ;  /* 0x0001701801007387 */ /* 0x000fe80000100a00 */
[----:B------:R0:W-:Y:S02]  /*25660*/  STL.64 [R1+0x178], R26 ;  /* 0x0001781a01007387 */ /* 0x0001e40000100a00 */
[----:B0-----:R-:W-:Y:S02]  /*25670*/  F2FP.F16.E4M3.UNPACK_B R26, R16 ;  /* 0x00000010ff1a723e */ /* 0x001fe400020006ff */
[----:B------:R-:W-:-:S07]  /*25680*/  F2FP.F16.E4M3.UNPACK_B R27, R2 ;  /* 0x00000002ff1b723e */ /* 0x000fce00020006ff */
[----:B---3--:R-:W-:-:S15]  /*25690*/  HMMA.16816.F32 R20, R8, R26, R20 ;  /* 0x0000001a0814723c */ /* 0x008fde0000001814 */
[----:B------:R-:W-:-:S08]  /*256a0*/  NOP ;  /* 0x0000000000007918 */ /* 0x000fd00000000000 */
[----:B------:R-:W-:Y:S04]  /*256b0*/  STL.64 [R1+0x190], R20 ;  /* 0x0001901401007387 */ /* 0x000fe80000100a00 */
[----:B------:R-:W-:Y:S04]  /*256c0*/  STL.64 [R1+0x198], R22 ;  /* 0x0001981601007387 */ /* 0x000fe80000100a00 */
[----:B------:R-:W0:Y:S04]  /*256d0*/  LDSM.16.M88.4 R20, [R3+UR7+0x1400] ;  /* 0x001400070314783b */ /* 0x000e280008000200 */
[----:B0-----:R-:W-:Y:S01]  /*256e0*/  STL.64 [R1+0x80], R20 ;  /* 0x0000801401007387 */ /* 0x001fe20000100a00 */
[----:B------:R-:W-:-:S03]  /*256f0*/  IMAD.MOV.U32 R16, RZ, RZ, R22 ;  /* 0x000000ffff107224 */ /* 0x000fc600078e0016 */
[----:B------:R0:W-:Y:S01]  /*25700*/  STL.64 [R1+0x88], R22 ;  /* 0x0000881601007387 */ /* 0x0001e20000100a00 */
[----:B------:R-:W-:Y:S02]  /*25710*/  IMAD.MOV.U32 R18, RZ, RZ, R20 ;  /* 0x000000ffff127224 */ /* 0x000fe400078e0014 */
[----:B------:R-:W-:Y:S01]  /*25720*/  IMAD.MOV.U32 R2, RZ, RZ, R21 ;  /* 0x000000ffff027224 */ /* 0x000fe200078e0015 */
[----:B0-----:R-:W3:Y:S04]  /*25730*/  LDL.LU R22, [R1+0x4078] ;  /* 0x0040780001167983 */ /* 0x001ee80000300800 */
[----:B------:R-:W4:Y:S01]  /*25740*/  LDL.LU.64 R20, [R1+0x4070] ;  /* 0x0040700001147983 */ /* 0x000f220000300a00 */
[----:B---3--:R-:W-:Y:S02]  /*25750*/  F2FP.F16.E4M3.UNPACK_B R24, R22 ;  /* 0x00000016ff18723e */ /* 0x008fe400020006ff */
[----:B----4-:R-:W-:-:S07]  /*25760*/  F2FP.F16.E4M3.UNPACK_B R25, R21 ;  /* 0x00000015ff19723e */ /* 0x010fce00020006ff */
[----:B------:R-:W-:-:S15]  /*25770*/  HMMA.16816.F32 R12, R8, R24, R12 ;  /* 0x00000018080c723c */ /* 0x000fde000000180c */
[----:B------:R-:W-:-:S08]  /*25780*/  NOP ;  /* 0x0000000000007918 */ /* 0x000fd00000000000 */
[----:B------:R0:W-:Y:S04]  /*25790*/  STL.64 [R1+0x1b0], R12 ;  /* 0x0001b00c01007387 */ /* 0x0001e80000100a00 */
[----:B------:R-:W-:Y:S04]  /*257a0*/  STL.64 [R1+0x1b8], R14 ;  /* 0x0001b80e01007387 */ /* 0x000fe80000100a00 */
[----:B0-----:R-:W3:Y:S04]  /*257b0*/  LDL.LU.64 R12, [R1+0x4068] ;  /* 0x00406800010c7983 */ /* 0x001ee80000300a00 */
[----:B------:R-:W-:Y:S04]  /*257c0*/  STL.64 [R1+0x3fe8], R26 ;  /* 0x003fe81a01007387 */ /* 0x000fe80000100a00 */
[----:B------:R0:W-:Y:S01]  /*257d0*/  STL.64 [R1+0x3fe0], R24 ;  /* 0x003fe01801007387 */ /* 0x0001e20000100a00 */
[----:B------:R-:W-:-:S03]  /*257e0*/  IMAD.MOV.U32 R17, RZ, RZ, R23 ;  /* 0x000000ffff117224 */ /* 0x000fc600078e0017 */
[----:B0-----:R-:W4:Y:S04]  /*257f0*/  LDL.LU.64 R24, [R1+0x1f0] ;  /* 0x0001f00001187983 */ /* 0x001f280000300a00 */
[----:B------:R-:W4:Y:S01]  /*25800*/  LDL.LU.64 R26, [R1+0x1f8] ;  /* 0x0001f800011a7983 */ /* 0x000f220000300a00 */
[----:B---3--:R-:W-:Y:S02]  /*25810*/  F2FP.F16.E4M3.UNPACK_B R22, R13 ;  /* 0x0000000dff16723e */ /* 0x008fe400020006ff */
[----:B------:R-:W-:Y:S02]  /*25820*/  F2FP.F16.E4M3.UNPACK_B R23, R12 ;  /* 0x0000000cff17723e */ /* 0x000fe400020006ff */
[----:B------:R-:W3:Y:S04]  /*25830*/  LDL.LU.64 R12, [R1+0x230] ;  /* 0x00023000010c7983 */ /* 0x000ee80000300a00 */
[----:B------:R-:W4:Y:S01]  /*25840*/  LDL.LU.64 R14, [R1+0x238] ;  /* 0x00023800010e7983 */ /* 0x000f220000300a00 */
[----:B--2---:R-:W-:-:S15]  /*25850*/  HMMA.16816.F32 R4, R8, R22, R4 ;  /* 0x000000160804723c */ /* 0x004fde0000001804 */
[----:B------:R-:W-:-:S08]  /*25860*/  NOP ;  /* 0x0000000000007918 */ /* 0x000fd00000000000 */
[----:B------:R-:W-:Y:S04]  /*25870*/  STL.64 [R1+0x1d0], R4 ;  /* 0x0001d00401007387 */ /* 0x000fe80000100a00 */
[----:B------:R-:W-:Y:S01]  /*25880*/  STL.64 [R1+0x1d8], R6 ;  /* 0x0001d80601007387 */ /* 0x000fe20000100a00 */
[----:B------:R-:W-:Y:S02]  /*25890*/  F2FP.F16.E4M3.UNPACK_B R20, R20 ;  /* 0x00000014ff14723e */ /* 0x000fe400020006ff */
[----:B------:R-:W-:Y:S01]  /*258a0*/  F2FP.F16.E4M3.UNPACK_B R21, R19 ;  /* 0x00000013ff15723e */ /* 0x000fe200020006ff */
[----:B----4-:R-:W-:Y:S04]  /*258b0*/  STL.64 [R1+0x4060], R14 ;  /* 0x0040600e01007387 */ /* 0x010fe80000100a00 */
[----:B---3--:R-:W-:Y:S04]  /*258c0*/  STL.64 [R1+0x4058], R12 ;  /* 0x0040580c01007387 */ /* 0x008fe80000100a00 */
[----:B------:R-:W0:Y:S04]  /*258d0*/  LDSM.16.M88.4 R12, [R3+UR7+0x1800] ;  /* 0x00180007030c783b */ /* 0x000e280008000200 */
[----:B0-----:R-:W-:Y:S01]  /*258e0*/  STL.64 [R1+0x90], R12 ;  /* 0x0000900c01007387 */ /* 0x001fe20000100a00 */
[----:B------:R-:W-:-:S02]  /*258f0*/  IMAD.MOV.U32 R6, RZ, RZ, R12 ;  /* 0x000000ffff067224 */ /* 0x000fc400078e000c */
[----:B------:R-:W-:Y:S02]  /*25900*/  IMAD.MOV.U32 R7, RZ, RZ, R13 ;  /* 0x000000ffff077224 */ /* 0x000fe400078e000d */
[----:B------:R-:W-:Y:S01]  /*25910*/  IMAD.MOV.U32 R4, RZ, RZ, R14 ;  /* 0x000000ffff047224 */ /* 0x000fe200078e000e */
[----:B------:R0:W-:Y:S01]  /*25920*/  STL.64 [R1+0x98], R14 ;  /* 0x0000980e01007387 */ /* 0x0001e20000100a00 */
[----:B------:R-:W-:Y:S02]  /*25930*/  IMAD.MOV.U32 R5, RZ, RZ, R15 ;  /* 0x000000ffff057224 */ /* 0x000fe400078e000f */
[----:B0-----:R-:W-:Y:S01]  /*25940*/  HMMA.16816.F32 R12, R8, R20, R24 ;  /* 0x00000014080c723c */ /* 0x001fe20000001818 */
[----:B------:R-:W-:Y:S05]  /*25950*/  STL.64 [R1+0x3fd8], R22 ;  /* 0x003fd81601007387 */ /* 0x000fea0000100a00 */
[----:B------:R0:W-:-:S15]  /*25960*/  STL.64 [R1+0x3fd0], R20 ;  /* 0x003fd01401007387 */ /* 0x0001de0000100a00 */
[----:B------:R-:W-:-:S02]  /*25970*/  NOP ;  /* 0x0000000000007918 */ /* 0x000fc40000000000 */
[----:B------:R-:W-:Y:S04]  /*25980*/  STL.64 [R1+0x1f0], R12 ;  /* 0x0001f00c01007387 */ /* 0x000fe80000100a00 */
[----:B------:R-:W-:Y:S04]  /*25990*/  STL.64 [R1+0x1f8], R14 ;  /* 0x0001f80e01007387 */ /* 0x000fe80000100a00 */
[----:B0-----:R-:W2:Y:S04]  /*259a0*/  LDL.LU.64 R20, [R1+0x210] ;  /* 0x0002100001147983 */ /* 0x001ea80000300a00 */
[----:B------:R-:W2:Y:S04]  /*259b0*/  LDL.LU.64 R22, [R1+0x218] ;  /* 0x0002180001167983 */ /* 0x000ea80000300a00 */
[----:B------:R-:W0:Y:S01]  /*259c0*/  LDSM.16.M88.4 R12, [R3+UR7+0x1c00] ;  /* 0x001c0007030c783b */ /* 0x000e220008000200 */
[----:B------:R-:W-:-:S02]  /*259d0*/  F2FP.F16.E4M3.UNPACK_B R18, R18 ;  /* 0x00000012ff12723e */ /* 0x000fc400020006ff */
[----:B------:R-:W-:Y:S01]  /*259e0*/  F2FP.F16.E4M3.UNPACK_B R19, R2 ;  /* 0x00000002ff13723e */ /* 0x000fe200020006ff */
[----:B0-----:R-:W-:Y:S01]  /*259f0*/  STL.64 [R1+0xa0], R12 ;  /* 0x0000a00c01007387 */ /* 0x001fe20000100a00 */
[----:B------:R-:W-:-:S03]  /*25a00*/  IMAD.MOV.U32 R25, RZ, RZ, R14 ;  /* 0x000000ffff197224 */ /* 0x000fc600078e000e */
[----:B------:R0:W-:Y:S01]  /*25a10*/  STL.64 [R1+0xa8], R14 ;  /* 0x0000a80e01007387 */ /* 0x0001e20000100a00 */
[----:B------:R-:W-:Y:S02]  /*25a20*/  IMAD.MOV.U32 R24, RZ, RZ, R15 ;  /* 0x000000ffff187224 */ /* 0x000fe400078e000f */
[----:B------:R-:W-:Y:S02]  /*25a30*/  IMAD.MOV.U32 R2, RZ, RZ, R12 ;  /* 0x000000ffff027224 */ /* 0x000fe400078e000c */
[----:B------:R-:W-:Y:S01]  /*25a40*/  IMAD.MOV.U32 R3, RZ, RZ, R13 ;  /* 0x000000ffff037224 */ /* 0x000fe200078e000d */
[----:B0-----:R-:W3:Y:S04]  /*25a50*/  LDL.LU.64 R14, [R1+0x4060] ;  /* 0x00406000010e7983 */ /* 0x001ee80000300a00 */
[----:B------:R-:W3:Y:S01]  /*25a60*/  LDL.LU.64 R12, [R1+0x4058] ;  /* 0x00405800010c7983 */ /* 0x000ee20000300a00 */
[----:B--2---:R-:W-:-:S15]  /*25a70*/  HMMA.16816.F32 R20, R8, R18, R20 ;  /* 0x000000120814723c */ /* 0x004fde0000001814 */
[----:B------:R-:W-:-:S08]  /*25a80*/  NOP ;  /* 0x0000000000007918 */ /* 0x000fd00000000000 */
[----:B------:R-:W-:Y:S04]  /*25a90*/  STL.64 [R1+0x210], R20 ;  /* 0x0002101401007387 */ /* 0x000fe80000100a00 */
[----:B------:R-:W-:Y:S04]  /*25aa0*/  STL.64 [R1+0x218], R22 ;  /* 0x0002181601007387 */ /* 0x000fe80000100a00 */
[----:B------:R-:W2:Y:S04]  /*25ab0*/  LDL.LU R26, [R1+0x11f4] ;  /* 0x0011f400011a7983 */ /* 0x000ea80000300800 */
[----:B------:R-:W2:Y:S01]  /*25ac0*/  LDL.LU R27, [R1+0x11f0] ;  /* 0x0011f000011b7983 */ /* 0x000ea20000300800 */
[----:B------:R-:W-:-:S02]  /*25ad0*/  F2FP.F16.E4M3.UNPACK_B R16, R16 ;  /* 0x00000010ff10723e */ /* 0x000fc400020006ff */
[----:B------:R-:W-:-:S07]  /*25ae0*/  F2FP.F16.E4M3.UNPACK_B R17, R17 ;  /* 0x00000011ff11723e */ /* 0x000fce00020006ff */
[----:B---3--:R-:W-:-:S15]  /*25af0*/  HMMA.16816.F32 R12, R8, R16, R12 ;  /* 0x00000010080c723c */ /* 0x008fde000000180c */
[----:B------:R-:W-:-:S08]  /*25b00*/  NOP ;  /* 0x0000000000007918 */ /* 0x000fd00000000000 */
[----:B------:R0:W-:Y:S04]  /*25b10*/  STL.64 [R1+0x230], R12 ;  /* 0x0002300c01007387 */ /* 0x0001e80000100a00 */
[----:B------:R1:W-:Y:S01]  /*25b20*/  STL.64 [R1+0x238], R14 ;  /* 0x0002380e01007387 */ /* 0x0003e20000100a00 */
[----:B0-----:R-:W-:-:S03]  /*25b30*/  IMAD.MOV.U32 R13, RZ, RZ, R0 ;  /* 0x000000ffff0d7224 */ /* 0x001fc600078e0000 */
[----:B--2---:R-:W-:Y:S04]  /*25b40*/  STL.64 [R1+0x4038], R26 ;  /* 0x0040381a01007387 */ /* 0x004fe80000100a00 */
[----:B------:R0:W-:Y:S04]  /*25b50*/  STL.64 [R1+0x4030], R24 ;  /* 0x0040301801007387 */ /* 0x0001e80000100a00 */
[----:B-1----:R-:W2:Y:S04]  /*25b60*/  LDL R14, [R1+0x10] ;  /* 0x00001000010e7983 */ /* 0x002ea80000100800 */
[----:B------:R-:W2:Y:S04]  /*25b70*/  LDL R15, [R1+0x14] ;  /* 0x00001400010f7983 */ /* 0x000ea80000100800 */
[----:B------:R-:W3:Y:S04]  /*25b80*/  LDL R12, [R1+0x18] ;  /* 0x00001800010c7983 */ /* 0x000ee80000100800 */
[----:B------:R-:W4:Y:S04]  /*25b90*/  LDL.LU R0, [R1+0x4050] ;  /* 0x0040500001007983 */ /* 0x000f280000300800 */
[----:B0-----:R-:W2:Y:S04]  /*25ba0*/  LDL.LU.64 R24, [R1+0x270] ;  /* 0x0002700001187983 */ /* 0x001ea80000300a00 */
[----:B------:R-:W3:Y:S01]  /*25bb0*/  LDL.LU.64 R26, [R1+0x278] ;  /* 0x00027800011a7983 */ /* 0x000ee20000300a00 */
[----:B------:R-:W-:-:S02]  /*25bc0*/  F2FP.F16.E4M3.UNPACK_B R6, R6 ;  /* 0x00000006ff06723e */ /* 0x000fc400020006ff */
[----:B------:R-:W-:Y:S01]  /*25bd0*/  F2FP.F16.E4M3.UNPACK_B R7, R7 ;  /* 0x00000007ff07723e */ /* 0x000fe200020006ff */
[----:B---3--:R-:W-:Y:S04]  /*25be0*/  STL.64 [R1+0x4048], R26 ;  /* 0x0040481a01007387 */ /* 0x008fe80000100a00 */
[----:B--2---:R0:W-:Y:S04]  /*25bf0*/  STL.64 [R1+0x4040], R24 ;  /* 0x0040401801007387 */ /* 0x0041e80000100a00 */
[----:B0-----:R-:W2:Y:S04]  /*25c00*/  LDL.LU.64 R24, [R1+0x250] ;  /* 0x0002500001187983 */ /* 0x001ea80000300a00 */
[----:B------:R-:W2:Y:S04]  /*25c10*/  LDL.LU.64 R26, [R1+0x258] ;  /* 0x00025800011a7983 */ /* 0x000ea80000300a00 */
[----:B------:R-:W-:Y:S04]  /*25c20*/  STL.64 [R1+0x4028], R14 ;  /* 0x0040280e01007387 */ /* 0x000fe80000100a00 */
[----:B------:R0:W-:Y:S04]  /*25c30*/  STL.64 [R1+0x4020], R12 ;  /* 0x0040200c01007387 */ /* 0x0001e80000100a00 */
[----:B------:R-:W3:Y:S01]  /*25c40*/  LDL R22, [R1+0x20] ;  /* 0x0000200001167983 */ /* 0x000ee20000100800 */
[----:B----4-:R-:W-:-:S03]  /*25c50*/  IMAD.MOV.U32 R23, RZ, RZ, R0 ;  /* 0x000000ffff177224 */ /* 0x010fc600078e0000 */
[----:B0-----:R-:W4:Y:S04]  /*25c60*/  LDL.LU.64 R12, [R1+0x2e0] ;  /* 0x0002e000010c7983 */ /* 0x001f280000300a00 */
[----:B------:R-:W4:Y:S04]  /*25c70*/  LDL.LU.64 R14, [R1+0x2e8] ;  /* 0x0002e800010e7983 */ /* 0x000f280000300a00 */
[----:B------:R-:W3:Y:S04]  /*25c80*/  LDL.LU R20, [R1+0x1200] ;  /* 0x0012000001147983 */ /* 0x000ee80000300800 */
[----:B------:R-:W3:Y:S04]  /*25c90*/  LDL.LU R21, [R1+0x120c] ;  /* 0x00120c0001157983 */ /* 0x000ee80000300800 */
[----:B------:R-:W3:Y:S04]  /*25ca0*/  LDL.LU R0, [R1+0x1208] ;  /* 0x0012080001007983 */ /* 0x000ee80000300800 */
[----:B------:R-:W-:Y:S04]  /*25cb0*/  STL.64 [R1+0x3ff8], R18 ;  /* 0x003ff81201007387 */ /* 0x000fe80000100a00 */
[----:B------:R0:W-:Y:S04]  /*25cc0*/  STL.64 [R1+0x3ff0], R16 ;  /* 0x003ff01001007387 */ /* 0x0001e80000100a00 */
[----:B0-----:R-:W4:Y:S04]  /*25cd0*/  LDL.LU.64 R16, [R1+0x2f0] ;  /* 0x0002f00001107983 */ /* 0x001f280000300a00 */
[----:B------:R-:W4:Y:S01]  /*25ce0*/  LDL.LU.64 R18, [R1+0x2f8] ;  /* 0x0002f80001127983 */ /* 0x000f220000300a00 */
[----:B--2---:R-:W-:-:S15]  /*25cf0*/  HMMA.16816.F32 R24, R8, R6, R24 ;  /* 0x000000060818723c */ /* 0x004fde0000001818 */
[----:B------:R-:W-:-:S08]  /*25d00*/  NOP ;  /* 0x0000000000007918 */ /* 0x000fd00000000000 */
[----:B------:R-:W-:Y:S04]  /*25d10*/  STL.64 [R1+0x250], R24 ;  /* 0x0002501801007387 */ /* 0x000fe80000100a00 */
[----:B------:R0:W-:Y:S04]  /*25d20*/  STL.64 [R1+0x258], R26 ;  /* 0x0002581a01007387 */ /* 0x0001e80000100a00 */
[----:B0-----:R-:W2:Y:S04]  /*25d30*/  LDL.LU.64 R26, [R1+0x4048] ;  /* 0x00404800011a7983 */ /* 0x001ea80000300a00 */
[----:B------:R-:W2:Y:S01]  /*25d40*/  LDL.LU.64 R24, [R1+0x4040] ;  /* 0x0040400001187983 */ /* 0x000ea20000300a00 */
[----:B------:R-:W-:-:S02]  /*25d50*/  F2FP.F16.E4M3.UNPACK_B R4, R4 ;  /* 0x00000004ff04723e */ /* 0x000fc400020006ff */
[----:B------:R-:W-:-:S07]  /*25d60*/  F2FP.F16.E4M3.UNPACK_B R5, R5 ;  /* 0x00000005ff05723e */ /* 0x000fce00020006ff */
[----:B--2---:R-:W-:-:S15]  /*25d70*/  HMMA.16816.F32 R24, R8, R4, R24 ;  /* 0x000000040818723c */ /* 0x004fde0000001818 */
[----:B------:R-:W-:-:S08]  /*25d80*/  NOP ;  /* 0x0000000000007918 */ /* 0x000fd00000000000 */
[----:B------:R-:W-:Y:S04]  /*25d90*/  STL.64 [R1+0x270], R24 ;  /* 0x0002701801007387 */ /* 0x000fe80000100a00 */
[----:B------:R0:W-:Y:S04]  /*25da0*/  STL.64 [R1+0x278], R26 ;  /* 0x0002781a01007387 */ /* 0x0001e80000100a00 */
[----:B0-----:R-:W2:Y:S04]  /*25db0*/  LDL.LU.64 R26, [R1+0x4038] ;  /* 0x00403800011a7983 */ /* 0x001ea80000300a00 */
[----:B------:R-:W3:Y:S01]  /*25dc0*/  LDL.LU.64 R24, [R1+0x4030] ;  /* 0x0040300001187983 */ /* 0x000ee20000300a00 */
[----:B------:R-:W-:-:S02]  /*25dd0*/  F2FP.F16.E4M3.UNPACK_B R2, R2 ;  /* 0x00000002ff02723e */ /* 0x000fc400020006ff */
[----:B------:R-:W-:-:S07]  /*25de0*/  F2FP.F16.E4M3.UNPACK_B R3, R3 ;  /* 0x00000003ff03723e */ /* 0x000fce00020006ff */
[----:B----4-:R-:W-:Y:S01]  /*25df0*/  HMMA.16816.F32 R16, R8, R2, R16 ;  /* 0x000000020810723c */ /* 0x010fe20000001810 */
[----:B------:R-:W-:Y:S04]  /*25e00*/  STL.64 [R1+0x3fb8], R6 ;  /* 0x003fb80601007387 */ /* 0x000fe80000100a00 */
[----:B------:R3:W-:-:S15]  /*25e10*/  STL.64 [R1+0x3fb0], R4 ;  /* 0x003fb00401007387 */ /* 0x0007de0000100a00 */
[----:B------:R-:W-:-:S03]  /*25e20*/  NOP ;  /* 0x0000000000007918 */ /* 0x000fc60000000000 */
[----:B------:R-:W-:Y:S04]  /*25e30*/  STL.64 [R1+0x2f0], R16 ;  /* 0x0002f01001007387 */ /* 0x000fe80000100a00 */
[----:B------:R-:W-:Y:S01]  /*25e40*/  STL.64 [R1+0x2f8], R18 ;  /* 0x0002f81201007387 */ /* 0x000fe20000100a00 */
[----:B---3--:R-:W-:Y:S02]  /*25e50*/  F2FP.F16.E4M3.UNPACK_B R4, R25 ;  /* 0x00000019ff04723e */ /* 0x008fe400020006ff */
[----:B------:R-:W-:-:S05]  /*25e60*/  F2FP.F16.E4M3.UNPACK_B R5, R24 ;  /* 0x00000018ff05723e */ /* 0x000fca00020006ff */
[----:B------:R0:W-:Y:S02]  /*25e70*/  STL.64 [R1+0x28], R4 ;  /* 0x0000280401007387 */ /* 0x0001e40000100a00 */
[----:B0-----:R-:W-:Y:S02]  /*25e80*/  HMMA.16816.F32 R4, R8, R4, R12 ;  /* 0x000000040804723c */ /* 0x001fe4000000180c */
[----:B------:R-:W3:Y:S04]  /*25e90*/  LDL.LU R9, [R1+0x11fc] ;  /* 0x0011fc0001097983 */ /* 0x000ee80000300800 */
[----:B------:R-:W3:-:S15]  /*25ea0*/  LDL.LU R10, [R1+0x11f8] ;  /* 0x0011f800010a7983 */ /* 0x000ede0000300800 */
[----:B------:R-:W-:-:S02]  /*25eb0*/  NOP ;  /* 0x0000000000007918 */ /* 0x000fc40000000000 */
[----:B------:R0:W-:Y:S04]  /*25ec0*/  STL.64 [R1+0x2e0], R4 ;  /* 0x0002e00401007387 */ /* 0x0001e80000100a00 */
[----:B------:R1:W-:Y:S04]  /*25ed0*/  STL.64 [R1+0x2e8], R6 ;  /* 0x0002e80601007387 */ /* 0x0003e80000100a00 */
[----:B------:R-:W4:Y:S04]  /*25ee0*/  LDL.LU R11, [R1+0x1204] ;  /* 0x00120400010b7983 */ /* 0x000f280000300800 */
[----:B------:R-:W4:Y:S04]  /*25ef0*/  LDL.LU.64 R12, [R1+0xf80] ;  /* 0x000f8000010c7983 */ /* 0x000f280000300a00 */
[----:B------:R-:W4:Y:S04]  /*25f00*/  LDL.LU.64 R14, [R1+0xf88] ;  /* 0x000f8800010e7983 */ /* 0x000f280000300a00 */
[----:B0-----:R-:W4:Y:S04]  /*25f10*/  LDL.LU.64 R4, [R1+0xf70] ;  /* 0x000f700001047983 */ /* 0x001f280000300a00 */
[----:B-1----:R-:W4:Y:S04]  /*25f20*/  LDL.LU.64 R6, [R1+0xf78] ;  /* 0x000f780001067983 */ /* 0x002f280000300a00 */
[----:B------:R-:W4:Y:S04]  /*25f30*/  LDL.LU.64 R16, [R1+0xf50] ;  /* 0x000f500001107983 */ /* 0x000f280000300a00 */
[----:B------:R-:W4:Y:S01]  /*25f40*/  LDL.LU.64 R18, [R1+0xf58] ;  /* 0x000f580001127983 */ /* 0x000f220000300a00 */
[----:B--2---:R-:W-:-:S05]  /*25f50*/  IMAD R8, R27, 0x100, R26 ;  /* 0x000001001b087824 */ /* 0x004fca00078e021a */
[----:B------:R-:W-:Y:S01]  /*25f60*/  F2FP.F16.E4M3.UNPACK_B R8, R8 ;  /* 0x00000008ff08723e */ /* 0x000fe200020006ff */
[----:B---3--:R-:W-:-:S05]  /*25f70*/  IMAD R9, R10, 0x100, R9 ;  /* 0x000001000a097824 */ /* 0x008fca00078e0209 */
[----:B------:R-:W-:Y:S01]  /*25f80*/  F2FP.F16.E4M3.UNPACK_B R9, R9 ;  /* 0x00000009ff09723e */ /* 0x000fe200020006ff */
[----:B----4-:R-:W-:Y:S02]  /*25f90*/  IMAD R10, R20, 0x100, R11 ;  /* 0x00000100140a7824 */ /* 0x010fe400078e020b */
[----:B------:R-:W-:-:S03]  /*25fa0*/  IMAD R11, R0, 0x100, R21 ;  /* 0x00000100000b7824 */ /* 0x000fc600078e0215 */
[----:B------:R-:W-:Y:S02]  /*25fb0*/  F2FP.F16.E4M3.UNPACK_B R10, R10 ;  /* 0x0000000aff0a723e */ /* 0x000fe400020006ff */
[----:B------:R-:W-:Y:S01]  /*25fc0*/  F2FP.F16.E4M3.UNPACK_B R11, R11 ;  /* 0x0000000bff0b723e */ /* 0x000fe200020006ff */
[----:B------:R-:W-:Y:S04]  /*25fd0*/  STL.64 [R1+0x4018], R18 ;  /* 0x0040181201007387 */ /* 0x000fe80000100a00 */
[----:B------:R0:W-:Y:S02]  /*25fe0*/  STL.64 [R1+0x4010], R16 ;  /* 0x0040101001007387 */ /* 0x0001e40000100a00 */
[C---:B------:R-:W-:Y:S02]  /*25ff0*/  HMMA.16816.F32 R20, R8.reuse, R22, R12 ;  /* 0x000000160814723c */ /* 0x040fe4000000180c */
[----:B0-----:R-:W2:Y:S04]  /*26000*/  LDL.LU.64 R16, [R1+0xf60] ;  /* 0x000f600001107983 */ /* 0x001ea80000300a00 */
[----:B------:R-:W2:Y:S04]  /*26010*/  LDL.LU.64 R18, [R1+0xf68] ;  /* 0x000f680001127983 */ /* 0x000ea80000300a00 */
[----:B------:R-:W3:Y:S04]  /*26020*/  LDL.LU.64 R24, [R1+0xf40] ;  /* 0x000f400001187983 */ /* 0x000ee80000300a00 */
[----:B------:R-:W3:Y:S04]  /*26030*/  LDL.LU.64 R26, [R1+0xf48] ;  /* 0x000f4800011a7983 */ /* 0x000ee80000300a00 */
[----:B------:R-:W2:Y:S04]  /*26040*/  LDL.LU.64 R14, [R1+0x4028] ;  /* 0x00402800010e7983 */ /* 0x000ea80000300a00 */
[----:B------:R-:W4:Y:S04]  /*26050*/  LDL.LU.64 R12, [R1+0x4020] ;  /* 0x00402000010c7983 */ /* 0x000f280000300a00 */
[----:B------:R0:W-:Y:S04]  /*26060*/  STL.64 [R1+0xf80], R20 ;  /* 0x000f801401007387 */ /* 0x0001e80000100a00 */
[----:B------:R1:W-:Y:S04]  /*26070*/  STL.64 [R1+0xf88], R22 ;  /* 0x000f881601007387 */ /* 0x0003e80000100a00 */
[----:B0-----:R-:W3:Y:S04]  /*26080*/  LDL.LU.64 R20, [R1+0xf20] ;  /* 0x000f200001147983 */ /* 0x001ee80000300a00 */
[----:B-1----:R-:W3:Y:S01]  /*26090*/  LDL.LU.64 R22, [R1+0xf28] ;  /* 0x000f280001167983 */ /* 0x002ee20000300a00 */
[C---:B----4-:R-:W-:Y:S06]  /*260a0*/  HMMA.16816.F32 R4, R8.reuse, R12, R4 ;  /* 0x0000000c0804723c */ /* 0x050fec0000001804 */
[----:B--2---:R-:W-:-:S15]  /*260b0*/  HMMA.16816.F32 R12, R8, R14, R16 ;  /* 0x0000000e080c723c */ /* 0x004fde0000001810 */
[----:B------:R-:W-:-:S02]  /*260c0*/  NOP ;  /* 0x0000000000007918 */ /* 0x000fc40000000000 */
[----:B------:R0:W-:Y:S04]  /*260d0*/  STL.64 [R1+0xf70], R4 ;  /* 0x000f700401007387 */ /* 0x0001e80000100a00 */
[----:B------:R1:W-:Y:S04]  /*260e0*/  STL.64 [R1+0xf78], R6 ;  /* 0x000f780601007387 */ /* 0x0003e80000100a00 */
[----:B0-----:R-:W2:Y:S04]  /*260f0*/  LDL.LU.64 R4, [R1+0xf10] ;  /* 0x000f100001047983 */ /* 0x001ea80000300a00 */
[----:B-1----:R-:W2:Y:S04]  /*26100*/  LDL.LU.64 R6, [R1+0xf18] ;  /* 0x000f180001067983 */ /* 0x002ea80000300a00 */
[----:B------:R-:W4:Y:S04]  /*26110*/  LDL.LU.64 R18, [R1+0x4018] ;  /* 0x0040180001127983 */ /* 0x000f280000300a00 */
[----:B------:R-:W4:Y:S04]  /*26120*/  LDL.LU.64 R16, [R1+0x4010] ;  /* 0x0040100001107983 */ /* 0x000f280000300a00 */
[----:B------:R-:W-:Y:S04]  /*26130*/  STL.64 [R1+0xf60], R12 ;  /* 0x000f600c01007387 */ /* 0x000fe80000100a00 */
[----:B------:R0:W-:Y:S04]  /*26140*/  STL.64 [R1+0xf68], R14 ;  /* 0x000f680e01007387 */ /* 0x0001e80000100a00 */
[----:B0-----:R-:W3:Y:S04]  /*26150*/  LDL.LU.64 R14, [R1+0x4008] ;  /* 0x00400800010e7983 */ /* 0x001ee80000300a00 */
[----:B------:R-:W4:Y:S02]  /*26160*/  LDL.LU.64 R12, [R1+0x4000] ;  /* 0x00400000010c7983 */ /* 0x000f240000300a00 */
[C---:B----4-:R-:W-:Y:S06]  /*26170*/  HMMA.16816.F32 R16, R8.reuse, R12, R16 ;  /* 0x0000000c0810723c */ /* 0x050fec0000001810 */
[----:B---3--:R-:W-:-:S15]  /*26180*/  HMMA.16816.F32 R24, R8, R14, R24 ;  /* 0x0000000e0818723c */ /* 0x008fde0000001818 */
[----:B------:R-:W-:-:S02]  /*26190*/  NOP ;  /* 0x0000000000007918 */ /* 0x000fc40000000000 */
[----:B------:R-:W-:Y:S04]  /*261a0*/  STL.64 [R1+0xf50], R16 ;  /* 0x000f501001007387 */ /* 0x000fe80000100a00 */
[----:B------:R0:W-:Y:S04]  /*261b0*/  STL.64 [R1+0xf58], R18 ;  /* 0x000f581201007387 */ /* 0x0001e80000100a00 */
[----:B0-----:R-:W3:Y:S04]  /*261c0*/  LDL.LU.64 R18, [R1+0x3ff8] ;  /* 0x003ff80001127983 */ /* 0x001ee80000300a00 */
[----:B------:R-:W4:Y:S04]  /*261d0*/  LDL.LU.64 R16, [R1+0x3ff0] ;  /* 0x003ff00001107983 */ /* 0x000f280000300a00 */
[----:B------:R-:W-:Y:S04]  /*261e0*/  STL.64 [R1+0x3f58], R12 ;  /* 0x003f580c01007387 */ /* 0x000fe80000100a00 */
[----:B------:R-:W-:Y:S04]  /*261f0*/  STL.64 [R1+0xf40], R24 ;  /* 0x000f401801007387 */ /* 0x000fe80000100a00 */
[----:B------:R0:W-:Y:S04]  /*26200*/  STL.64 [R1+0xf48], R26 ;  /* 0x000f481a01007387 */ /* 0x0001e80000100a00 */
[----:B0-----:R-:W2:Y:S04]  /*26210*/  LDL.LU.64 R26, [R1+0x3fe8] ;  /* 0x003fe800011a7983 */ /* 0x001ea80000300a00 */
[----:B------:R-:W3:Y:S04]  /*26220*/  LDL.LU.64 R24, [R1+0x3fe0] ;  /* 0x003fe00001187983 */ /* 0x000ee80000300a00 */
[----:B------:R0:W-:Y:S04]  /*26230*/  STL.64 [R1+0x3f70], R14 ;  /* 0x003f700e01007387 */ /* 0x0001e80000100a00 */
[----:B------:R-:W4:Y:S04]  /*26240*/  LDL.LU.64 R12, [R1+0xf30] ;  /* 0x000f3000010c7983 */ /* 0x000f280000300a00 */
[----:B0-----:R-:W4:Y:S02]  /*26250*/  LDL.LU.64 R14, [R1+0xf38] ;  /* 0x000f3800010e7983 */ /* 0x001f240000300a00 */
[----:B----4-:R-:W-:-:S15]  /*26260*/  HMMA.16816.F32 R12, R8, R28, R12 ;  /* 0x0000001c080c723c */ /* 0x010fde000000180c */
[----:B------:R-:W-:-:S08]  /*26270*/  NOP ;  /* 0x0000000000007918 */ /* 0x000fd00000000000 */
[----:B------:R-:W-:Y:S04]  /*26280*/  STL.64 [R1+0xf30], R12 ;  /* 0x000f300c01007387 */ /* 0x000fe80000100a00 */
[----:B------:R0:W-:Y:S04]  /*26290*/  STL.64 [R1+0xf38], R14 ;  /* 0x000f380e01007387 */ /* 0x0001e80000100a00 */
[----:B0-----:R-:W4:Y:S04]  /*262a0*/  LDL.LU R14, [R1+0x1214] ;  /* 0x00121400010e7983 */ /* 0x001f280000300800 */
[----:B------:R-:W4:Y:S04]  /*262b0*/  LDL.LU R15, [R1+0x1210] ;  /* 0x00121000010f7983 */ /* 0x000f280000300800 */
[----:B------:R-:W4:Y:S04]  /*262c0*/  LDL.LU R12, [R1+0x121c] ;  /* 0x00121c00010c7983 */ /* 0x000f280000300800 */
[----:B------:R-:W4:Y:S01]  /*262d0*/  LDL.LU R13, [R1+0x1218] ;  /* 0x00121800010d7983 */ /* 0x000f220000300800 */
[C---:B--2---:R-:W-:Y:S06]  /*262e0*/  HMMA.16816.F32 R20, R8.reuse, R26, R20 ;  /* 0x0000001a0814723c */ /* 0x044fec0000001814 */
[C---:B---3--:R-:W-:Y:S01]  /*262f0*/  HMMA.16816.F32 R4, R8.reuse, R24, R4 ;  /* 0x000000180804723c */ /* 0x048fe20000001804 */
[----:B----4-:R-:W-:Y:S04]  /*26300*/  STL.64 [R1+0x3f88], R14 ;  /* 0x003f880e01007387 */ /* 0x010fe80000100a00 */
[----:B------:R0:W-:Y:S04]  /*26310*/  STL.64 [R1+0x3f80], R12 ;  /* 0x003f800c01007387 */ /* 0x0001e80000100a00 */
[----:B0-----:R-:W2:Y:S04]  /*26320*/  LDL.LU.64 R12, [R1+0xef0] ;  /* 0x000ef000010c7983 */ /* 0x001ea80000300a00 */
[----:B------:R-:W2:Y:S04]  /*26330*/  LDL.LU.64 R14, [R1+0xef8] ;  /* 0x000ef800010e7983 */ /* 0x000ea80000300a00 */
[----:B------:R-:W3:Y:S04]  /*26340*/  LDL.LU R0, [R1+0x1228] ;  /* 0x0012280001007983 */ /* 0x000ee80000300800 */
[----:B------:R-:W-:Y:S04]  /*26350*/  STL.64 [R1+0xf20], R20 ;  /* 0x000f201401007387 */ /* 0x000fe80000100a00 */
[----:B------:R0:W-:Y:S04]  /*26360*/  STL.64 [R1+0xf28], R22 ;  /* 0x000f281601007387 */ /* 0x0001e80000100a00 */
[----:B0-----:R-:W4:Y:S04]  /*26370*/  LDL.LU.64 R22, [R1+0x3fd8] ;  /* 0x003fd80001167983 */ /* 0x001f280000300a00 */
[----:B------:R-:W2:Y:S04]  /*26380*/  LDL.LU.64 R20, [R1+0x3fd0] ;  /* 0x003fd00001147983 */ /* 0x000ea80000300a00 */
[----:B------:R0:W-:Y:S04]  /*26390*/  STL.64 [R1+0xf10], R4 ;  /* 0x000f100401007387 */ /* 0x0001e80000100a00 */
[----:B------:R1:W-:Y:S04]  /*263a0*/  STL.64 [R1+0xf18], R6 ;  /* 0x000f180601007387 */ /* 0x0003e80000100a00 */
[----:B0-----:R-:W3:Y:S04]  /*263b0*/  LDL.LU.64 R4, [R1+0xed0] ;  /* 0x000ed00001047983 */ /* 0x001ee80000300a00 */
[----:B-1----:R-:W4:Y:S04]  /*263c0*/  LDL.LU.64 R6, [R1+0xed8] ;  /* 0x000ed80001067983 */ /* 0x002f280000300a00 */
[----:B----4-:R-:W-:Y:S04]  /*263d0*/  STL.64 [R1+0x3fc8], R6 ;  /* 0x003fc80601007387 */ /* 0x010fe80000100a00 */
[----:B---3--:R0:W-:Y:S04]  /*263e0*/  STL.64 [R1+0x3fc0], R4 ;  /* 0x003fc00401007387 */ /* 0x0081e80000100a00 */
[----:B0-----:R-:W3:Y:S04]  /*263f0*/  LDL.LU.64 R4, [R1+0xee0] ;  /* 0x000ee00001047983 */ /* 0x001ee80000300a00 */
[----:B------:R-:W3:Y:S04]  /*26400*/  LDL.LU.64 R6, [R1+0xee8] ;  /* 0x000ee80001067983 */ /* 0x000ee80000300a00 */
[----:B------:R0:W-:Y:S04]  /*26410*/  STL.64 [R1+0x3f30], R26 ;  /* 0x003f301a01007387 */ /* 0x0001e80000100a00 */
[----:B0-----:R-:W4:Y:S04]  /*26420*/  LDL.64 R26, [R1+0x20] ;  /* 0x00002000011a7983 */ /* 0x001f280000100a00 */
[----:B------:R0:W-:Y:S04]  /*26430*/  STL.64 [R1+0x3f28], R24 ;  /* 0x003f281801007387 */ /* 0x0001e80000100a00 */
[----:B0-----:R-:W2:Y:S04]  /*26440*/  LDL.LU R24, [R1+0x1220] ;  /* 0x0012200001187983 */ /* 0x001ea80000300800 */
[----:B------:R-:W2:Y:S04]  /*26450*/  LDL.LU R25, [R1+0x122c] ;  /* 0x00122c0001197983 */ /* 0x000ea80000300800 */
[----:B----4-:R-:W-:Y:S04]  /*26460*/  STL.64 [R1+0x3f98], R26 ;  /* 0x003f981a01007387 */ /* 0x010fe80000100a00 */
[----:B--2---:R0:W-:Y:S04]  /*26470*/  STL.64 [R1+0x3f90], R24 ;  /* 0x003f901801007387 */ /* 0x0041e80000100a00 */
[----:B0-----:R-:W2:Y:S04]  /*26480*/  LDL.LU.64 R24, [R1+0xf00] ;  /* 0x000f000001187983 */ /* 0x001ea80000300a00 */
[----:B------:R-:W2:Y:S02]  /*26490*/  LDL.LU.64 R26, [R1+0xf08] ;  /* 0x000f0800011a7983 */ /* 0x000ea40000300a00 */
[----:B--2---:R-:W-:-:S15]  /*264a0*/  HMMA.16816.F32 R24, R8, R22, R24 ;  /* 0x000000160818723c */ /* 0x004fde0000001818 */
[----:B------:R-:W-:-:S08]  /*264b0*/  NOP ;  /* 0x0000000000007918 */ /* 0x000fd00000000000 */
[----:B------:R0:W-:Y:S04]  /*264c0*/  STL.64 [R1+0xf00], R24 ;  /* 0x000f001801007387 */ /* 0x0001e80000100a00 */
[----:B------:R1:W-:Y:S04]  /*264d0*/  STL.64 [R1+0xf08], R26 ;  /* 0x000f081a01007387 */ /* 0x0003e80000100a00 */
[----:B0-----:R-:W2:Y:S04]  /*264e0*/  LDL.LU.64 R24, [R1+0xea0] ;  /* 0x000ea00001187983 */ /* 0x001ea80000300a00 */
[----:B-1----:R-:W4:Y:S01]  /*264f0*/  LDL.LU.64 R26, [R1+0xea8] ;  /* 0x000ea800011a7983 */ /* 0x002f220000300a00 */
[C---:B------:R-:W-:Y:S06]  /*26500*/  HMMA.16816.F32 R12, R8.reuse, R20, R12 ;  /* 0x00000014080c723c */ /* 0x040fec000000180c */
[----:B---3--:R-:W-:-:S15]  /*26510*/  HMMA.16816.F32 R4, R8, R18, R4 ;  /* 0x000000120804723c */ /* 0x008fde0000001804 */
[----:B------:R-:W-:-:S02]  /*26520*/  NOP ;  /* 0x0000000000007918 */ /* 0x000fc40000000000 */
[----:B------:R-:W-:Y:S04]  /*26530*/  STL.64 [R1+0xef0], R12 ;  /* 0x000ef00c01007387 */ /* 0x000fe80000100a00 */
[----:B------:R-:W-:Y:S04]  /*26540*/  STL.64 [R1+0xef8], R14 ;  /* 0x000ef80e01007387 */ /* 0x000fe80000100a00 */
[----:B----4-:R-:W-:Y:S04]  /*26550*/  STL.64 [R1+0x3fa8], R26 ;  /* 0x003fa81a01007387 */ /* 0x010fe80000100a00 */
[----:B--2---:R0:W-:Y:S04]  /*26560*/  STL.64 [R1+0x3fa0], R24 ;  /* 0x003fa01801007387 */ /* 0x0041e80000100a00 */
[----:B0-----:R-:W2:Y:S04]  /*26570*/  LDL.LU.64 R24, [R1+0xec0] ;  /* 0x000ec00001187983 */ /* 0x001ea80000300a00 */
[----:B------:R-:W2:Y:S04]  /*26580*/  LDL.LU.64 R26, [R1+0xec8] ;  /* 0x000ec800011a7983 */ /* 0x000ea80000300a00 */
[----:B------:R-:W3:Y:S04]  /*26590*/  LDL.LU.64 R12, [R1+0x2d0] ;  /* 0x0002d000010c7983 */ /* 0x000ee80000300a00 */
[----:B------:R-:W3:Y:S04]  /*265a0*/  LDL.LU.64 R14, [R1+0x2d8] ;  /* 0x0002d800010e7983 */ /* 0x000ee80000300a00 */
[----:B------:R-:W-:Y:S04]  /*265b0*/  STL [R1+0x3f10], R21 ;  /* 0x003f101501007387 */ /* 0x000fe80000100800 */
[----:B------:R-:W-:Y:S04]  /*265c0*/  STL.64 [R1+0x3f68], R22 ;  /* 0x003f681601007387 */ /* 0x000fe80000100a00 */
[----:B------:R0:W-:Y:S04]  /*265d0*/  STL [R1+0x3f60], R20 ;  /* 0x003f601401007387 */ /* 0x0001e80000100800 */
[----:B0-----:R-:W4:Y:S04]  /*265e0*/  LDL.LU.64 R20, [R1+0xeb0] ;  /* 0x000eb00001147983 */ /* 0x001f280000300a00 */
[----:B------:R-:W4:Y:S04]  /*265f0*/  LDL.LU.64 R22, [R1+0xeb8] ;  /* 0x000eb80001167983 */ /* 0x000f280000300a00 */
[----:B------:R-:W-:Y:S04]  /*26600*/  STL.64 [R1+0xee0], R4 ;  /* 0x000ee00401007387 */ /* 0x000fe80000100a00 */
[----:B------:R0:W-:Y:S04]  /*26610*/  STL.64 [R1+0xee8], R6 ;  /* 0x000ee80601007387 */ /* 0x0001e80000100a00 */
[----:B0-----:R-:W2:Y:S04]  /*26620*/  LDL.LU.64 R6, [R1+0x3fc8] ;  /* 0x003fc80001067983 */ /* 0x001ea80000300a00 */
[----:B------:R-:W2:Y:S02]  /*26630*/  LDL.LU.64 R4, [R1+0x3fc0] ;  /* 0x003fc00001047983 */ /* 0x000ea40000300a00 */
[----:B--2---:R-:W-:-:S15]  /*26640*/  HMMA.16816.F32 R4, R8, R16, R4 ;  /* 0x000000100804723c */ /* 0x004fde0000001804 */
[----:B------:R-:W-:-:S08]  /*26650*/  NOP ;  /* 0x0000000000007918 */ /* 0x000fd00000000000 */
[----:B------:R-:W-:Y:S04]  /*26660*/  STL.64 [R1+0xed0], R4 ;  /* 0x000ed00401007387 */ /* 0x000fe80000100a00 */
[----:B------:R0:W-:Y:S04]  /*26670*/  STL.64 [R1+0xed8], R6 ;  /* 0x000ed80601007387 */ /* 0x0001e80000100a00 */
[----:B0-----:R-:W2:Y:S04]  /*26680*/  LDL.LU.64 R6, [R1+0x3fb8] ;  /* 0x003fb80001067983 */ /* 0x001ea80000300a00 */
[----:B------:R-:W4:Y:S04]  /*26690*/  LDL.LU.64 R4, [R1+0x3fb0] ;  /* 0x003fb00001047983 */ /* 0x000f280000300a00 */
[----:B------:R0:W-:Y:S04]  /*266a0*/  STL [R1+0x3efc], R17 ;  /* 0x003efc1101007387 */ /* 0x0001e80000100800 */
[----:B0-----:R-:W3:Y:S01]  /*266b0*/  LDL.LU R17, [R1+0x1224] ;  /* 0x0012240001117983 */ /* 0x001ee20000300800 */
[C---:B--2---:R-:W-:Y:S06]  /*266c0*/  HMMA.16816.F32 R24, R8.reuse, R6, R24 ;  /* 0x000000060818723c */ /* 0x044fec0000001818 */
[----:B----4-:R-:W-:-:S15]  /*266d0*/  HMMA.16816.F32 R20, R8, R4, R20 ;  /* 0x000000040814723c */ /* 0x010fde0000001814 */
[----:B------:R-:W-:-:S02]  /*266e0*/  NOP ;  /* 0x0000000000007918 */ /* 0x000fc40000000000 */
[----:B------:R-:W-:Y:S04]  /*266f0*/  STL.64 [R1+0xec0], R24 ;  /* 0x000ec01801007387 */ /* 0x000fe80000100a00 */
[----:B------:R0:W-:Y:S04]  /*26700*/  STL.64 [R1+0xec8], R26 ;  /* 0x000ec81a01007387 */ /* 0x0001e80000100a00 */
[----:B0-----:R-:W2:Y:S04]  /*26710*/  LDL.LU.64 R26, [R1+0x3fa8] ;  /* 0x003fa800011a7983 */ /* 0x001ea80000300a00 */
[----:B------:R-:W2:Y:S04]  /*26720*/  LDL.LU.64 R24, [R1+0x3fa0] ;  /* 0x003fa00001187983 */ /* 0x000ea80000300a00 */
[----:B------:R0:W-:Y:S04]  /*26730*/  STL.64 [R1+0xeb0], R20 ;  /* 0x000eb01401007387 */ /* 0x0001e80000100a00 */
[----:B------:R1:W-:Y:S04]  /*26740*/  STL.64 [R1+0xeb8], R22 ;  /* 0x000eb81601007387 */ /* 0x0003e80000100a00 */
[----:B0-----:R-:W4:Y:S04]  /*26750*/  LDL.LU.64 R20, [R1+0xe90] ;  /* 0x000e900001147983 */ /* 0x001f280000300a00 */
[----:B-1----:R-:W4:Y:S04]  /*26760*/  LDL.LU.64 R22, [R1+0xe98] ;  /* 0x000e980001167983 */ /* 0x002f280000300a00 */
[----:B------:R0:W-:Y:S04]  /*26770*/  STL.64 [R1+0x3ee0], R6 ;  /* 0x003ee00601007387 */ /* 0x0001e80000100a00 */
[----:B0-----:R-:W3:Y:S04]  /*26780*/  LDL.64 R6, [R1+0x28] ;  /* 0x0000280001067983 */ /* 0x001ee80000100a00 */
[----:B------:R-:W-:Y:S01]  /*26790*/  STL.64 [R1+0x3ed8], R4 ;  /* 0x003ed80401007387 */ /* 0x000fe20000100a00 */
[----:B--2---:R-:W-:-:S15]  /*267a0*/  HMMA.16816.F32 R24, R8, R2, R24 ;  /* 0x000000020818723c */ /* 0x004fde0000001818 */
[----:B------:R-:W-:-:S08]  /*267b0*/  NOP ;  /* 0x0000000000007918 */ /* 0x000fd00000000000 */
[----:B------:R-:W-:Y:S04]  /*267c0*/  STL.64 [R1+0xea0], R24 ;  /* 0x000ea01801007387 */ /* 0x000fe80000100a00 */
[----:B------:R0:W-:Y:S01]  /*267d0*/  STL.64 [R1+0xea8], R26 ;  /* 0x000ea81a01007387 */ /* 0x0001e20000100a00 */
[----:B---3--:R-:W-:Y:S03]  /*267e0*/  HMMA.16816.F32 R8, R8, R6, R12 ;  /* 0x000000060808723c */ /* 0x008fe6000000180c */
[----:B0-----:R-:W4:Y:S04]  /*267f0*/  LDL.LU.64 R26, [R1+0x3f98] ;  /* 0x003f9800011a7983 */ /* 0x001f280000300a00 */
[----:B------:R-:W2:Y:S04]  /*26800*/  LDL.LU.64 R24, [R1+0x3f90] ;  /* 0x003f900001187983 */ /* 0x000ea80000300a00 */
[----:B------:R-:W-:Y:S04]  /*26810*/  STL [R1+0x3ef8], R3 ;  /* 0x003ef80301007387 */ /* 0x000fe80000100800 */
[----:B------:R-:W3:Y:S04]  /*26820*/  LDL.LU.64 R14, [R1+0x3f88] ;  /* 0x003f8800010e7983 */ /* 0x000ee80000300a00 */
[----:B------:R-:W4:Y:S01]  /*26830*/  LDL.LU.64 R12, [R1+0x3f80] ;  /* 0x003f8000010c7983 */ /* 0x000f220000300a00 */
[----:B------:R-:W-:-:S02]  /*26840*/  IMAD.MOV.U32 R5, RZ, RZ, R6 ;  /* 0x000000ffff057224 */ /* 0x000fc400078e0006 */
[----:B------:R-:W-:Y:S01]  /*26850*/  IMAD.MOV.U32 R4, RZ, RZ, R7 ;  /* 0x000000ffff047224 */ /* 0x000fe200078e0007 */
[----:B------:R-:W-:Y:S04]  /*26860*/  STL.64 [R1+0x2d0], R8 ;  /* 0x0002d00801007387 */ /* 0x000fe80000100a00 */
[----:B------:R2:W-:Y:S04]  /*26870*/  STL.64 [R1+0x2d8], R10 ;  /* 0x0002d80a01007387 */ /* 0x0005e80000100a00 */
[----:B------:R0:W-:Y:S01]  /*26880*/  STL.64 [R1+0x3f78], R4 ;  /* 0x003f780401007387 */ /* 0x0001e20000100a00 */
[----:B--2---:R-:W-:-:S02]  /*26890*/  IMAD R10, R24, 0x100, R17 ;  /* 0x00000100180a7824 */ /* 0x004fc400078e0211 */
[----:B------:R-:W-:Y:S02]  /*268a0*/  IMAD R11, R0, 0x100, R25 ;  /* 0x00000100000b7824 */ /* 0x000fe400078e0219 */
[----:B---3--:R-:W-:Y:S02]  /*268b0*/  IMAD R8, R15, 0x100, R14 ;  /* 0x000001000f087824 */ /* 0x008fe400078e020e */
[----:B----4-:R-:W-:Y:S01]  /*268c0*/  IMAD R9, R13, 0x100, R12 ;  /* 0x000001000d097824 */ /* 0x010fe200078e020c */
[----:B------:R-:W2:Y:S01]  /*268d0*/  LDL.64 R14, [R1+0x18] ;  /* 0x00001800010e7983 */ /* 0x000ea20000100a00 */
[----:B------:R-:W-:Y:S02]  /*268e0*/  F2FP.F16.E4M3.UNPACK_B R10, R10 ;  /* 0x0000000aff0a723e */ /* 0x000fe400020006ff */
[----:B------:R-:W-:Y:S02]  /*268f0*/  F2FP.F16.E4M3.UNPACK_B R11, R11 ;  /* 0x0000000bff0b723e */ /* 0x000fe400020006ff */
[----:B------:R-:W-:-:S02]  /*26900*/  F2FP.F16.E4M3.UNPACK_B R8, R8 ;  /* 0x00000008ff08723e */ /* 0x000fc400020006ff */
[----:B------:R-:W-:Y:S01]  /*26910*/  F2FP.F16.E4M3.UNPACK_B R9, R9 ;  /* 0x00000009ff09723e */ /* 0x000fe200020006ff */
[----:B------:R-:W3:Y:S06]  /*26920*/  LDL.64 R12, [R1+0x10] ;  /* 0x00001000010c7983 */ /* 0x000eec0000100a00 */
[----:B0-----:R-:W-:Y:S06]  /*26930*/  HMMA.16816.F32 R4, R8, R26, R20 ;  /* 0x0000001a0804723c */ /* 0x001fec0000001814 */
[----:B------:R-:W-:-:S02]  /*26940*/  IMAD.MOV.U32 R17, RZ, RZ, R26 ;  /* 0x000000ffff117224 */ /* 0x000fc400078e001a */
[----:B------:R-:W-:-:S15]  /*26950*/  IMAD.MOV.U32 R3, RZ, RZ, R27 ;  /* 0x000000ffff037224 */ /* 0x000fde00078e001b */
[----:B------:R0:W-:Y:S04]  /*26960*/  STL.64 [R1+0xe90], R4 ;  /* 0x000e900401007387 */ /* 0x0001e80000100a00 */
[----:B------:R1:W-:Y:S04]  /*26970*/  STL.64 [R1+0xe98], R6 ;  /* 0x000e980601007387 */ /* 0x0003e80000100a00 */
[----:B0-----:R-:W2:Y:S04]  /*26980*/  LDL.LU.64 R4, [R1+0xe80] ;  /* 0x000e800001047983 */ /* 0x001ea80000300a00 */
[----:B-1----:R-:W2:Y:S04]  /*26990*/  LDL.LU.64 R6, [R1+0xe88] ;  /* 0x000e880001067983 */ /* 0x002ea80000300a00 */
[----:B------:R-:W3:Y:S04]  /*269a0*/  LDL.LU.64 R20, [R1+0xe70] ;  /* 0x000e700001147983 */ /* 0x000ee80000300a00 */
[----:B------:R-:W3:Y:S04]  /*269b0*/  LDL.LU.64 R22, [R1+0xe78] ;  /* 0x000e780001167983 */ /* 0x000ee80000300a00 */
[----:B------:R-:W4:Y:S04]  /*269c0*/  LDL.LU.64 R24, [R1+0xe40] ;  /* 0x000e400001187983 */ /* 0x000f280000300a00 */
[----:B------:R-:W2:Y:S04]  /*269d0*/  LDL.LU.64 R26, [R1+0xe48] ;  /* 0x000e4800011a7983 */ /* 0x000ea80000300a00 */
[----:B--2---:R-:W-:Y:S04]  /*269e0*/  STL.64 [R1+0x3f40], R26 ;  /* 0x003f401a01007387 */ /* 0x004fe80000100a00 */
[----:B----4-:R0:W-:Y:S04]  /*269f0*/  STL.64 [R1+0x3f38], R24 ;  /* 0x003f381801007387 */ /* 0x0101e80000100a00 */
[----:B0-----:R-:W2:Y:S04]  /*26a00*/  LDL.LU.64 R24, [R1+0xe50] ;  /* 0x000e500001187983 */ /* 0x001ea80000300a00 */
[----:B------:R-:W4:Y:S01]  /*26a10*/  LDL.LU.64 R26, [R1+0xe58] ;  /* 0x000e5800011a7983 */ /* 0x000f220000300a00 */
[C---:B------:R-:W-:Y:S06]  /*26a20*/  HMMA.16816.F32 R4, R8.reuse, R14, R4 ;  /* 0x0000000e0804723c */ /* 0x040fec0000001804 */
[----:B---3--:R-:W-:Y:S01]  /*26a30*/  HMMA.16816.F32 R20, R8, R12, R20 ;  /* 0x0000000c0814723c */ /* 0x008fe20000001814 */
[----:B----4-:R-:W-:Y:S04]  /*26a40*/  STL.64 [R1+0x3f50], R26 ;  /* 0x003f501a01007387 */ /* 0x010fe80000100a00 */
[----:B--2---:R0:W-:Y:S04]  /*26a50*/  STL.64 [R1+0x3f48], R24 ;  /* 0x003f481801007387 */ /* 0x0041e80000100a00 */
[----:B0-----:R-:W2:Y:S04]  /*26a60*/  LDL.LU.64 R24, [R1+0xe60] ;  /* 0x000e600001187983 */ /* 0x001ea80000300a00 */
[----:B------:R-:W2:Y:S04]  /*26a70*/  LDL.LU.64 R26, [R1+0xe68] ;  /* 0x000e6800011a7983 */ /* 0x000ea80000300a00 */
[----:B------:R-:W-:Y:S04]  /*26a80*/  STL.64 [R1+0x3f08], R18 ;  /* 0x003f081201007387 */ /* 0x000fe80000100a00 */
[----:B------:R0:W-:Y:S04]  /*26a90*/  STL.64 [R1+0x3f00], R16 ;  /* 0x003f001001007387 */ /* 0x0001e80000100a00 */
[----:B0-----:R-:W3:Y:S04]  /*26aa0*/  LDL.LU.64 R16, [R1+0xe10] ;  /* 0x000e100001107983 */ /* 0x001ee80000300a00 */
[----:B------:R-:W4:Y:S01]  /*26ab0*/  LDL.LU.64 R18, [R1+0xe18] ;  /* 0x000e180001127983 */ /* 0x000f220000300a00 */
[----:B------:R-:W-:-:S03]  /*26ac0*/  IMAD.MOV.U32 R0, RZ, RZ, R15 ;  /* 0x000000ffff007224 */ /* 0x000fc600078e000f */
[----:B----4-:R-:W-:Y:S04]  /*26ad0*/  STL.64 [R1+0x3f20], R18 ;  /* 0x003f201201007387 */ /* 0x010fe80000100a00 */
[----:B---3--:R0:W-:Y:S04]  /*26ae0*/  STL.64 [R1+0x3f18], R16 ;  /* 0x003f181001007387 */ /* 0x0081e80000100a00 */
[----:B0-----:R-:W3:Y:S04]  /*26af0*/  LDL.LU.64 R16, [R1+0xe30] ;  /* 0x000e300001107983 */ /* 0x001ee80000300a00 */
[----:B------:R-:W3:Y:S04]  /*26b00*/  LDL.LU.64 R18, [R1+0xe38] ;  /* 0x000e380001127983 */ /* 0x000ee80000300a00 */
[----:B------:R0:W-:Y:S04]  /*26b10*/  STL.64 [R1+0xe80], R4 ;  /* 0x000e800401007387 */ /* 0x0001e80000100a00 */
[----:B------:R1:W-:Y:S04]  /*26b20*/  STL.64 [R1+0xe88], R6 ;  /* 0x000e880601007387 */ /* 0x0003e80000100a00 */
[----:B0-----:R-:W4:Y:S01]  /*26b30*/  LDL.LU.64 R4, [R1+0x3f78] ;  /* 0x003f780001047983 */ /* 0x001f220000300a00 */
[----:B-1----:R-:W-:-:S03]  /*26b40*/  IMAD.MOV.U32 R6, RZ, RZ, R14 ;  /* 0x000000ffff067224 */ /* 0x002fc600078e000e */
[----:B------:R-:W3:Y:S04]  /*26b50*/  LDL.LU.64 R14, [R1+0x3f70] ;  /* 0x003f7000010e7983 */ /* 0x000ee80000300a00 */
[----:B------:R0:W-:Y:S04]  /*26b60*/  STL.64 [R1+0xe70], R20 ;  /* 0x000e701401007387 */ /* 0x0001e80000100a00 */
[----:B------:R1:W-:Y:S01]  /*26b70*/  STL.64 [R1+0xe78], R22 ;  /* 0x000e781601007387 */ /* 0x0003e20000100a00 */
[----:B------:R-:W-:Y:S02]  /*26b80*/  IMAD.MOV.U32 R7, RZ, RZ, R13 ;  /* 0x000000ffff077224 */ /* 0x000fe400078e000d */
[----:B0-----:R-:W-:Y:S01]  /*26b90*/  IMAD.MOV.U32 R21, RZ, RZ, R12 ;  /* 0x000000ffff157224 */ /* 0x001fe200078e000c */
[----:B-1----:R-:W4:Y:S04]  /*26ba0*/  LDL.LU.64 R22, [R1+0x3f68] ;  /* 0x003f680001167983 */ /* 0x002f280000300a00 */
[----:B------:R-:W4:Y:S04]  /*26bb0*/  LDL.LU R20, [R1+0x3f60] ;  /* 0x003f600001147983 */ /* 0x000f280000300800 */
[----:B------:R-:W2:Y:S02]  /*26bc0*/  LDL.LU.64 R12, [R1+0x3f58] ;  /* 0x003f5800010c7983 */ /* 0x000ea40000300a00 */
[----:B--2---:R-:W-:-:S15]  /*26bd0*/  HMMA.16816.F32 R24, R8, R12, R24 ;  /* 0x0000000c0818723c */ /* 0x004fde0000001818 */
[----:B------:R-:W-:-:S08]  /*26be0*/  NOP ;  /* 0x0000000000007918 */ /* 0x000fd00000000000 */
[----:B------:R-:W-:Y:S04]  /*26bf0*/  STL.64 [R1+0xe60], R24 ;  /* 0x000e601801007387 */ /* 0x000fe80000100a00 */
[----:B------:R0:W-:Y:S04]  /*26c00*/  STL.64 [R1+0xe68], R26 ;  /* 0x000e681a01007387 */ /* 0x0001e80000100a00 */
[----:B0-----:R-:W3:Y:S04]  /*26c10*/  LDL.LU.64 R26, [R1+0x3f50] ;  /* 0x003f5000011a7983 */ /* 0x001ee80000300a00 */
[----:B------:R-:W3:Y:S02]  /*26c20*/  LDL.LU.64 R24, [R1+0x3f48] ;  /* 0x003f480001187983 */ /* 0x000ee40000300a00 */
[----:B---3--:R-:W-:-:S15]  /*26c30*/  HMMA.16816.F32 R24, R8, R14, R24 ;  /* 0x0000000e0818723c */ /* 0x008fde0000001818 */
[----:B------:R-:W-:-:S08]  /*26c40*/  NOP ;  /* 0x0000000000007918 */ /* 0x000fd00000000000 */
[----:B------:R-:W-:Y:S04]  /*26c50*/  STL.64 [R1+0xe50], R24 ;  /* 0x000e501801007387 */ /* 0x000fe80000100a00 */
[----:B------:R0:W-:Y:S04]  /*26c60*/  STL.64 [R1+0xe58], R26 ;  /* 0x000e581a01007387 */ /* 0x0001e80000100a00 */
[----:B0-----:R-:W2:Y:S04]  /*26c70*/  LDL.LU.64 R26, [R1+0x3f40] ;  /* 0x003f4000011a7983 */ /* 0x001ea80000300a00 */
[----:B------:R-:W2:Y:S04]  /*26c80*/  LDL.LU.64 R24, [R1+0x3f38] ;  /* 0x003f380001187983 */ /* 0x000ea80000300a00 */
[----:B------:R-:W-:Y:S04]  /*26c90*/  STL.64 [R1+0x3ea8], R14 ;  /* 0x003ea80e01007387 */ /* 0x000fe80000100a00 */
[----:B------:R0:W-:Y:S04]  /*26ca0*/  STL.64 [R1+0x3ea0], R12 ;  /* 0x003ea00c01007387 */ /* 0x0001e80000100a00 */
[----:B0-----:R-:W3:Y:S04]  /*26cb0*/  LDL.LU.64 R12, [R1+0xe20] ;  /* 0x000e2000010c7983 */ /* 0x001ee80000300a00 */
[----:B------:R-:W3:Y:S01]  /*26cc0*/  LDL.LU.64 R14, [R1+0xe28] ;  /* 0x000e2800010e7983 */ /* 0x000ee20000300a00 */
[----:B--2---:R-:W-:-:S15]  /*26cd0*/  HMMA.16816.F32 R24, R8, R28, R24 ;  /* 0x0000001c0818723c */ /* 0x004fde0000001818 */
[----:B------:R-:W-:-:S08]  /*26ce0*/  NOP ;  /* 0x0000000000007918 */ /* 0x000fd00000000000 */
[----:B------:R-:W-:Y:S04]  /*26cf0*/  STL.64 [R1+0xe40], R24 ;  /* 0x000e401801007387 */ /* 0x000fe80000100a00 */
[----:B------:R0:W-:Y:S04]  /*26d00*/  STL.64 [R1+0xe48], R26 ;  /* 0x000e481a01007387 */ /* 0x0001e80000100a00 */
[----:B0-----:R-:W2:Y:S04]  /*26d10*/  LDL.LU.64 R26, [R1+0x3f30] ;  /* 0x003f3000011a7983 */ /* 0x001ea80000300a00 */
[----:B------:R-:W3:Y:S01]  /*26d20*/  LDL.LU.64 R24, [R1+0x3f28] ;  /* 0x003f280001187983 */ /* 0x000ee20000300a00 */
[----:B--2---:R-:W-:-:S15]  /*26d30*/  HMMA.16816.F32 R16, R8, R26, R16 ;  /* 0x0000001a0810723c */ /* 0x004fde0000001810 */
[----:B------:R-:W-:-:S08]  /*26d40*/  NOP ;  /* 0x0000000000007918 */ /* 0x000fd00000000000 */
[----:B------:R-:W-:Y:S04]  /*26d50*/  STL.64 [R1+0xe30], R16 ;  /* 0x000e301001007387 */ /* 0x000fe80000100a00 */
[----:B------:R0:W-:Y:S04]  /*26d60*/  STL.64 [R1+0xe38], R18 ;  /* 0x000e381201007387 */ /* 0x0001e80000100a00 */
[----:B0-----:R-:W4:Y:S04]  /*26d70*/  LDL.LU.64 R18, [R1+0x3f20] ;  /* 0x003f200001127983 */ /* 0x001f280000300a00 */
[----:B------:R-:W4:Y:S01]  /*26d80*/  LDL.LU.64 R16, [R1+0x3f18] ;  /* 0x003f180001107983 */ /* 0x000f220000300a00 */
[----:B---3--:R-:W-:Y:S03]  /*26d90*/  HMMA.16816.F32 R12, R8, R24, R12 ;  /* 0x00000018080c723c */ /* 0x008fe6000000180c */
[----:B------:R0:W-:Y:S02]  /*26da0*/  STL.64 [R1+0x3e88], R26 ;  /* 0x003e881a01007387 */ /* 0x0001e40000100a00 */
[----:B0-----:R-:W-:-:S02]  /*26db0*/  IMAD.MOV.U32 R26, RZ, RZ, R21 ;  /* 0x000000ffff1a7224 */ /* 0x001fc400078e0015 */
[----:B------:R-:W-:-:S15]  /*26dc0*/  IMAD.MOV.U32 R27, RZ, RZ, R7 ;  /* 0x000000ffff1b7224 */ /* 0x000fde00078e0007 */
[----:B------:R-:W-:-:S01]  /*26dd0*/  NOP ;  /* 0x0000000000007918 */ /* 0x000fc20000000000 */
[----:B------:R0:W-:Y:S04]  /*26de0*/  STL.64 [R1+0xe20], R12 ;  /* 0x000e200c01007387 */ /* 0x0001e80000100a00 */
[----:B------:R-:W-:Y:S04]  /*26df0*/  STL.64 [R1+0xe28], R14 ;  /* 0x000e280e01007387 */ /* 0x000fe80000100a00 */
[----:B------:R-:W2:Y:S04]  /*26e00*/  LDL.LU R21, [R1+0x3f10] ;  /* 0x003f100001157983 */ /* 0x000ea80000300800 */
[----:B0-----:R-:W3:Y:S04]  /*26e10*/  LDL.LU R12, [R1+0x1240] ;  /* 0x00124000010c7983 */ /* 0x001ee80000300800 */
[----:B------:R0:W-:Y:S02]  /*26e20*/  STL.64 [R1+0x3e80], R24 ;  /* 0x003e801801007387 */ /* 0x0001e40000100a00 */
[----:B0-----:R-:W-:-:S02]  /*26e30*/  IMAD.MOV.U32 R25, RZ, RZ, R0 ;  /* 0x000000ffff197224 */ /* 0x001fc400078e0000 */
[----:B------:R-:W-:Y:S01]  /*26e40*/  IMAD.MOV.U32 R24, RZ, RZ, R6 ;  /* 0x000000ffff187224 */ /* 0x000fe200078e0006 */
[----:B----4-:R-:W-:-:S15]  /*26e50*/  HMMA.16816.F32 R16, R8, R22, R16 ;  /* 0x000000160810723c */ /* 0x010fde0000001810 */
[----:B------:R-:W-:-:S08]  /*26e60*/  NOP ;  /* 0x0000000000007918 */ /* 0x000fd00000000000 */
[----:B------:R0:W-:Y:S04]  /*26e70*/  STL.64 [R1+0xe10], R16 ;  /* 0x000e101001007387 */ /* 0x0001e80000100a00 */
[----:B------:R1:W-:Y:S04]  /*26e80*/  STL.64 [R1+0xe18], R18 ;  /* 0x000e181201007387 */ /* 0x0003e80000100a00 */
[----:B0-----:R-:W2:Y:S04]  /*26e90*/  LDL.LU.64 R16, [R1+0xe00] ;  /* 0x000e000001107983 */ /* 0x001ea80000300a00 */
[----:B-1----:R-:W2:Y:S04]  /*26ea0*/  LDL.LU.64 R18, [R1+0xe08] ;  /* 0x000e080001127983 */ /* 0x002ea80000300a00 */
[----:B------:R-:W4:Y:S04]  /*26eb0*/  LDL.LU R13, [R1+0x124c] ;  /* 0x00124c00010d7983 */ /* 0x000f280000300800 */
[----:B------:R-:W4:Y:S04]  /*26ec0*/  LDL.LU R0, [R1+0x1248] ;  /* 0x0012480001007983 */ /* 0x000f280000300800 */
[----:B------:R0:W-:Y:S02]  /*26ed0*/  STL.64 [R1+0x3eb8], R26 ;  /* 0x003eb81a01007387 */ /* 0x0001e40000100a00 */
[----:B0-----:R-:W-:-:S02]  /*26ee0*/  IMAD.MOV.U32 R26, RZ, RZ, R5 ;  /* 0x000000ffff1a7224 */ /* 0x001fc400078e0005 */
[----:B------:R-:W-:Y:S02]  /*26ef0*/  IMAD.MOV.U32 R27, RZ, RZ, R4 ;  /* 0x000000ffff1b7224 */ /* 0x000fe400078e0004 */
[----:B------:R-:W3:Y:S04]  /*26f00*/  LDL.LU.64 R4, [R1+0xde0] ;  /* 0x000de00001047983 */ /* 0x000ee80000300a00 */
[----:B------:R-:W2:Y:S04]  /*26f10*/  LDL.LU.64 R6, [R1+0xde8] ;  /* 0x000de80001067983 */ /* 0x000ea80000300a00 */
[----:B--2---:R-:W-:Y:S04]  /*26f20*/  STL.64 [R1+0x3ef0], R6 ;  /* 0x003ef00601007387 */ /* 0x004fe80000100a00 */
[----:B---3--:R0:W-:Y:S04]  /*26f30*/  STL.64 [R1+0x3ee8], R4 ;  /* 0x003ee80401007387 */ /* 0x0081e80000100a00 */
[----:B0-----:R-:W2:Y:S04]  /*26f40*/  LDL.LU.64 R4, [R1+0xdf0] ;  /* 0x000df00001047983 */ /* 0x001ea80000300a00 */
[----:B------:R-:W2:Y:S04]  /*26f50*/  LDL.LU.64 R6, [R1+0xdf8] ;  /* 0x000df80001067983 */ /* 0x000ea80000300a00 */
[----:B------:R0:W-:Y:S04]  /*26f60*/  STL.64 [R1+0x3eb0], R24 ;  /* 0x003eb01801007387 */ /* 0x0001e80000100a00 */
[----:B------:R1:W-:Y:S04]  /*26f70*/  STL.64 [R1+0x3ec0], R26 ;  /* 0x003ec01a01007387 */ /* 0x0003e80000100a00 */
[----:B0-----:R-:W3:Y:S04]  /*26f80*/  LDL.LU.64 R24, [R1+0xdc0] ;  /* 0x000dc00001187983 */ /* 0x001ee80000300a00 */
[----:B-1----:R-:W4:Y:S01]  /*26f90*/  LDL.LU.64 R26, [R1+0xdc8] ;  /* 0x000dc800011a7983 */ /* 0x002f220000300a00 */
[C---:B------:R-:W-:Y:S03]  /*26fa0*/  HMMA.16816.F32 R16, R8.reuse, R20, R16 ;  /* 0x000000140810723c */ /* 0x040fe60000001810 */
[----:B----4-:R-:W-:Y:S04]  /*26fb0*/  STL.64 [R1+0x3ed0], R26 ;  /* 0x003ed01a01007387 */ /* 0x010fe80000100a00 */
[----:B---3--:R0:W-:Y:S04]  /*26fc0*/  STL.64 [R1+0x3ec8], R24 ;  /* 0x003ec81801007387 */ /* 0x0081e80000100a00 */
[----:B0-----:R-:W3:Y:S04]  /*26fd0*/  LDL.LU.64 R24, [R1+0xdd0] ;  /* 0x000dd00001187983 */ /* 0x001ee80000300a00 */
[----:B------:R-:W3:Y:S08]  /*26fe0*/  LDL.LU.64 R26, [R1+0xdd8] ;  /* 0x000dd800011a7983 */ /* 0x000ef00000300a00 */
[----:B------:R-:W-:Y:S04]  /*26ff0*/  STL.64 [R1+0xe00], R16 ;  /* 0x000e001001007387 */ /* 0x000fe80000100a00 */
[----:B------:R0:W-:Y:S04]  /*27000*/  STL.64 [R1+0xe08], R18 ;  /* 0x000e081201007387 */ /* 0x0001e80000100a00 */
[----:B0-----:R-:W2:Y:S04]  /*27010*/  LDL.LU.64 R18, [R1+0x3f08] ;  /* 0x003f080001127983 */ /* 0x001ea80000300a00 */
[----:B------:R-:W4:Y:S01]  /*27020*/  LDL.LU.64 R16, [R1+0x3f00] ;  /* 0x003f000001107983 */ /* 0x000f220000300a00 */
[----:B------:R-:W-:Y:S01]  /*27030*/  IMAD.MOV.U32 R15, RZ, RZ, R3 ;  /* 0x000000ffff0f7224 */ /* 0x000fe200078e0003 */
[----:B--2---:R-:W-:Y:S01]  /*27040*/  HMMA.16816.F32 R4, R8, R18, R4 ;  /* 0x000000120804723c */ /* 0x004fe20000001804 */
[----:B----4-:R-:W-:-:S02]  /*27050*/  IMAD.MOV.U32 R14, RZ, RZ, R17 ;  /* 0x000000ffff0e7224 */ /* 0x010fc400078e0011 */
[----:B------:R-:W2:Y:S04]  /*27060*/  LDL.LU R17, [R1+0x3efc] ;  /* 0x003efc0001117983 */ /* 0x000ea80000300800 */
[----:B------:R-:W4:Y:S04]  /*27070*/  LDL.LU R3, [R1+0x3ef8] ;  /* 0x003ef80001037983 */ /* 0x000f280000300800 */
[----:B------:R-:W-:Y:S04]  /*27080*/  STL.64 [R1+0x3e68], R22 ;  /* 0x003e681601007387 */ /* 0x000fe80000100a00 */
[----:B------:R0:W-:Y:S04]  /*27090*/  STL.64 [R1+0x3e60], R20 ;  /* 0x003e601401007387 */ /* 0x0001e80000100a00 */
        /* <DEDUP_REMOVED lines=10> */
[----:B0-----:R-:W3:Y:S04]  /*27140*/  LDL.LU.64 R6, [R1+0x3ee0] ;  /* 0x003ee00001067983 */ /* 0x001ee80000300a00 */
[----:B------:R-:W2:Y:S04]  /*27150*/  LDL.LU.64 R4, [R1+0x3ed8] ;  /* 0x003ed80001047983 */ /* 0x000ea80000300a00 */
[----:B------:R-:W-:Y:S04]  /*27160*/  STL.64 [R1+0x3e78], R18 ;  /* 0x003e781201007387 */ /* 0x000fe80000100a00 */
[----:B------:R0:W-:Y:S04]  /*27170*/  STL.64 [R1+0x3e70], R16 ;  /* 0x003e701001007387 */ /* 0x0001e80000100a00 */
[----:B0-----:R-:W4:Y:S04]  /*27180*/  LDL.LU.64 R16, [R1+0xdb0] ;  /* 0x000db00001107983 */ /* 0x001f280000300a00 */
[----:B------:R-:W4:Y:S01]  /*27190*/  LDL.LU.64 R18, [R1+0xdb8] ;  /* 0x000db80001127983 */ /* 0x000f220000300a00 */
[----:B---3--:R-:W-:-:S15]  /*271a0*/  HMMA.16816.F32 R24, R8, R6, R24 ;  /* 0x000000060818723c */ /* 0x008fde0000001818 */
[----:B------:R-:W-:-:S08]  /*271b0*/  NOP ;  /* 0x0000000000007918 */ /* 0x000fd00000000000 */
        /* <DEDUP_REMOVED lines=8> */
[----:B0-----:R-:W2:Y:S01]  /*27240*/  LDL.LU.64 R26, [R1+0x3ec0] ;  /* 0x003ec000011a7983 */ /* 0x001ea20000300a00 */
[C---:B----4-:R-:W-:Y:S03]  /*27250*/  HMMA.16816.F32 R16, R8.reuse, R2, R16 ;  /* 0x000000020810723c */ /* 0x050fe60000001810 */
[----:B------:R0:W-:Y:S04]  /*27260*/  STL.64 [R1+0x3e58], R6 ;  /* 0x003e580601007387 */ /* 0x0001e80000100a00 */
[----:B0-----:R-:W3:Y:S04]  /*27270*/  LDL.LU R6, [R1+0x1238] ;  /* 0x0012380001067983 */ /* 0x001ee80000300800 */
[----:B------:R-:W4:Y:S04]  /*27280*/  LDL.LU R7, [R1+0x1244] ;  /* 0x0012440001077983 */ /* 0x000f280000300800 */
[----:B------:R0:W-:Y:S04]  /*27290*/  STL.64 [R1+0x3e50], R4 ;  /* 0x003e500401007387 */ /* 0x0001e80000100a00 */
[----:B0-----:R-:W4:Y:S04]  /*272a0*/  LDL.LU R4, [R1+0x1230] ;  /* 0x0012300001047983 */ /* 0x001f280000300800 */
[----:B------:R-:W3:Y:S04]  /*272b0*/  LDL.LU R5, [R1+0x123c] ;  /* 0x00123c0001057983 */ /* 0x000ee80000300800 */
[----:B------:R-:W-:Y:S04]  /*272c0*/  STL.64 [R1+0xdb0], R16 ;  /* 0x000db01001007387 */ /* 0x000fe80000100a00 */
[----:B------:R2:W-:Y:S02]  /*272d0*/  STL.64 [R1+0xdb8], R18 ;  /* 0x000db81201007387 */ /* 0x0005e40000100a00 */
[----:B--2---:R-:W-:Y:S02]  /*272e0*/  HMMA.16816.F32 R16, R8, R26, R20 ;  /* 0x0000001a0810723c */ /* 0x004fe40000001814 */
[----:B------:R-:W2:Y:S04]  /*272f0*/  LDL.LU R11, [R1+0x1234] ;  /* 0x00123400010b7983 */ /* 0x000ea80000300800 */
[----:B------:R-:W2:-:S15]  /*27300*/  LDL.LU.64 R24, [R1+0xda0] ;  /* 0x000da00001187983 */ /* 0x000e9e0000300a00 */
[----:B------:R-:W-:-:S02]  /*27310*/  NOP ;  /* 0x0000000000007918 */ /* 0x000fc40000000000 */
[----:B------:R0:W-:Y:S04]  /*27320*/  STL.64 [R1+0x2c0], R16 ;  /* 0x0002c01001007387 */ /* 0x0001e80000100a00 */
[----:B------:R1:W-:Y:S04]  /*27330*/  STL.64 [R1+0x2c8], R18 ;  /* 0x0002c81201007387 */ /* 0x0003e80000100a00 */
[----:B------:R-:W2:Y:S04]  /*27340*/  LDL.LU.64 R26, [R1+0xda8] ;  /* 0x000da800011a7983 */ /* 0x000ea80000300a00 */
[----:B------:R-:W2:Y:S04]  /*27350*/  LDL.LU.64 R20, [R1+0xd90] ;  /* 0x000d900001147983 */ /* 0x000ea80000300a00 */
[----:B------:R-:W2:Y:S01]  /*27360*/  LDL.LU.64 R22, [R1+0xd98] ;  /* 0x000d980001167983 */ /* 0x000ea20000300a00 */
[----:B---3--:R-:W-:-:S02]  /*27370*/  IMAD R9, R6, 0x100, R5 ;  /* 0x0000010006097824 */ /* 0x008fc400078e0205 */
[----:B----4-:R-:W-:Y:S01]  /*27380*/  IMAD R10, R12, 0x100, R7 ;  /* 0x000001000c0a7824 */ /* 0x010fe200078e0207 */
[----:B0-----:R-:W3:Y:S04]  /*27390*/  LDL.LU.64 R16, [R1+0xd80] ;  /* 0x000d800001107983 */ /* 0x001ee80000300a00 */
[----:B-1----:R-:W3:Y:S01]  /*273a0*/  LDL.LU.64 R18, [R1+0xd88] ;  /* 0x000d880001127983 */ /* 0x002ee20000300a00 */
[----:B--2---:R-:W-:-:S03]  /*273b0*/  IMAD R8, R4, 0x100, R11 ;  /* 0x0000010004087824 */ /* 0x004fc600078e020b */
[----:B------:R-:W2:Y:S04]  /*273c0*/  LDL.LU.64 R4, [R1+0xd60] ;  /* 0x000d600001047983 */ /* 0x000ea80000300a00 */
[----:B------:R-:W4:Y:S01]  /*273d0*/  LDL.LU.64 R6, [R1+0xd68] ;  /* 0x000d680001067983 */ /* 0x000f220000300a00 */
[----:B------:R-:W-:Y:S01]  /*273e0*/  IMAD R11, R0, 0x100, R13 ;  /* 0x00000100000b7824 */ /* 0x000fe200078e020d */
[----:B------:R-:W-:Y:S02]  /*273f0*/  F2FP.F16.E4M3.UNPACK_B R8, R8 ;  /* 0x00000008ff08723e */ /* 0x000fe400020006ff */
[----:B------:R-:W-:Y:S02]  /*27400*/  F2FP.F16.E4M3.UNPACK_B R9, R9 ;  /* 0x00000009ff09723e */ /* 0x000fe400020006ff */
[----:B------:R-:W-:-:S02]  /*27410*/  F2FP.F16.E4M3.UNPACK_B R10, R10 ;  /* 0x0000000aff0a723e */ /* 0x000fc400020006ff */
[----:B------:R-:W-:-:S07]  /*27420*/  F2FP.F16.E4M3.UNPACK_B R11, R11 ;  /* 0x0000000bff0b723e */ /* 0x000fce00020006ff */
[C---:B------:R-:W-:Y:S01]  /*27430*/  HMMA.16816.F32 R12, R8.reuse, R14, R24 ;  /* 0x0000000e080c723c */ /* 0x040fe20000001818 */
[----:B----4-:R-:W-:Y:S04]  /*27440*/  STL.64 [R1+0x3e98], R6 ;  /* 0x003e980601007387 */ /* 0x010fe80000100a00 */
[----:B--2---:R0:W-:Y:S04]  /*27450*/  STL.64 [R1+0x3e90], R4 ;  /* 0x003e900401007387 */ /* 0x0041e80000100a00 */
[----:B0-----:R-:W2:Y:S04]  /*27460*/  LDL.LU.64 R4, [R1+0xd70] ;  /* 0x000d700001047983 */ /* 0x001ea80000300a00 */
[----:B------:R-:W2:Y:S04]  /*27470*/  LDL.LU.64 R6, [R1+0xd78] ;  /* 0x000d780001067983 */ /* 0x000ea80000300a00 */
[----:B------:R-:W3:Y:S04]  /*27480*/  LDL.LU.64 R26, [R1+0x3eb8] ;  /* 0x003eb800011a7983 */ /* 0x000ee80000300a00 */
[----:B------:R-:W4:Y:S04]  /*27490*/  LDL.LU.64 R24, [R1+0x3eb0] ;  /* 0x003eb00001187983 */ /* 0x000f280000300a00 */
[----:B------:R-:W-:Y:S04]  /*274a0*/  STL.64 [R1+0xda0], R12 ;  /* 0x000da00c01007387 */ /* 0x000fe80000100a00 */
[----:B------:R0:W-:Y:S04]  /*274b0*/  STL.64 [R1+0xda8], R14 ;  /* 0x000da80e01007387 */ /* 0x0001e80000100a00 */
[----:B0-----:R-:W2:Y:S04]  /*274c0*/  LDL.LU.64 R14, [R1+0x3ea8] ;  /* 0x003ea800010e7983 */ /* 0x001ea80000300a00 */
[----:B------:R-:W2:Y:S01]  /*274d0*/  LDL.LU.64 R12, [R1+0x3ea0] ;  /* 0x003ea000010c7983 */ /* 0x000ea20000300a00 */
[C---:B----4-:R-:W-:Y:S06]  /*274e0*/  HMMA.16816.F32 R20, R8.reuse, R24, R20 ;  /* 0x000000180814723c */ /* 0x050fec0000001814 */
[C---:B---3--:R-:W-:Y:S01]  /*274f0*/  HMMA.16816.F32 R16, R8.reuse, R26, R16 ;  /* 0x0000001a0810723c */ /* 0x048fe20000001810 */
[----:B------:R-:W3:Y:S05]  /*27500*/  LDL.LU.64 R24, [R1+0xd50] ;  /* 0x000d500001187983 */ /* 0x000eea0000300a00 */
[C---:B--2---:R-:W-:Y:S11]  /*27510*/  HMMA.16816.F32 R4, R8.reuse, R12, R4 ;  /* 0x0000000c0804723c */ /* 0x044ff60000001804 */
[----:B------:R-:W-:Y:S04]  /*27520*/  STL.64 [R1+0xd90], R20 ;  /* 0x000d901401007387 */ /* 0x000fe80000100a00 */
[----:B------:R-:W-:Y:S04]  /*27530*/  STL.64 [R1+0xd98], R22 ;  /* 0x000d981601007387 */ /* 0x000fe80000100a00 */
[----:B------:R-:W3:Y:S04]  /*27540*/  LDL.LU.64 R26, [R1+0xd58] ;  /* 0x000d5800011a7983 */ /* 0x000ee80000300a00 */
        /* <DEDUP_REMOVED lines=9> */
[----:B------:R-:W3:Y:S04]  /*275e0*/  LDL.LU.64 R4, [R1+0x3e90] ;  /* 0x003e900001047983 */ /* 0x000ee80000300a00 */
[----:B------:R-:W4:Y:S01]  /*275f0*/  LDL.LU R0, [R1+0x126c] ;  /* 0x00126c0001007983 */ /* 0x000f220000300800 */
[----:B---3--:R-:W-:-:S15]  /*27600*/  HMMA.16816.F32 R4, R8, R14, R4 ;  /* 0x0000000e0804723c */ /* 0x008fde0000001804 */
[----:B------:R-:W-:-:S08]  /*27610*/  NOP ;  /* 0x0000000000007918 */ /* 0x000fd00000000000 */
[----:B------:R0:W-:Y:S04]  /*27620*/  STL.64 [R1+0xd60], R4 ;  /* 0x000d600401007387 */ /* 0x0001e80000100a00 */
[----:B------:R1:W-:Y:S04]  /*27630*/  STL.64 [R1+0xd68], R6 ;  /* 0x000d680601007387 */ /* 0x0003e80000100a00 */
[----:B0-----:R-:W3:Y:S04]  /*27640*/  LDL.LU.64 R4, [R1+0xd10] ;  /* 0x000d100001047983 */ /* 0x001ee80000300a00 */
[----:B-1----:R-:W3:Y:S04]  /*27650*/  LDL.LU.64 R6, [R1+0xd18] ;  /* 0x000d180001067983 */ /* 0x002ee80000300a00 */
[----:B------:R0:W-:Y:S04]  /*27660*/  STL.64 [R1+0x3e00], R14 ;  /* 0x003e000e01007387 */ /* 0x0001e80000100a00 */
[----:B0-----:R-:W2:Y:S04]  /*27670*/  LDL.64 R14, [R1+0x20] ;  /* 0x00002000010e7983 */ /* 0x001ea80000100a00 */
[----:B------:R0:W-:Y:S04]  /*27680*/  STL.64 [R1+0x3df8], R12 ;  /* 0x003df80c01007387 */ /* 0x0001e80000100a00 */
[----:B0-----:R-:W4:Y:S04]  /*27690*/  LDL.LU R12, [R1+0x1260] ;  /* 0x00126000010c7983 */ /* 0x001f280000300800 */
[----:B------:R-:W4:Y:S01]  /*276a0*/  LDL.LU R13, [R1+0x1270] ;  /* 0x00127000010d7983 */ /* 0x000f220000300800 */
[C---:B------:R-:W-:Y:S03]  /*276b0*/  HMMA.16816.F32 R24, R8.reuse, R28, R24 ;  /* 0x0000001c0818723c */ /* 0x040fe60000001818 */
[----:B--2---:R-:W-:Y:S04]  /*276c0*/  STL.64 [R1+0x3e18], R14 ;  /* 0x003e180e01007387 */ /* 0x004fe80000100a00 */
[----:B----4-:R0:W-:Y:S04]  /*276d0*/  STL.64 [R1+0x3e10], R12 ;  /* 0x003e100c01007387 */ /* 0x0101e80000100a00 */
[----:B0-----:R-:W2:Y:S04]  /*276e0*/  LDL.LU.64 R12, [R1+0xd20] ;  /* 0x000d2000010c7983 */ /* 0x001ea80000300a00 */
[----:B------:R-:W2:Y:S08]  /*276f0*/  LDL.LU.64 R14, [R1+0xd28] ;  /* 0x000d2800010e7983 */ /* 0x000eb00000300a00 */
[----:B------:R-:W-:Y:S04]  /*27700*/  STL.64 [R1+0xd50], R24 ;  /* 0x000d501801007387 */ /* 0x000fe80000100a00 */
[----:B------:R0:W-:Y:S04]  /*27710*/  STL.64 [R1+0xd58], R26 ;  /* 0x000d581a01007387 */ /* 0x0001e80000100a00 */
[----:B0-----:R-:W4:Y:S04]  /*27720*/  LDL.LU.64 R26, [R1+0x3e88] ;  /* 0x003e8800011a7983 */ /* 0x001f280000300a00 */
[----:B------:R-:W3:Y:S01]  /*27730*/  LDL.LU.64 R24, [R1+0x3e80] ;  /* 0x003e800001187983 */ /* 0x000ee20000300a00 */
        /* <DEDUP_REMOVED lines=8> */
[----:B------:R0:W-:Y:S04]  /*277c0*/  STL.64 [R1+0xd38], R22 ;  /* 0x000d381601007387 */ /* 0x0001e80000100a00 */
[----:B0-----:R-:W2:Y:S04]  /*277d0*/  LDL.LU.64 R22, [R1+0x3e68] ;  /* 0x003e680001167983 */ /* 0x001ea80000300a00 */
[----:B------:R-:W3:Y:S04]  /*277e0*/  LDL.LU.64 R20, [R1+0x3e60] ;  /* 0x003e600001147983 */ /* 0x000ee80000300a00 */
[----:B------:R0:W-:Y:S04]  /*277f0*/  STL.64 [R1+0x3dd0], R26 ;  /* 0x003dd01a01007387 */ /* 0x0001e80000100a00 */
[----:B0-----:R-:W4:Y:S04]  /*27800*/  LDL.LU R26, [R1+0x1258] ;  /* 0x00125800011a7983 */ /* 0x001f280000300800 */
[----:B------:R-:W4:Y:S04]  /*27810*/  LDL.LU R27, [R1+0x1268] ;  /* 0x00126800011b7983 */ /* 0x000f280000300800 */
[----:B------:R0:W-:Y:S04]  /*27820*/  STL.64 [R1+0x3dc8], R24 ;  /* 0x003dc81801007387 */ /* 0x0001e80000100a00 */
[----:B0-----:R-:W2:Y:S04]  /*27830*/  LDL.LU R24, [R1+0x1250] ;  /* 0x0012500001187983 */ /* 0x001ea80000300800 */
[----:B------:R-:W2:Y:S04]  /*27840*/  LDL.LU R25, [R1+0x125c] ;  /* 0x00125c0001197983 */ /* 0x000ea80000300800 */
[----:B----4-:R-:W-:Y:S04]  /*27850*/  STL.64 [R1+0x3e28], R26 ;  /* 0x003e281a01007387 */ /* 0x010fe80000100a00 */
[----:B--2---:R0:W-:Y:S02]  /*27860*/  STL.64 [R1+0x3e20], R24 ;  /* 0x003e201801007387 */ /* 0x0041e40000100a00 */
[C---:B0-----:R-:W-:Y:S06]  /*27870*/  HMMA.16816.F32 R24, R8.reuse, R22, R12 ;  /* 0x000000160818723c */ /* 0x041fec000000180c */
[----:B---3--:R-:W-:Y:S01]  /*27880*/  HMMA.16816.F32 R12, R8, R20, R4 ;  /* 0x00000014080c723c */ /* 0x008fe20000001804 */
[----:B------:R-:W2:-:S15]  /*27890*/  LDL.LU.64 R4, [R1+0xd00] ;  /* 0x000d000001047983 */ /* 0x000e9e0000300a00 */
[----:B------:R-:W-:-:S01]  /*278a0*/  NOP ;  /* 0x0000000000007918 */ /* 0x000fc20000000000 */
[----:B------:R0:W-:Y:S04]  /*278b0*/  STL.64 [R1+0xd20], R24 ;  /* 0x000d201801007387 */ /* 0x0001e80000100a00 */
[----:B------:R1:W-:Y:S04]  /*278c0*/  STL.64 [R1+0xd28], R26 ;  /* 0x000d281a01007387 */ /* 0x0003e80000100a00 */
[----:B------:R-:W2:Y:S04]  /*278d0*/  LDL.LU.64 R6, [R1+0xd08] ;  /* 0x000d080001067983 */ /* 0x000ea80000300a00 */
[----:B------:R-:W-:Y:S04]  /*278e0*/  STL.64 [R1+0xd10], R12 ;  /* 0x000d100c01007387 */ /* 0x000fe80000100a00 */
[----:B------:R-:W-:Y:S04]  /*278f0*/  STL.64 [R1+0xd18], R14 ;  /* 0x000d180e01007387 */ /* 0x000fe80000100a00 */
[----:B0-----:R-:W3:Y:S04]  /*27900*/  LDL.LU.64 R24, [R1+0xcc0] ;  /* 0x000cc00001187983 */ /* 0x001ee80000300a00 */
[----:B-1----:R-:W4:Y:S04]  /*27910*/  LDL.LU.64 R26, [R1+0xcc8] ;  /* 0x000cc800011a7983 */ /* 0x002f280000300a00 */
[----:B----4-:R-:W-:Y:S04]  /*27920*/  STL.64 [R1+0x3e38], R26 ;  /* 0x003e381a01007387 */ /* 0x010fe80000100a00 */
[----:B---3--:R0:W-:Y:S04]  /*27930*/  STL.64 [R1+0x3e30], R24 ;  /* 0x003e301801007387 */ /* 0x0081e80000100a00 */
[----:B0-----:R-:W3:Y:S04]  /*27940*/  LDL.LU.64 R24, [R1+0xcd0] ;  /* 0x000cd00001187983 */ /* 0x001ee80000300a00 */
[----:B------:R-:W4:Y:S01]  /*27950*/  LDL.LU.64 R26, [R1+0xcd8] ;  /* 0x000cd800011a7983 */ /* 0x000f220000300a00 */
[C---:B--2---:R-:W-:Y:S03]  /*27960*/  HMMA.16816.F32 R4, R8.reuse, R18, R4 ;  /* 0x000000120804723c */ /* 0x044fe60000001804 */
[----:B----4-:R-:W-:Y:S04]  /*27970*/  STL.64 [R1+0x3e48], R26 ;  /* 0x003e481a01007387 */ /* 0x010fe80000100a00 */
[----:B---3--:R0:W-:Y:S04]  /*27980*/  STL.64 [R1+0x3e40], R24 ;  /* 0x003e401801007387 */ /* 0x0081e80000100a00 */
[----:B0-----:R-:W2:Y:S04]  /*27990*/  LDL.LU.64 R24, [R1+0xce0] ;  /* 0x000ce00001187983 */ /* 0x001ea80000300a00 */
[----:B------:R-:W2:Y:S04]  /*279a0*/  LDL.LU.64 R26, [R1+0xce8] ;  /* 0x000ce800011a7983 */ /* 0x000ea80000300a00 */
[----:B------:R-:W3:Y:S04]  /*279b0*/  LDL.LU.64 R12, [R1+0x2b0] ;  /* 0x0002b000010c7983 */ /* 0x000ee80000300a00 */
[----:B------:R-:W3:Y:S04]  /*279c0*/  LDL.LU.64 R14, [R1+0x2b8] ;  /* 0x0002b800010e7983 */ /* 0x000ee80000300a00 */
[----:B------:R-:W-:Y:S04]  /*279d0*/  STL.64 [R1+0x3db0], R22 ;  /* 0x003db01601007387 */ /* 0x000fe80000100a00 */
[----:B------:R0:W-:Y:S04]  /*279e0*/  STL.64 [R1+0x3da8], R20 ;  /* 0x003da81401007387 */ /* 0x0001e80000100a00 */
[----:B0-----:R-:W4:Y:S04]  /*279f0*/  LDL.LU.64 R20, [R1+0xcf0] ;  /* 0x000cf00001147983 */ /* 0x001f280000300a00 */
[----:B------:R-:W4:Y:S04]  /*27a00*/  LDL.LU.64 R22, [R1+0xcf8] ;  /* 0x000cf80001167983 */ /* 0x000f280000300a00 */
[----:B------:R-:W-:Y:S04]  /*27a10*/  STL.64 [R1+0xd00], R4 ;  /* 0x000d000401007387 */ /* 0x000fe80000100a00 */
[----:B------:R0:W-:Y:S04]  /*27a20*/  STL.64 [R1+0xd08], R6 ;  /* 0x000d080601007387 */ /* 0x0001e80000100a00 */
[----:B0-----:R-:W2:Y:S04]  /*27a30*/  LDL.LU.64 R6, [R1+0x3e58] ;  /* 0x003e580001067983 */ /* 0x001ea80000300a00 */
[----:B------:R-:W3:Y:S01]  /*27a40*/  LDL.LU.64 R4, [R1+0x3e50] ;  /* 0x003e500001047983 */ /* 0x000ee20000300a00 */
[C---:B----4-:R-:W-:Y:S06]  /*27a50*/  HMMA.16816.F32 R20, R8.reuse, R16, R20 ;  /* 0x000000100814723c */ /* 0x050fec0000001814 */
[----:B--2---:R-:W-:-:S15]  /*27a60*/  HMMA.16816.F32 R24, R8, R6, R24 ;  /* 0x000000060818723c */ /* 0x004fde0000001818 */
[----:B------:R-:W-:-:S02]  /*27a70*/  NOP ;  /* 0x0000000000007918 */ /* 0x000fc40000000000 */
[----:B------:R0:W-:Y:S04]  /*27a80*/  STL.64 [R1+0xcf0], R20 ;  /* 0x000cf01401007387 */ /* 0x0001e80000100a00 */
[----:B------:R1:W-:Y:S04]  /*27a90*/  STL.64 [R1+0xcf8], R22 ;  /* 0x000cf81601007387 */ /* 0x0003e80000100a00 */
[----:B0-----:R-:W2:Y:S04]  /*27aa0*/  LDL.LU.64 R20, [R1+0xcb0] ;  /* 0x000cb00001147983 */ /* 0x001ea80000300a00 */
[----:B-1----:R-:W2:Y:S04]  /*27ab0*/  LDL.LU.64 R22, [R1+0xcb8] ;  /* 0x000cb80001167983 */ /* 0x002ea80000300a00 */
[----:B------:R0:W-:Y:S04]  /*27ac0*/  STL [R1+0x3d9c], R16 ;  /* 0x003d9c1001007387 */ /* 0x0001e80000100800 */
[----:B0-----:R-:W4:Y:S04]  /*27ad0*/  LDL.LU R16, [R1+0x1254] ;  /* 0x0012540001107983 */ /* 0x001f280000300800 */
[----:B------:R-:W-:Y:S04]  /*27ae0*/  STL [R1+0x3d98], R17 ;  /* 0x003d981101007387 */ /* 0x000fe80000100800 */
[----:B------:R0:W-:Y:S04]  /*27af0*/  STL.64 [R1+0x3e08], R18 ;  /* 0x003e081201007387 */ /* 0x0001e80000100a00 */
[----:B0-----:R-:W2:Y:S04]  /*27b00*/  LDL R18, [R1+0x28] ;  /* 0x0000280001127983 */ /* 0x001ea80000100800 */
[----:B------:R-:W2:Y:S04]  /*27b10*/  LDL R19, [R1+0x2c] ;  /* 0x00002c0001137983 */ /* 0x000ea80000100800 */
        /* <DEDUP_REMOVED lines=8> */
[----:B0-----:R-:W3:Y:S04]  /*27ba0*/  LDL.LU.64 R26, [R1+0x3e38] ;  /* 0x003e3800011a7983 */ /* 0x001ee80000300a00 */
[----:B------:R-:W3:Y:S04]  /*27bb0*/  LDL.LU.64 R24, [R1+0x3e30] ;  /* 0x003e300001187983 */ /* 0x000ee80000300a00 */
[----:B------:R-:W-:Y:S01]  /*27bc0*/  STL [R1+0x3d84], R5 ;  /* 0x003d840501007387 */ /* 0x000fe20000100800 */
[C---:B---3--:R-:W-:Y:S06]  /*27bd0*/  HMMA.16816.F32 R24, R8.reuse, R2, R24 ;  /* 0x000000020818723c */ /* 0x048fec0000001818 */
[----:B--2---:R-:W-:-:S15]  /*27be0*/  HMMA.16816.F32 R8, R8, R18, R12 ;  /* 0x000000120808723c */ /* 0x004fde000000180c */
[----:B------:R-:W-:-:S02]  /*27bf0*/  NOP ;  /* 0x0000000000007918 */ /* 0x000fc40000000000 */
[----:B------:R-:W-:Y:S04]  /*27c00*/  STL.64 [R1+0xcc0], R24 ;  /* 0x000cc01801007387 */ /* 0x000fe80000100a00 */
[----:B------:R0:W-:Y:S04]  /*27c10*/  STL.64 [R1+0xcc8], R26 ;  /* 0x000cc81a01007387 */ /* 0x0001e80000100a00 */
[----:B0-----:R-:W2:Y:S04]  /*27c20*/  LDL.LU.64 R26, [R1+0x3e28] ;  /* 0x003e2800011a7983 */ /* 0x001ea80000300a00 */
[----:B------:R-:W4:Y:S04]  /*27c30*/  LDL.LU.64 R24, [R1+0x3e20] ;  /* 0x003e200001187983 */ /* 0x000f280000300a00 */
[----:B------:R-:W-:Y:S04]  /*27c40*/  STL [R1+0x3da0], R2 ;  /* 0x003da00201007387 */ /* 0x000fe80000100800 */
[----:B------:R-:W-:Y:S04]  /*27c50*/  STL [R1+0x3d80], R3 ;  /* 0x003d800301007387 */ /* 0x000fe80000100800 */
[----:B------:R-:W3:Y:S04]  /*27c60*/  LDL.LU.64 R14, [R1+0x3e18] ;  /* 0x003e1800010e7983 */ /* 0x000ee80000300a00 */
[----:B------:R-:W3:Y:S04]  /*27c70*/  LDL.LU.64 R12, [R1+0x3e10] ;  /* 0x003e1000010c7983 */ /* 0x000ee80000300a00 */
[----:B------:R4:W-:Y:S04]  /*27c80*/  STL.64 [R1+0x2b0], R8 ;  /* 0x0002b00801007387 */ /* 0x0009e80000100a00 */
[----:B------:R3:W-:Y:S01]  /*27c90*/  STL.64 [R1+0x2b8], R10 ;  /* 0x0002b80a01007387 */ /* 0x0007e20000100a00 */
[----:B----4-:R-:W-:-:S02]  /*27ca0*/  IMAD R8, R24, 0x100, R16 ;  /* 0x0000010018087824 */ /* 0x010fc400078e0210 */
[----:B--2---:R-:W-:Y:S02]  /*27cb0*/  IMAD R9, R26, 0x100, R25 ;  /* 0x000001001a097824 */ /* 0x004fe400078e0219 */
[----:B---3--:R-:W-:Y:S02]  /*27cc0*/  IMAD R10, R12, 0x100, R27 ;  /* 0x000001000c0a7824 */ /* 0x008fe400078e021b */
[----:B------:R-:W-:Y:S01]  /*27cd0*/  IMAD R11, R0, 0x100, R13 ;  /* 0x00000100000b7824 */ /* 0x000fe200078e020d */
[----:B------:R-:W-:Y:S02]  /*27ce0*/  F2FP.F16.E4M3.UNPACK_B R8, R8 ;  /* 0x00000008ff08723e */ /* 0x000fe400020006ff */
[----:B------:R-:W-:Y:S02]  /*27cf0*/  F2FP.F16.E4M3.UNPACK_B R9, R9 ;  /* 0x00000009ff09723e */ /* 0x000fe400020006ff */
[----:B------:R-:W-:Y:S02]  /*27d00*/  F2FP.F16.E4M3.UNPACK_B R10, R10 ;  /* 0x0000000aff0a723e */ /* 0x000fe400020006ff */
[----:B------:R-:W-:-:S07]  /*27d10*/  F2FP.F16.E4M3.UNPACK_B R11, R11 ;  /* 0x0000000bff0b723e */ /* 0x000fce00020006ff */
[----:B------:R-:W-:Y:S06]  /*27d20*/  HMMA.16816.F32 R16, R8, R14, R20 ;  /* 0x0000000e0810723c */ /* 0x000fec0000001814 */
[----:B------:R-:W-:Y:S02]  /*27d30*/  IMAD.MOV.U32 R5, RZ, RZ, R14 ;  /* 0x000000ffff057224 */ /* 0x000fe400078e000e */
        /* <DEDUP_REMOVED lines=12> */
[----:B------:R-:W4:Y:S04]  /*27e00*/  LDL.LU.64 R26, [R1+0xc78] ;  /* 0x000c7800011a7983 */ /* 0x000f280000300a00 */
[----:B----4-:R-:W-:Y:S04]  /*27e10*/  STL.64 [R1+0x3df0], R26 ;  /* 0x003df01a01007387 */ /* 0x010fe80000100a00 */
[----:B--2---:R0:W-:Y:S04]  /*27e20*/  STL.64 [R1+0x3de8], R24 ;  /* 0x003de81801007387 */ /* 0x0041e80000100a00 */
[----:B0-----:R-:W2:Y:S04]  /*27e30*/  LDL.LU.64 R24, [R1+0xc80] ;  /* 0x000c800001187983 */ /* 0x001ea80000300a00 */
[----:B------:R-:W2:Y:S04]  /*27e40*/  LDL.LU.64 R26, [R1+0xc88] ;  /* 0x000c8800011a7983 */ /* 0x000ea80000300a00 */
[----:B------:R-:W4:Y:S04]  /*27e50*/  LDL.LU.64 R20, [R1+0xc40] ;  /* 0x000c400001147983 */ /* 0x000f280000300a00 */
[----:B------:R-:W3:Y:S04]  /*27e60*/  LDL.LU.64 R22, [R1+0xc48] ;  /* 0x000c480001167983 */ /* 0x000ee80000300a00 */
[----:B---3--:R-:W-:Y:S04]  /*27e70*/  STL.64 [R1+0x3dc0], R22 ;  /* 0x003dc01601007387 */ /* 0x008fe80000100a00 */
[----:B----4-:R0:W-:Y:S04]  /*27e80*/  STL.64 [R1+0x3db8], R20 ;  /* 0x003db81401007387 */ /* 0x0101e80000100a00 */
[----:B0-----:R-:W3:Y:S04]  /*27e90*/  LDL.LU.64 R20, [R1+0xc50] ;  /* 0x000c500001147983 */ /* 0x001ee80000300a00 */
[----:B------:R-:W3:Y:S04]  /*27ea0*/  LDL.LU.64 R22, [R1+0xc58] ;  /* 0x000c580001167983 */ /* 0x000ee80000300a00 */
[----:B------:R0:W-:Y:S04]  /*27eb0*/  STL.64 [R1+0x3d90], R6 ;  /* 0x003d900601007387 */ /* 0x0001e80000100a00 */
[----:B0-----:R-:W4:Y:S04]  /*27ec0*/  LDL.64 R6, [R1+0x10] ;  /* 0x0000100001067983 */ /* 0x001f280000100a00 */
[----:B------:R0:W-:Y:S04]  /*27ed0*/  STL.64 [R1+0x3d88], R4 ;  /* 0x003d880401007387 */ /* 0x0001e80000100a00 */
[----:B0-----:R-:W2:Y:S01]  /*27ee0*/  LDL.64 R4, [R1+0x18] ;  /* 0x0000180001047983 */ /* 0x001ea20000100a00 */
[C---:B----4-:R-:W-:Y:S06]  /*27ef0*/  HMMA.16816.F32 R12, R8.reuse, R6, R12 ;  /* 0x00000006080c723c */ /* 0x050fec000000180c */
[----:B--2---:R-:W-:-:S15]  /*27f00*/  HMMA.16816.F32 R16, R8, R4, R16 ;  /* 0x000000040810723c */ /* 0x004fde0000001810 */
[----:B------:R-:W-:-:S08]  /*27f10*/  NOP ;  /* 0x0000000000007918 */ /* 0x000fd00000000000 */
[----:B------:R-:W-:Y:S04]  /*27f20*/  STL.64 [R1+0xca0], R16 ;  /* 0x000ca01001007387 */ /* 0x000fe80000100a00 */
[----:B------:R0:W-:Y:S04]  /*27f30*/  STL.64 [R1+0xca8], R18 ;  /* 0x000ca81201007387 */ /* 0x0001e80000100a00 */
[----:B0-----:R-:W2:Y:S04]  /*27f40*/  LDL.LU.64 R18, [R1+0x3e08] ;  /* 0x003e080001127983 */ /* 0x001ea80000300a00 */
[----:B------:R-:W-:Y:S04]  /*27f50*/  STL.64 [R1+0xc90], R12 ;  /* 0x000c900c01007387 */ /* 0x000fe80000100a00 */
[----:B------:R0:W-:Y:S04]  /*27f60*/  STL.64 [R1+0xc98], R14 ;  /* 0x000c980e01007387 */ /* 0x0001e80000100a00 */
[----:B0-----:R-:W4:Y:S04]  /*27f70*/  LDL.LU.64 R14, [R1+0x3e00] ;  /* 0x003e0000010e7983 */ /* 0x001f280000300a00 */
[----:B------:R-:W3:Y:S01]  /*27f80*/  LDL.LU.64 R12, [R1+0x3df8] ;  /* 0x003df800010c7983 */ /* 0x000ee20000300a00 */
[----:B------:R-:W-:-:S02]  /*27f90*/  IMAD.MOV.U32 R17, RZ, RZ, R4 ;  /* 0x000000ffff117224 */ /* 0x000fc400078e0004 */
[----:B------:R-:W-:Y:S02]  /*27fa0*/  IMAD.MOV.U32 R0, RZ, RZ, R5 ;  /* 0x000000ffff007224 */ /* 0x000fe400078e0005 */
[----:B------:R-:W-:Y:S02]  /*27fb0*/  IMAD.MOV.U32 R2, RZ, RZ, R6 ;  /* 0x000000ffff027224 */ /* 0x000fe400078e0006 */
[----:B------:R-:W-:Y:S01]  /*27fc0*/  IMAD.MOV.U32 R16, RZ, RZ, R7 ;  /* 0x000000ffff107224 */ /* 0x000fe200078e0007 */
[----:B------:R-:W2:Y:S04]  /*27fd0*/  LDL.LU.64 R4, [R1+0xc10] ;  /* 0x000c100001047983 */ /* 0x000ea80000300a00 */
[----:B------:R-:W2:Y:S01]  /*27fe0*/  LDL.LU.64 R6, [R1+0xc18] ;  /* 0x000c180001067983 */ /* 0x000ea20000300a00 */
[----:B---3--:R-:W-:-:S15]  /*27ff0*/  HMMA.16816.F32 R24, R8, R12, R24 ;  /* 0x0000000c0818723c */ /* 0x008fde0000001818 */
[----:B------:R-:W-:-:S08]  /*28000*/  NOP ;  /* 0x0000000000007918 */ /* 0x000fd00000000000 */
[----:B------:R-:W-:Y:S04]  /*28010*/  STL.64 [R1+0xc80], R24 ;  /* 0x000c801801007387 */ /* 0x000fe80000100a00 */
[----:B------:R0:W-:Y:S04]  /*28020*/  STL.64 [R1+0xc88], R26 ;  /* 0x000c881a01007387 */ /* 0x0001e80000100a00 */
[----:B0-----:R-:W4:Y:S04]  /*28030*/  LDL.LU.64 R26, [R1+0x3df0] ;  /* 0x003df000011a7983 */ /* 0x001f280000300a00 */
[----:B------:R-:W4:Y:S02]  /*28040*/  LDL.LU.64 R24, [R1+0x3de8] ;  /* 0x003de80001187983 */ /* 0x000f240000300a00 */
[----:B----4-:R-:W-:-:S15]  /*28050*/  HMMA.16816.F32 R24, R8, R14, R24 ;  /* 0x0000000e0818723c */ /* 0x010fde0000001818 */
[----:B------:R-:W-:-:S08]  /*28060*/  NOP ;  /* 0x0000000000007918 */ /* 0x000fd00000000000 */
[----:B------:R-:W-:Y:S04]  /*28070*/  STL.64 [R1+0xc70], R24 ;  /* 0x000c701801007387 */ /* 0x000fe80000100a00 */
[----:B------:R0:W-:Y:S04]  /*28080*/  STL.64 [R1+0xc78], R26 ;  /* 0x000c781a01007387 */ /* 0x0001e80000100a00 */
[----:B0-----:R-:W3:Y:S04]  /*28090*/  LDL.LU.64 R26, [R1+0x3de0] ;  /* 0x003de000011a7983 */ /* 0x001ee80000300a00 */
[----:B------:R-:W3:Y:S04]  /*280a0*/  LDL.LU.64 R24, [R1+0x3dd8] ;  /* 0x003dd80001187983 */ /* 0x000ee80000300a00 */
        /* <DEDUP_REMOVED lines=8> */
[----:B0-----:R-:W3:Y:S04]  /*28130*/  LDL.LU.64 R26, [R1+0x3dd0] ;  /* 0x003dd000011a7983 */ /* 0x001ee80000300a00 */
[----:B------:R-:W2:Y:S01]  /*28140*/  LDL.LU.64 R24, [R1+0x3dc8] ;  /* 0x003dc80001187983 */ /* 0x000ea20000300a00 */
        /* <DEDUP_REMOVED lines=19> */
[----:B------:R4:W-:Y:S02]  /*28280*/  STL.64 [R1+0xc38], R26 ;  /* 0x000c381a01007387 */ /* 0x0009e40000100a00 */
[----:B----4-:R-:W-:Y:S07]  /*28290*/  HMMA.16816.F32 R24, R8, R20, R12 ;  /* 0x000000140818723c */ /* 0x010fee000000180c */
[----:B------:R-:W-:-:S02]  /*282a0*/  IMAD.MOV.U32 R14, RZ, RZ, R2 ;  /* 0x000000ffff0e7224 */ /* 0x000fc400078e0002 */
[----:B------:R-:W-:Y:S01]  /*282b0*/  IMAD.MOV.U32 R15, RZ, RZ, R16 ;  /* 0x000000ffff0f7224 */ /* 0x000fe200078e0010 */
[----:B------:R-:W2:-:S13]  /*282c0*/  LDL.LU R2, [R1+0x3da0] ;  /* 0x003da00001027983 */ /* 0x000e9a0000300800 */
[----:B------:R-:W-:Y:S04]  /*282d0*/  STL.64 [R1+0xc20], R24 ;  /* 0x000c201801007387 */ /* 0x000fe80000100a00 */
[----:B------:R-:W-:Y:S04]  /*282e0*/  STL.64 [R1+0xc28], R26 ;  /* 0x000c281a01007387 */ /* 0x000fe80000100a00 */
[----:B------:R-:W3:Y:S04]  /*282f0*/  LDL.LU R16, [R1+0x3d9c] ;  /* 0x003d9c0001107983 */ /* 0x000ee80000300800 */
[----:B------:R0:W-:Y:S02]  /*28300*/  STL.64 [R1+0x3d30], R14 ;  /* 0x003d300e01007387 */ /* 0x0001e40000100a00 */
[----:B0-----:R-:W-:Y:S02]  /*28310*/  HMMA.16816.F32 R12, R8, R18, R4 ;  /* 0x00000012080c723c */ /* 0x001fe40000001804 */
[----:B------:R-:W-:Y:S04]  /*28320*/  STL.64 [R1+0x3ce8], R22 ;  /* 0x003ce81601007387 */ /* 0x000fe80000100a00 */
[----:B------:R-:W-:Y:S04]  /*28330*/  STL.64 [R1+0x3ce0], R20 ;  /* 0x003ce01401007387 */ /* 0x000fe80000100a00 */
[----:B------:R-:W3:Y:S04]  /*28340*/  LDL.LU.64 R4, [R1+0xc00] ;  /* 0x000c000001047983 */ /* 0x000ee80000300a00 */
[----:B------:R-:W3:Y:S09]  /*28350*/  LDL.LU.64 R6, [R1+0xc08] ;  /* 0x000c080001067983 */ /* 0x000ef20000300a00 */
[----:B------:R0:W-:Y:S04]  /*28360*/  STL.64 [R1+0xc10], R12 ;  /* 0x000c100c01007387 */ /* 0x0001e80000100a00 */
[----:B------:R-:W-:Y:S01]  /*28370*/  STL.64 [R1+0xc18], R14 ;  /* 0x000c180e01007387 */ /* 0x000fe20000100a00 */
[----:B0-----:R-:W-:-:S03]  /*28380*/  IMAD.MOV.U32 R12, RZ, RZ, R17 ;  /* 0x000000ffff0c7224 */ /* 0x001fc600078e0011 */
[----:B------:R-:W3:Y:S04]  /*28390*/  LDL.LU R17, [R1+0x3d98] ;  /* 0x003d980001117983 */ /* 0x000ee80000300800 */
[----:B------:R-:W4:Y:S04]  /*283a0*/  LDL.LU R21, [R1+0x1278] ;  /* 0x0012780001157983 */ /* 0x000f280000300800 */
[----:B------:R-:W2:Y:S04]  /*283b0*/  LDL.LU R22, [R1+0x1274] ;  /* 0x0012740001167983 */ /* 0x000ea80000300800 */
[----:B------:R-:W2:Y:S04]  /*283c0*/  LDL.LU R23, [R1+0x1280] ;  /* 0x0012800001177983 */ /* 0x000ea80000300800 */
[----:B--2---:R-:W-:Y:S04]  /*283d0*/  STL.64 [R1+0x3d68], R22 ;  /* 0x003d681601007387 */ /* 0x004fe80000100a00 */
[----:B----4-:R0:W-:Y:S04]  /*283e0*/  STL [R1+0x3d60], R21 ;  /* 0x003d601501007387 */ /* 0x0101e80000100800 */
[----:B0-----:R-:W2:Y:S04]  /*283f0*/  LDL.LU.64 R20, [R1+0xbe0] ;  /* 0x000be00001147983 */ /* 0x001ea80000300a00 */
[----:B------:R-:W4:Y:S01]  /*28400*/  LDL.LU.64 R22, [R1+0xbe8] ;  /* 0x000be80001167983 */ /* 0x000f220000300a00 */
[----:B---3--:R-:W-:Y:S01]  /*28410*/  HMMA.16816.F32 R4, R8, R16, R4 ;  /* 0x000000100804723c */ /* 0x008fe20000001804 */
[----:B------:R-:W-:-:S02]  /*28420*/  IMAD.MOV.U32 R13, RZ, RZ, R0 ;  /* 0x000000ffff0d7224 */ /* 0x000fc400078e0000 */
[----:B----4-:R-:W-:Y:S04]  /*28430*/  STL.64 [R1+0x3d78], R22 ;  /* 0x003d781601007387 */ /* 0x010fe80000100a00 */
[----:B--2---:R0:W-:Y:S04]  /*28440*/  STL.64 [R1+0x3d70], R20 ;  /* 0x003d701401007387 */ /* 0x0041e80000100a00 */
[----:B0-----:R-:W2:Y:S04]  /*28450*/  LDL.LU.64 R20, [R1+0xbf0] ;  /* 0x000bf00001147983 */ /* 0x001ea80000300a00 */
[----:B------:R-:W2:Y:S04]  /*28460*/  LDL.LU.64 R22, [R1+0xbf8] ;  /* 0x000bf80001167983 */ /* 0x000ea80000300a00 */
[----:B------:R-:W3:Y:S04]  /*28470*/  LDL.LU R24, [R1+0x127c] ;  /* 0x00127c0001187983 */ /* 0x000ee80000300800 */
[----:B------:R-:W4:Y:S04]  /*28480*/  LDL.LU R25, [R1+0x1288] ;  /* 0x0012880001197983 */ /* 0x000f280000300800 */
[----:B------:R-:W4:Y:S04]  /*28490*/  LDL.LU R26, [R1+0x1284] ;  /* 0x00128400011a7983 */ /* 0x000f280000300800 */
[----:B------:R-:W4:Y:S04]  /*284a0*/  LDL.LU R27, [R1+0x1290] ;  /* 0x00129000011b7983 */ /* 0x000f280000300800 */
[----:B------:R-:W4:Y:S04]  /*284b0*/  LDL.LU R0, [R1+0x128c] ;  /* 0x00128c0001007983 */ /* 0x000f280000300800 */
[----:B------:R0:W-:Y:S04]  /*284c0*/  STL.64 [R1+0x3d48], R12 ;  /* 0x003d480c01007387 */ /* 0x0001e80000100a00 */
[----:B0-----:R-:W3:Y:S04]  /*284d0*/  LDL R12, [R1+0x28] ;  /* 0x00002800010c7983 */ /* 0x001ee80000100800 */
[----:B------:R-:W3:Y:S04]  /*284e0*/  LDL R13, [R1+0x2c] ;  /* 0x00002c00010d7983 */ /* 0x000ee80000100800 */
        /* <DEDUP_REMOVED lines=11> */
[----:B0-----:R-:W3:Y:S04]  /*285a0*/  LDL.LU.64 R16, [R1+0x2a0] ;  /* 0x0002a00001107983 */ /* 0x001ee80000300a00 */
[----:B------:R-:W3:Y:S04]  /*285b0*/  LDL.LU.64 R18, [R1+0x2a8] ;  /* 0x0002a80001127983 */ /* 0x000ee80000300a00 */
        /* <DEDUP_REMOVED lines=9> */
[----:B------:R-:W2:Y:S04]  /*28650*/  LDL.LU R21, [R1+0x3d60] ;  /* 0x003d600001157983 */ /* 0x000ea80000300800 */
[----:B------:R-:W-:Y:S04]  /*28660*/  STL.64 [R1+0x3cc8], R6 ;  /* 0x003cc80601007387 */ /* 0x000fe80000100a00 */
[----:B------:R0:W-:Y:S04]  /*28670*/  STL.64 [R1+0x3cc0], R4 ;  /* 0x003cc00401007387 */ /* 0x0001e80000100a00 */
[----:B0-----:R-:W4:Y:S04]  /*28680*/  LDL.LU.64 R4, [R1+0xbd0] ;  /* 0x000bd00001047983 */ /* 0x001f280000300a00 */
[----:B------:R-:W4:Y:S02]  /*28690*/  LDL.LU.64 R6, [R1+0xbd8] ;  /* 0x000bd80001067983 */ /* 0x000f240000300a00 */
[----:B----4-:R-:W-:-:S15]  /*286a0*/  HMMA.16816.F32 R4, R8, R2, R4 ;  /* 0x000000020804723c */ /* 0x010fde0000001804 */
[----:B------:R-:W-:-:S08]  /*286b0*/  NOP ;  /* 0x0000000000007918 */ /* 0x000fd00000000000 */
[----:B------:R-:W-:Y:S04]  /*286c0*/  STL.64 [R1+0xbd0], R4 ;  /* 0x000bd00401007387 */ /* 0x000fe80000100a00 */
[----:B------:R3:W-:Y:S02]  /*286d0*/  STL.64 [R1+0xbd8], R6 ;  /* 0x000bd80601007387 */ /* 0x0007e40000100a00 */
[----:B---3--:R-:W-:Y:S02]  /*286e0*/  HMMA.16816.F32 R4, R8, R12, R16 ;  /* 0x0000000c0804723c */ /* 0x008fe40000001810 */
[----:B------:R-:W3:Y:S04]  /*286f0*/  LDL.LU.64 R16, [R1+0xb90] ;  /* 0x000b900001107983 */ /* 0x000ee80000300a00 */
[----:B------:R-:W4:-:S15]  /*28700*/  LDL.LU.64 R18, [R1+0xb98] ;  /* 0x000b980001127983 */ /* 0x000f1e0000300a00 */
[----:B------:R-:W-:-:S02]  /*28710*/  NOP ;  /* 0x0000000000007918 */ /* 0x000fc40000000000 */
[----:B------:R-:W-:Y:S04]  /*28720*/  STL.64 [R1+0x2a0], R4 ;  /* 0x0002a00401007387 */ /* 0x000fe80000100a00 */
[----:B------:R-:W-:Y:S04]  /*28730*/  STL.64 [R1+0x2a8], R6 ;  /* 0x0002a80601007387 */ /* 0x000fe80000100a00 */
[----:B----4-:R-:W-:Y:S04]  /*28740*/  STL.64 [R1+0x3d28], R18 ;  /* 0x003d281201007387 */ /* 0x010fe80000100a00 */
[----:B---3--:R0:W-:Y:S04]  /*28750*/  STL.64 [R1+0x3d20], R16 ;  /* 0x003d201001007387 */ /* 0x0081e80000100a00 */
[----:B0-----:R-:W3:Y:S04]  /*28760*/  LDL.LU.64 R16, [R1+0xba0] ;  /* 0x000ba00001107983 */ /* 0x001ee80000300a00 */
[----:B------:R-:W4:Y:S04]  /*28770*/  LDL.LU.64 R18, [R1+0xba8] ;  /* 0x000ba80001127983 */ /* 0x000f280000300a00 */
[----:B----4-:R-:W-:Y:S04]  /*28780*/  STL.64 [R1+0x3d40], R18 ;  /* 0x003d401201007387 */ /* 0x010fe80000100a00 */
[----:B---3--:R0:W-:Y:S04]  /*28790*/  STL.64 [R1+0x3d38], R16 ;  /* 0x003d381001007387 */ /* 0x0081e80000100a00 */
[----:B0-----:R-:W3:Y:S04]  /*287a0*/  LDL.LU.64 R16, [R1+0xbb0] ;  /* 0x000bb00001107983 */ /* 0x001ee80000300a00 */
[----:B------:R-:W4:Y:S01]  /*287b0*/  LDL.LU.64 R18, [R1+0xbb8] ;  /* 0x000bb80001127983 */ /* 0x000f220000300a00 */
[----:B--2---:R-:W-:-:S02]  /*287c0*/  IMAD R8, R22, 0x100, R21 ;  /* 0x0000010016087824 */ /* 0x004fc400078e0215 */
[----:B------:R-:W-:Y:S02]  /*287d0*/  IMAD R9, R24, 0x100, R23 ;  /* 0x0000010018097824 */ /* 0x000fe400078e0217 */
[----:B------:R-:W-:Y:S02]  /*287e0*/  IMAD R10, R26, 0x100, R25 ;  /* 0x000001001a0a7824 */ /* 0x000fe400078e0219 */
[----:B------:R-:W-:Y:S01]  /*287f0*/  IMAD R11, R0, 0x100, R27 ;  /* 0x00000100000b7824 */ /* 0x000fe200078e021b */
[----:B----4-:R-:W-:Y:S04]  /*28800*/  STL.64 [R1+0x3d58], R18 ;  /* 0x003d581201007387 */ /* 0x010fe80000100a00 */
[----:B---3--:R0:W-:Y:S04]  /*28810*/  STL.64 [R1+0x3d50], R16 ;  /* 0x003d501001007387 */ /* 0x0081e80000100a00 */
[----:B0-----:R-:W2:Y:S04]  /*28820*/  LDL.LU.64 R16, [R1+0xbc0] ;  /* 0x000bc00001107983 */ /* 0x001ea80000300a00 */
[----:B------:R-:W2:Y:S01]  /*28830*/  LDL.LU.64 R18, [R1+0xbc8] ;  /* 0x000bc80001127983 */ /* 0x000ea20000300a00 */
[----:B------:R-:W-:-:S02]  /*28840*/  F2FP.F16.E4M3.UNPACK_B R8, R8 ;  /* 0x00000008ff08723e */ /* 0x000fc400020006ff */
[----:B------:R-:W-:Y:S02]  /*28850*/  F2FP.F16.E4M3.UNPACK_B R9, R9 ;  /* 0x00000009ff09723e */ /* 0x000fe400020006ff */
[----:B------:R-:W-:Y:S02]  /*28860*/  F2FP.F16.E4M3.UNPACK_B R10, R10 ;  /* 0x0000000aff0a723e */ /* 0x000fe400020006ff */
[----:B------:R-:W-:Y:S01]  /*28870*/  F2FP.F16.E4M3.UNPACK_B R11, R11 ;  /* 0x0000000bff0b723e */ /* 0x000fe200020006ff */
[----:B------:R-:W3:Y:S04]  /*28880*/  LDL.LU.64 R4, [R1+0xb80] ;  /* 0x000b800001047983 */ /* 0x000ee80000300a00 */
[----:B------:R-:W3:Y:S04]  /*28890*/  LDL.LU.64 R6, [R1+0xb88] ;  /* 0x000b880001067983 */ /* 0x000ee80000300a00 */
[----:B------:R-:W4:Y:S04]  /*288a0*/  LDL.LU.64 R24, [R1+0xb70] ;  /* 0x000b700001187983 */ /* 0x000f280000300a00 */
[----:B------:R-:W4:Y:S04]  /*288b0*/  LDL.LU.64 R26, [R1+0xb78] ;  /* 0x000b7800011a7983 */ /* 0x000f280000300a00 */
[----:B------:R-:W3:Y:S04]  /*288c0*/  LDL.LU.64 R20, [R1+0xb60] ;  /* 0x000b600001147983 */ /* 0x000ee80000300a00 */
[----:B------:R-:W3:Y:S01]  /*288d0*/  LDL.LU.64 R22, [R1+0xb68] ;  /* 0x000b680001167983 */ /* 0x000ee20000300a00 */
[----:B--2---:R-:W-:Y:S03]  /*288e0*/  HMMA.16816.F32 R12, R8, R14, R16 ;  /* 0x0000000e080c723c */ /* 0x004fe60000001810 */
[----:B------:R-:W2:Y:S04]  /*288f0*/  LDL.LU.64 R18, [R1+0x3d58] ;  /* 0x003d580001127983 */ /* 0x000ea80000300a00 */
[----:B------:R-:W2:-:S15]  /*28900*/  LDL.LU.64 R16, [R1+0x3d50] ;  /* 0x003d500001107983 */ /* 0x000e9e0000300a00 */
[----:B------:R-:W-:-:S01]  /*28910*/  NOP ;  /* 0x0000000000007918 */ /* 0x000fc20000000000 */
[----:B------:R0:W-:Y:S04]  /*28920*/  STL.64 [R1+0xbc0], R12 ;  /* 0x000bc00c01007387 */ /* 0x0001e80000100a00 */
[----:B------:R2:W-:Y:S04]  /*28930*/  STL.64 [R1+0xbc8], R14 ;  /* 0x000bc80e01007387 */ /* 0x0005e80000100a00 */
[----:B0-----:R-:W2:Y:S02]  /*28940*/  LDL.LU.64 R12, [R1+0x3d48] ;  /* 0x003d4800010c7983 */ /* 0x001ea40000300a00 */
[----:B--2---:R-:W-:Y:S02]  /*28950*/  HMMA.16816.F32 R12, R8, R12, R16 ;  /* 0x0000000c080c723c */ /* 0x004fe40000001810 */
[----:B------:R-:W2:Y:S04]  /*28960*/  LDL.LU.64 R18, [R1+0x3d40] ;  /* 0x003d400001127983 */ /* 0x000ea80000300a00 */
[----:B------:R-:W2:-:S15]  /*28970*/  LDL.LU.64 R16, [R1+0x3d38] ;  /* 0x003d380001107983 */ /* 0x000e9e0000300a00 */
[----:B------:R-:W-:-:S02]  /*28980*/  NOP ;  /* 0x0000000000007918 */ /* 0x000fc40000000000 */
[----:B------:R-:W-:Y:S04]  /*28990*/  STL.64 [R1+0xbb0], R12 ;  /* 0x000bb00c01007387 */ /* 0x000fe80000100a00 */
        /* <DEDUP_REMOVED lines=8> */
[----:B0-----:R-:W3:Y:S04]  /*28a20*/  LDL.LU.64 R14, [R1+0x3d18] ;  /* 0x003d1800010e7983 */ /* 0x001ee80000300a00 */
[----:B------:R-:W2:Y:S01]  /*28a30*/  LDL.LU.64 R12, [R1+0x3d10] ;  /* 0x003d1000010c7983 */ /* 0x000ea20000300a00 */
[C---:B----4-:R-:W-:Y:S06]  /*28a40*/  HMMA.16816.F32 R24, R8.reuse, R28, R24 ;  /* 0x0000001c0818723c */ /* 0x050fec0000001818 */
[C---:B--2---:R-:W-:Y:S06]  /*28a50*/  HMMA.16816.F32 R16, R8.reuse, R12, R16 ;  /* 0x0000000c0810723c */ /* 0x044fec0000001810 */
[----:B---3--:R-:W-:-:S15]  /*28a60*/  HMMA.16816.F32 R4, R8, R14, R4 ;  /* 0x0000000e0804723c */ /* 0x008fde0000001804 */
[----:B------:R-:W-:-:S02]  /*28a70*/  NOP ;  /* 0x0000000000007918 */ /* 0x000fc40000000000 */
[----:B------:R-:W-:Y:S04]  /*28a80*/  STL.64 [R1+0xb90], R16 ;  /* 0x000b901001007387 */ /* 0x000fe80000100a00 */
[----:B------:R0:W-:Y:S04]  /*28a90*/  STL.64 [R1+0xb98], R18 ;  /* 0x000b981201007387 */ /* 0x0001e80000100a00 */
[----:B0-----:R-:W2:Y:S04]  /*28aa0*/  LDL.LU.64 R18, [R1+0x3d08] ;  /* 0x003d080001127983 */ /* 0x001ea80000300a00 */
[----:B------:R-:W3:Y:S04]  /*28ab0*/  LDL.LU.64 R16, [R1+0x3d00] ;  /* 0x003d000001107983 */ /* 0x000ee80000300a00 */
[----:B------:R0:W-:Y:S04]  /*28ac0*/  STL.64 [R1+0xb80], R4 ;  /* 0x000b800401007387 */ /* 0x0001e80000100a00 */
[----:B------:R1:W-:Y:S04]  /*28ad0*/  STL.64 [R1+0xb88], R6 ;  /* 0x000b880601007387 */ /* 0x0003e80000100a00 */
[----:B0-----:R-:W4:Y:S04]  /*28ae0*/  LDL.LU.64 R4, [R1+0xb40] ;  /* 0x000b400001047983 */ /* 0x001f280000300a00 */
[----:B-1----:R-:W4:Y:S04]  /*28af0*/  LDL.LU.64 R6, [R1+0xb48] ;  /* 0x000b480001067983 */ /* 0x002f280000300a00 */
[----:B------:R-:W-:Y:S04]  /*28b00*/  STL.64 [R1+0x3c48], R14 ;  /* 0x003c480e01007387 */ /* 0x000fe80000100a00 */
[----:B------:R0:W-:Y:S04]  /*28b10*/  STL.64 [R1+0x3c60], R12 ;  /* 0x003c600c01007387 */ /* 0x0001e80000100a00 */
[----:B0-----:R-:W2:Y:S04]  /*28b20*/  LDL.LU.64 R12, [R1+0xb50] ;  /* 0x000b5000010c7983 */ /* 0x001ea80000300a00 */
[----:B------:R-:W2:Y:S04]  /*28b30*/  LDL.LU.64 R14, [R1+0xb58] ;  /* 0x000b5800010e7983 */ /* 0x000ea80000300a00 */
[----:B------:R-:W-:Y:S04]  /*28b40*/  STL.64 [R1+0xb70], R24 ;  /* 0x000b701801007387 */ /* 0x000fe80000100a00 */
[----:B------:R0:W-:Y:S04]  /*28b50*/  STL.64 [R1+0xb78], R26 ;  /* 0x000b781a01007387 */ /* 0x0001e80000100a00 */
[----:B0-----:R-:W3:Y:S04]  /*28b60*/  LDL.LU.64 R26, [R1+0x3cf8] ;  /* 0x003cf800011a7983 */ /* 0x001ee80000300a00 */
[----:B------:R-:W2:Y:S04]  /*28b70*/  LDL.LU.64 R24, [R1+0x3cf0] ;  /* 0x003cf00001187983 */ /* 0x000ea80000300a00 */
[----:B------:R-:W-:Y:S01]  /*28b80*/  STL.64 [R1+0x3c88], R28 ;  /* 0x003c881c01007387 */ /* 0x000fe20000100a00 */
[C---:B---3--:R-:W-:Y:S06]  /*28b90*/  HMMA.16816.F32 R20, R8.reuse, R26, R20 ;  /* 0x0000001a0814723c */ /* 0x048fec0000001814 */
[----:B--2---:R-:W-:-:S15]  /*28ba0*/  HMMA.16816.F32 R12, R8, R24, R12 ;  /* 0x00000018080c723c */ /* 0x004fde000000180c */
[----:B------:R-:W-:-:S02]  /*28bb0*/  NOP ;  /* 0x0000000000007918 */ /* 0x000fc40000000000 */
[----:B------:R-:W-:Y:S04]  /*28bc0*/  STL.64 [R1+0xb60], R20 ;  /* 0x000b601401007387 */ /* 0x000fe80000100a00 */
[----:B------:R0:W-:Y:S04]  /*28bd0*/  STL.64 [R1+0xb68], R22 ;  /* 0x000b681601007387 */ /* 0x0001e80000100a00 */
[----:B0-----:R-:W4:Y:S04]  /*28be0*/  LDL.LU.64 R22, [R1+0x3ce8] ;  /* 0x003ce80001167983 */ /* 0x001f280000300a00 */
[----:B------:R-:W2:Y:S04]  /*28bf0*/  LDL.LU.64 R20, [R1+0x3ce0] ;  /* 0x003ce00001147983 */ /* 0x000ea80000300a00 */
[----:B------:R-:W3:Y:S04]  /*28c00*/  LDL.LU R0, [R1+0x12ac] ;  /* 0x0012ac0001007983 */ /* 0x000ee80000300800 */
[----:B------:R0:W-:Y:S04]  /*28c10*/  STL.64 [R1+0x3c30], R26 ;  /* 0x003c301a01007387 */ /* 0x0001e80000100a00 */
[----:B0-----:R-:W2:Y:S04]  /*28c20*/  LDL.LU R26, [R1+0x12a4] ;  /* 0x0012a400011a7983 */ /* 0x001ea80000300800 */
[----:B------:R-:W-:Y:S04]  /*28c30*/  STL.64 [R1+0xb50], R12 ;  /* 0x000b500c01007387 */ /* 0x000fe80000100a00 */
[----:B------:R-:W-:Y:S04]  /*28c40*/  STL.64 [R1+0xb58], R14 ;  /* 0x000b580e01007387 */ /* 0x000fe80000100a00 */
[----:B------:R-:W2:Y:S04]  /*28c50*/  LDL.LU R27, [R1+0x12b0] ;  /* 0x0012b000011b7983 */ /* 0x000ea80000300800 */
[----:B------:R0:W-:Y:S04]  /*28c60*/  STL.64 [R1+0x3c28], R24 ;  /* 0x003c281801007387 */ /* 0x0001e80000100a00 */
[----:B0-----:R-:W3:Y:S04]  /*28c70*/  LDL.LU R24, [R1+0x129c] ;  /* 0x00129c0001187983 */ /* 0x001ee80000300800 */
[----:B------:R-:W3:Y:S01]  /*28c80*/  LDL.LU R25, [R1+0x12a8] ;  /* 0x0012a80001197983 */ /* 0x000ee20000300800 */
[C---:B----4-:R-:W-:Y:S03]  /*28c90*/  HMMA.16816.F32 R12, R8.reuse, R22, R4 ;  /* 0x00000016080c723c */ /* 0x050fe60000001804 */
[----:B--2---:R-:W-:Y:S04]  /*28ca0*/  STL.64 [R1+0x3ca8], R26 ;  /* 0x003ca81a01007387 */ /* 0x004fe80000100a00 */
[----:B---3--:R0:W-:Y:S04]  /*28cb0*/  STL.64 [R1+0x3ca0], R24 ;  /* 0x003ca01801007387 */ /* 0x0081e80000100a00 */
[----:B0-----:R-:W2:Y:S04]  /*28cc0*/  LDL.LU.64 R24, [R1+0xb30] ;  /* 0x000b300001187983 */ /* 0x001ea80000300a00 */
[----:B------:R-:W2:Y:S04]  /*28cd0*/  LDL.LU.64 R26, [R1+0xb38] ;  /* 0x000b3800011a7983 */ /* 0x000ea80000300a00 */
[----:B------:R-:W3:Y:S04]  /*28ce0*/  LDL.LU.64 R4, [R1+0xb10] ;  /* 0x000b100001047983 */ /* 0x000ee80000300a00 */
[----:B------:R-:W4:Y:S04]  /*28cf0*/  LDL.LU.64 R6, [R1+0xb18] ;  /* 0x000b180001067983 */ /* 0x000f280000300a00 */
[----:B------:R-:W-:Y:S04]  /*28d00*/  STL.64 [R1+0xb40], R12 ;  /* 0x000b400c01007387 */ /* 0x000fe80000100a00 */
[----:B------:R-:W-:Y:S04]  /*28d10*/  STL.64 [R1+0xb48], R14 ;  /* 0x000b480e01007387 */ /* 0x000fe80000100a00 */
[----:B----4-:R-:W-:Y:S04]  /*28d20*/  STL.64 [R1+0x3cd8], R6 ;  /* 0x003cd80601007387 */ /* 0x010fe80000100a00 */
[----:B---3--:R0:W-:Y:S04]  /*28d30*/  STL.64 [R1+0x3cd0], R4 ;  /* 0x003cd00401007387 */ /* 0x0081e80000100a00 */
[----:B0-----:R-:W3:Y:S04]  /*28d40*/  LDL.LU.64 R4, [R1+0xb20] ;  /* 0x000b200001047983 */ /* 0x001ee80000300a00 */
[----:B------:R-:W3:Y:S04]  /*28d50*/  LDL.LU.64 R6, [R1+0xb28] ;  /* 0x000b280001067983 */ /* 0x000ee80000300a00 */
[----:B------:R-:W4:Y:S04]  /*28d60*/  LDL.LU.64 R12, [R1+0xaf0] ;  /* 0x000af000010c7983 */ /* 0x000f280000300a00 */
[----:B------:R-:W4:Y:S01]  /*28d70*/  LDL.LU.64 R14, [R1+0xaf8] ;  /* 0x000af800010e7983 */ /* 0x000f220000300a00 */
[C---:B--2---:R-:W-:Y:S06]  /*28d80*/  HMMA.16816.F32 R24, R8.reuse, R20, R24 ;  /* 0x000000140818723c */ /* 0x044fec0000001818 */
[C---:B---3--:R-:W-:Y:S01]  /*28d90*/  HMMA.16816.F32 R4, R8.reuse, R18, R4 ;  /* 0x000000120804723c */ /* 0x048fe20000001804 */
[----:B----4-:R-:W-:Y:S04]  /*28da0*/  STL.64 [R1+0x3cb8], R14 ;  /* 0x003cb80e01007387 */ /* 0x010fe80000100a00 */
[----:B------:R0:W-:Y:S04]  /*28db0*/  STL.64 [R1+0x3cb0], R12 ;  /* 0x003cb00c01007387 */ /* 0x0001e80000100a00 */
[----:B0-----:R-:W2:Y:S04]  /*28dc0*/  LDL.LU.64 R12, [R1+0xb00] ;  /* 0x000b0000010c7983 */ /* 0x001ea80000300a00 */
[----:B------:R-:W2:Y:S04]  /*28dd0*/  LDL.LU.64 R14, [R1+0xb08] ;  /* 0x000b0800010e7983 */ /* 0x000ea80000300a00 */
[----:B------:R0:W-:Y:S04]  /*28de0*/  STL.64 [R1+0xb30], R24 ;  /* 0x000b301801007387 */ /* 0x0001e80000100a00 */
[----:B------:R1:W-:Y:S04]  /*28df0*/  STL.64 [R1+0xb38], R26 ;  /* 0x000b381a01007387 */ /* 0x0003e80000100a00 */
[----:B0-----:R-:W3:Y:S04]  /*28e00*/  LDL.LU.64 R24, [R1+0xae0] ;  /* 0x000ae00001187983 */ /* 0x001ee80000300a00 */
[----:B-1----:R-:W3:Y:S04]  /*28e10*/  LDL.LU.64 R26, [R1+0xae8] ;  /* 0x000ae800011a7983 */ /* 0x002ee80000300a00 */
[----:B------:R0:W-:Y:S04]  /*28e20*/  STL [R1+0x3c24], R21 ;  /* 0x003c241501007387 */ /* 0x0001e80000100800 */
[----:B0-----:R-:W4:Y:S04]  /*28e30*/  LDL.LU R21, [R1+0x12a0] ;  /* 0x0012a00001157983 */ /* 0x001f280000300800 */
[----:B------:R0:W-:Y:S04]  /*28e40*/  STL.64 [R1+0x3c80], R22 ;  /* 0x003c801601007387 */ /* 0x0001e80000100a00 */
[----:B0-----:R-:W4:Y:S04]  /*28e50*/  LDL.LU R22, [R1+0x1298] ;  /* 0x0012980001167983 */ /* 0x001f280000300800 */
[----:B------:R-:W4:Y:S04]  /*28e60*/  LDL.LU R23, [R1+0x1294] ;  /* 0x0012940001177983 */ /* 0x000f280000300800 */
[----:B------:R-:W-:Y:S04]  /*28e70*/  STL [R1+0x3c78], R20 ;  /* 0x003c781401007387 */ /* 0x000fe80000100800 */
        /* <DEDUP_REMOVED lines=10> */
[----:B------:R0:W-:Y:S04]  /*28f20*/  STL.64 [R1+0x3c08], R18 ;  /* 0x003c081201007387 */ /* 0x0001e80000100a00 */
[----:B0-----:R-:W4:Y:S04]  /*28f30*/  LDL R18, [R1+0x28] ;  /* 0x0000280001127983 */ /* 0x001f280000100800 */
[----:B------:R-:W4:Y:S04]  /*28f40*/  LDL R19, [R1+0x2c] ;  /* 0x00002c0001137983 */ /* 0x000f280000100800 */
[----:B------:R-:W-:Y:S01]  /*28f50*/  STL.64 [R1+0x3c00], R16 ;  /* 0x003c001001007387 */ /* 0x000fe20000100a00 */
[----:B--2---:R-:W-:-:S15]  /*28f60*/  HMMA.16816.F32 R12, R8, R6, R12 ;  /* 0x00000006080c723c */ /* 0x004fde000000180c */
[----:B------:R-:W-:-:S08]  /*28f70*/  NOP ;  /* 0x0000000000007918 */ /* 0x000fd00000000000 */
[----:B------:R-:W-:Y:S04]  /*28f80*/  STL.64 [R1+0xb00], R12 ;  /* 0x000b000c01007387 */ /* 0x000fe80000100a00 */
[----:B------:R0:W-:Y:S04]  /*28f90*/  STL.64 [R1+0xb08], R14 ;  /* 0x000b080e01007387 */ /* 0x0001e80000100a00 */
[----:B0-----:R-:W4:Y:S04]  /*28fa0*/  LDL.LU.64 R14, [R1+0x3cb8] ;  /* 0x003cb800010e7983 */ /* 0x001f280000300a00 */
[----:B------:R-:W4:Y:S01]  /*28fb0*/  LDL.LU.64 R12, [R1+0x3cb0] ;  /* 0x003cb000010c7983 */ /* 0x000f220000300a00 */
[C---:B---3--:R-:W-:Y:S06]  /*28fc0*/  HMMA.16816.F32 R24, R8.reuse, R2, R24 ;  /* 0x000000020818723c */ /* 0x048fec0000001818 */
[----:B----4-:R-:W-:-:S15]  /*28fd0*/  HMMA.16816.F32 R12, R8, R4, R12 ;  /* 0x00000004080c723c */ /* 0x010fde000000180c */
[----:B------:R-:W-:-:S08]  /*28fe0*/  NOP ;  /* 0x0000000000007918 */ /* 0x000fd00000000000 */
[----:B------:R-:W-:Y:S04]  /*28ff0*/  STL.64 [R1+0xaf0], R12 ;  /* 0x000af00c01007387 */ /* 0x000fe80000100a00 */
[----:B------:R0:W-:Y:S04]  /*29000*/  STL.64 [R1+0xaf8], R14 ;  /* 0x000af80e01007387 */ /* 0x0001e80000100a00 */
[----:B0-----:R-:W2:Y:S04]  /*29010*/  LDL R14, [R1+0x10] ;  /* 0x00001000010e7983 */ /* 0x001ea80000100800 */
[----:B------:R-:W2:Y:S04]  /*29020*/  LDL R15, [R1+0x14] ;  /* 0x00001400010f7983 */ /* 0x000ea80000100800 */
[----:B------:R-:W-:Y:S04]  /*29030*/  STL.64 [R1+0x3be8], R6 ;  /* 0x003be80601007387 */ /* 0x000fe80000100a00 */
[----:B------:R0:W-:Y:S04]  /*29040*/  STL.64 [R1+0x3be0], R4 ;  /* 0x003be00401007387 */ /* 0x0001e80000100a00 */
[----:B0-----:R-:W3:Y:S04]  /*29050*/  LDL.LU.64 R4, [R1+0x290] ;  /* 0x0002900001047983 */ /* 0x001ee80000300a00 */
[----:B------:R-:W3:Y:S04]  /*29060*/  LDL.LU.64 R6, [R1+0x298] ;  /* 0x0002980001067983 */ /* 0x000ee80000300a00 */
[----:B------:R-:W-:Y:S04]  /*29070*/  STL.64 [R1+0xae0], R24 ;  /* 0x000ae01801007387 */ /* 0x000fe80000100a00 */
[----:B------:R0:W-:Y:S04]  /*29080*/  STL.64 [R1+0xae8], R26 ;  /* 0x000ae81a01007387 */ /* 0x0001e80000100a00 */
[----:B0-----:R-:W4:Y:S04]  /*29090*/  LDL.LU.64 R26, [R1+0x3ca8] ;  /* 0x003ca800011a7983 */ /* 0x001f280000300a00 */
[----:B------:R-:W4:Y:S04]  /*290a0*/  LDL.LU.64 R24, [R1+0x3ca0] ;  /* 0x003ca00001187983 */ /* 0x000f280000300a00 */
[----:B------:R-:W4:Y:S04]  /*290b0*/  LDL.64 R12, [R1+0x18] ;  /* 0x00001800010c7983 */ /* 0x000f280000100a00 */
[----:B------:R-:W4:Y:S01]  /*290c0*/  LDL.64 R28, [R1+0x20] ;  /* 0x00002000011c7983 */ /* 0x000f220000100a00 */
[----:B---3--:R-:W-:Y:S03]  /*290d0*/  HMMA.16816.F32 R4, R8, R18, R4 ;  /* 0x000000120804723c */ /* 0x008fe60000001804 */
[----:B--2---:R-:W-:Y:S04]  /*290e0*/  STL.64 [R1+0x3c98], R14 ;  /* 0x003c980e01007387 */ /* 0x004fe80000100a00 */
[----:B------:R-:W-:Y:S01]  /*290f0*/  IMAD R8, R23, 0x100, R22 ;  /* 0x0000010017087824 */ /* 0x000fe200078e0216 */
[----:B----4-:R0:W-:Y:S04]  /*29100*/  STL.64 [R1+0x3c90], R12 ;  /* 0x003c900c01007387 */ /* 0x0101e80000100a00 */
[----:B------:R-:W-:Y:S01]  /*29110*/  STL [R1+0x3c20], R3 ;  /* 0x003c200301007387 */ /* 0x000fe20000100800 */
[----:B------:R-:W-:-:S10]  /*29120*/  IMAD R9, R24, 0x100, R21 ;  /* 0x0000010018097824 */ /* 0x000fd400078e0215 */
[----:B------:R-:W-:Y:S04]  /*29130*/  STL.64 [R1+0x290], R4 ;  /* 0x0002900401007387 */ /* 0x000fe80000100a00 */
[----:B------:R-:W-:Y:S01]  /*29140*/  STL.64 [R1+0x298], R6 ;  /* 0x0002980601007387 */ /* 0x000fe20000100a00 */
[----:B------:R-:W-:-:S03]  /*29150*/  IMAD R10, R26, 0x100, R25 ;  /* 0x000001001a0a7824 */ /* 0x000fc600078e0219 */
[----:B0-----:R-:W2:Y:S04]  /*29160*/  LDL.LU.64 R12, [R1+0xad0] ;  /* 0x000ad000010c7983 */ /* 0x001ea80000300a00 */
[----:B------:R-:W2:Y:S04]  /*29170*/  LDL.LU.64 R14, [R1+0xad8] ;  /* 0x000ad800010e7983 */ /* 0x000ea80000300a00 */
[----:B------:R-:W3:Y:S04]  /*29180*/  LDL.LU.64 R20, [R1+0xac0] ;  /* 0x000ac00001147983 */ /* 0x000ee80000300a00 */
[----:B------:R-:W3:Y:S01]  /*29190*/  LDL.LU.64 R22, [R1+0xac8] ;  /* 0x000ac80001167983 */ /* 0x000ee20000300a00 */
[----:B------:R-:W-:-:S03]  /*291a0*/  IMAD R11, R0, 0x100, R27 ;  /* 0x00000100000b7824 */ /* 0x000fc600078e021b */
[----:B------:R-:W4:Y:S04]  /*291b0*/  LDL.LU.64 R24, [R1+0xa80] ;  /* 0x000a800001187983 */ /* 0x000f280000300a00 */
[----:B------:R-:W2:Y:S04]  /*291c0*/  LDL.LU.64 R26, [R1+0xa88] ;  /* 0x000a8800011a7983 */ /* 0x000ea80000300a00 */
[----:B--2---:R-:W-:Y:S04]  /*291d0*/  STL.64 [R1+0x3c40], R26 ;  /* 0x003c401a01007387 */ /* 0x004fe80000100a00 */
[----:B----4-:R0:W-:Y:S04]  /*291e0*/  STL.64 [R1+0x3c38], R24 ;  /* 0x003c381801007387 */ /* 0x0101e80000100a00 */
[----:B0-----:R-:W2:Y:S04]  /*291f0*/  LDL.LU.64 R24, [R1+0xa90] ;  /* 0x000a900001187983 */ /* 0x001ea80000300a00 */
[----:B------:R-:W4:Y:S01]  /*29200*/  LDL.LU.64 R26, [R1+0xa98] ;  /* 0x000a9800011a7983 */ /* 0x000f220000300a00 */
[----:B------:R-:W-:-:S02]  /*29210*/  F2FP.F16.E4M3.UNPACK_B R8, R8 ;  /* 0x00000008ff08723e */ /* 0x000fc400020006ff */
[----:B------:R-:W-:Y:S02]  /*29220*/  F2FP.F16.E4M3.UNPACK_B R9, R9 ;  /* 0x00000009ff09723e */ /* 0x000fe400020006ff */
[----:B------:R-:W-:Y:S02]  /*29230*/  F2FP.F16.E4M3.UNPACK_B R10, R10 ;  /* 0x0000000aff0a723e */ /* 0x000fe400020006ff */
[----:B------:R-:W-:-:S07]  /*29240*/  F2FP.F16.E4M3.UNPACK_B R11, R11 ;  /* 0x0000000bff0b723e */ /* 0x000fce00020006ff */
[----:B------:R-:W-:Y:S01]  /*29250*/  HMMA.16816.F32 R12, R8, R28, R12 ;  /* 0x0000001c080c723c */ /* 0x000fe2000000180c */
[----:B----4-:R-:W-:Y:S04]  /*29260*/  STL.64 [R1+0x3c58], R26 ;  /* 0x003c581a01007387 */ /* 0x010fe80000100a00 */
[----:B--2---:R0:W-:Y:S04]  /*29270*/  STL.64 [R1+0x3c50], R24 ;  /* 0x003c501801007387 */ /* 0x0041e80000100a00 */
[----:B0-----:R-:W2:Y:S04]  /*29280*/  LDL.LU.64 R24, [R1+0xaa0] ;  /* 0x000aa00001187983 */ /* 0x001ea80000300a00 */
[----:B------:R-:W4:Y:S04]  /*29290*/  LDL.LU.64 R26, [R1+0xaa8] ;  /* 0x000aa800011a7983 */ /* 0x000f280000300a00 */
[----:B----4-:R-:W-:Y:S04]  /*292a0*/  STL.64 [R1+0x3c70], R26 ;  /* 0x003c701a01007387 */ /* 0x010fe80000100a00 */
[----:B--2---:R0:W-:Y:S04]  /*292b0*/  STL.64 [R1+0x3c68], R24 ;  /* 0x003c681801007387 */ /* 0x0041e80000100a00 */
[----:B0-----:R-:W2:Y:S04]  /*292c0*/  LDL.LU.64 R24, [R1+0xab0] ;  /* 0x000ab00001187983 */ /* 0x001ea80000300a00 */
[----:B------:R-:W2:Y:S04]  /*292d0*/  LDL.LU.64 R26, [R1+0xab8] ;  /* 0x000ab800011a7983 */ /* 0x000ea80000300a00 */
[----:B------:R-:W4:Y:S04]  /*292e0*/  LDL.LU.64 R16, [R1+0xa70] ;  /* 0x000a700001107983 */ /* 0x000f280000300a00 */
[----:B------:R-:W4:Y:S04]  /*292f0*/  LDL.LU.64 R18, [R1+0xa78] ;  /* 0x000a780001127983 */ /* 0x000f280000300a00 */
[----:B------:R-:W4:Y:S04]  /*29300*/  LDL.LU.64 R4, [R1+0xa60] ;  /* 0x000a600001047983 */ /* 0x000f280000300a00 */
[----:B------:R-:W4:Y:S04]  /*29310*/  LDL.LU.64 R6, [R1+0xa68] ;  /* 0x000a680001067983 */ /* 0x000f280000300a00 */
[----:B------:R-:W-:Y:S04]  /*29320*/  STL.64 [R1+0xad0], R12 ;  /* 0x000ad00c01007387 */ /* 0x000fe80000100a00 */
[----:B------:R0:W-:Y:S04]  /*29330*/  STL.64 [R1+0xad8], R14 ;  /* 0x000ad80e01007387 */ /* 0x0001e80000100a00 */
[----:B0-----:R-:W2:Y:S04]  /*29340*/  LDL.LU.64 R14, [R1+0x3c98] ;  /* 0x003c9800010e7983 */ /* 0x001ea80000300a00 */
[----:B------:R-:W3:Y:S01]  /*29350*/  LDL.LU.64 R12, [R1+0x3c90] ;  /* 0x003c9000010c7983 */ /* 0x000ee20000300a00 */
[----:B------:R-:W-:-:S03]  /*29360*/  IMAD.MOV.U32 R0, RZ, RZ, R29 ;  /* 0x000000ffff007224 */ /* 0x000fc600078e001d */
[----:B------:R-:W4:Y:S01]  /*29370*/  LDL.LU.64 R28, [R1+0x3c88] ;  /* 0x003c8800011c7983 */ /* 0x000f220000300a00 */
[----:B---3--:R-:W-:Y:S06]  /*29380*/  HMMA.16816.F32 R20, R8, R12, R20 ;  /* 0x0000000c0814723c */ /* 0x008fec0000001814 */
[----:B------:R-:W-:-:S15]  /*29390*/  IMAD.MOV.U32 R3, RZ, RZ, R13 ;  /* 0x000000ffff037224 */ /* 0x000fde00078e000d */
[----:B------:R-:W-:-:S02]  /*293a0*/  NOP ;  /* 0x0000000000007918 */ /* 0x000fc40000000000 */
[----:B------:R0:W-:Y:S02]  /*293b0*/  STL.64 [R1+0xac0], R20 ;  /* 0x000ac01401007387 */ /* 0x0001e40000100a00 */
[----:B0-----:R-:W-:Y:S02]  /*293c0*/  IMAD.MOV.U32 R21, RZ, RZ, R12 ;  /* 0x000000ffff157224 */ /* 0x001fe400078e000c */
[C---:B--2---:R-:W-:Y:S01]  /*293d0*/  HMMA.16816.F32 R12, R8.reuse, R14, R24 ;  /* 0x0000000e080c723c */ /* 0x044fe20000001818 */
[----:B------:R0:W-:Y:S04]  /*293e0*/  STL.64 [R1+0xac8], R22 ;  /* 0x000ac81601007387 */ /* 0x0001e80000100a00 */
[----:B0-----:R-:W2:Y:S04]  /*293f0*/  LDL.LU.64 R22, [R1+0x3c80] ;  /* 0x003c800001167983 */ /* 0x001ea80000300a00 */
[----:B------:R-:W3:Y:S04]  /*29400*/  LDL.LU R20, [R1+0x3c78] ;  /* 0x003c780001147983 */ /* 0x000ee80000300800 */
[----:B------:R-:W4:Y:S04]  /*29410*/  LDL.LU.64 R26, [R1+0x3c70] ;  /* 0x003c7000011a7983 */ /* 0x000f280000300a00 */
[----:B------:R-:W4:Y:S06]  /*29420*/  LDL.LU.64 R24, [R1+0x3c68] ;  /* 0x003c680001187983 */ /* 0x000f2c0000300a00 */
[----:B------:R0:W-:Y:S04]  /*29430*/  STL.64 [R1+0xab0], R12 ;  /* 0x000ab00c01007387 */ /* 0x0001e80000100a00 */
[----:B------:R4:W-:Y:S04]  /*29440*/  STL.64 [R1+0xab8], R14 ;  /* 0x000ab80e01007387 */ /* 0x0009e80000100a00 */
[----:B0-----:R-:W4:Y:S02]  /*29450*/  LDL.LU.64 R12, [R1+0x3c60] ;  /* 0x003c6000010c7983 */ /* 0x001f240000300a00 */
[----:B----4-:R-:W-:Y:S02]  /*29460*/  HMMA.16816.F32 R12, R8, R12, R24 ;  /* 0x0000000c080c723c */ /* 0x010fe40000001818 */
[----:B------:R-:W4:Y:S04]  /*29470*/  LDL.LU.64 R26, [R1+0x3c58] ;  /* 0x003c5800011a7983 */ /* 0x000f280000300a00 */
[----:B------:R-:W4:-:S15]  /*29480*/  LDL.LU.64 R24, [R1+0x3c50] ;  /* 0x003c500001187983 */ /* 0x000f1e0000300a00 */
[----:B------:R-:W-:-:S02]  /*29490*/  NOP ;  /* 0x0000000000007918 */ /* 0x000fc40000000000 */
[----:B------:R-:W-:Y:S04]  /*294a0*/  STL.64 [R1+0xaa0], R12 ;  /* 0x000aa00c01007387 */ /* 0x000fe80000100a00 */
[----:B------:R0:W-:Y:S04]  /*294b0*/  STL.64 [R1+0xaa8], R14 ;  /* 0x000aa80e01007387 */ /* 0x0001e80000100a00 */
[----:B0-----:R-:W4:Y:S04]  /*294c0*/  LDL.LU.64 R14, [R1+0x3c48] ;  /* 0x003c4800010e7983 */ /* 0x001f280000300a00 */
[----:B------:R-:W3:Y:S04]  /*294d0*/  LDL.LU R12, [R1+0x12b4] ;  /* 0x0012b400010c7983 */ /* 0x000ee80000300800 */
[----:B------:R-:W3:Y:S01]  /*294e0*/  LDL.LU R13, [R1+0x12bc] ;  /* 0x0012bc00010d7983 */ /* 0x000ee20000300800 */
[----:B----4-:R-:W-:-:S15]  /*294f0*/  HMMA.16816.F32 R24, R8, R14, R24 ;  /* 0x0000000e0818723c */ /* 0x010fde0000001818 */
        /* <DEDUP_REMOVED lines=9> */
[----:B0-----:R-:W4:Y:S04]  /*29590*/  LDL.LU.64 R26, [R1+0x3c30] ;  /* 0x003c3000011a7983 */ /* 0x001f280000300a00 */
[----:B------:R-:W2:Y:S04]  /*295a0*/  LDL.LU.64 R24, [R1+0x3c28] ;  /* 0x003c280001187983 */ /* 0x000ea80000300a00 */
[----:B------:R-:W-:Y:S01]  /*295b0*/  STL.64 [R1+0x3b70], R28 ;  /* 0x003b701c01007387 */ /* 0x000fe20000100a00 */
[----:B----4-:R-:W-:-:S15]  /*295c0*/  HMMA.16816.F32 R16, R8, R26, R16 ;  /* 0x0000001a0810723c */ /* 0x010fde0000001810 */
[----:B------:R-:W-:-:S08]  /*295d0*/  NOP ;  /* 0x0000000000007918 */ /* 0x000fd00000000000 */
[----:B------:R0:W-:Y:S04]  /*295e0*/  STL.64 [R1+0xa70], R16 ;  /* 0x000a701001007387 */ /* 0x0001e80000100a00 */
[----:B------:R1:W-:Y:S04]  /*295f0*/  STL.64 [R1+0xa78], R18 ;  /* 0x000a781201007387 */ /* 0x0003e80000100a00 */
[----:B0-----:R-:W4:Y:S04]  /*29600*/  LDL.LU.64 R16, [R1+0xa40] ;  /* 0x000a400001107983 */ /* 0x001f280000300a00 */
[----:B-1----:R-:W3:Y:S01]  /*29610*/  LDL.LU.64 R18, [R1+0xa48] ;  /* 0x000a480001127983 */ /* 0x002ee20000300a00 */
[----:B--2---:R-:W-:-:S15]  /*29620*/  HMMA.16816.F32 R4, R8, R24, R4 ;  /* 0x000000180804723c */ /* 0x004fde0000001804 */
[----:B------:R-:W-:-:S08]  /*29630*/  NOP ;  /* 0x0000000000007918 */ /* 0x000fd00000000000 */
[----:B------:R-:W-:Y:S04]  /*29640*/  STL.64 [R1+0xa60], R4 ;  /* 0x000a600401007387 */ /* 0x000fe80000100a00 */
[----:B------:R-:W-:Y:S04]  /*29650*/  STL.64 [R1+0xa68], R6 ;  /* 0x000a680601007387 */ /* 0x000fe80000100a00 */
[----:B---3--:R-:W-:Y:S04]  /*29660*/  STL.64 [R1+0x3c18], R18 ;  /* 0x003c181201007387 */ /* 0x008fe80000100a00 */
[----:B----4-:R0:W-:Y:S04]  /*29670*/  STL.64 [R1+0x3c10], R16 ;  /* 0x003c101001007387 */ /* 0x0101e80000100a00 */
[----:B0-----:R-:W2:Y:S04]  /*29680*/  LDL.LU.64 R16, [R1+0xa50] ;  /* 0x000a500001107983 */ /* 0x001ea80000300a00 */
[----:B------:R-:W2:Y:S04]  /*29690*/  LDL.LU.64 R18, [R1+0xa58] ;  /* 0x000a580001127983 */ /* 0x000ea80000300a00 */
[----:B------:R-:W3:Y:S04]  /*296a0*/  LDL.LU.64 R4, [R1+0xa20] ;  /* 0x000a200001047983 */ /* 0x000ee80000300a00 */
[----:B------:R-:W4:Y:S04]  /*296b0*/  LDL.LU.64 R6, [R1+0xa28] ;  /* 0x000a280001067983 */ /* 0x000f280000300a00 */
[----:B----4-:R-:W-:Y:S04]  /*296c0*/  STL.64 [R1+0x3bf8], R6 ;  /* 0x003bf80601007387 */ /* 0x010fe80000100a00 */
[----:B---3--:R0:W-:Y:S04]  /*296d0*/  STL.64 [R1+0x3bf0], R4 ;  /* 0x003bf00401007387 */ /* 0x0081e80000100a00 */
[----:B0-----:R-:W3:Y:S04]  /*296e0*/  LDL.LU.64 R4, [R1+0xa30] ;  /* 0x000a300001047983 */ /* 0x001ee80000300a00 */
[----:B------:R-:W3:Y:S04]  /*296f0*/  LDL.LU.64 R6, [R1+0xa38] ;  /* 0x000a380001067983 */ /* 0x000ee80000300a00 */
[----:B------:R-:W4:Y:S04]  /*29700*/  LDL.LU R28, [R1+0x12c8] ;  /* 0x0012c800011c7983 */ /* 0x000f280000300800 */
[----:B------:R-:W4:Y:S04]  /*29710*/  LDL.LU R14, [R1+0x12c4] ;  /* 0x0012c400010e7983 */ /* 0x000f280000300800 */
[----:B------:R-:W4:Y:S04]  /*29720*/  LDL.LU R29, [R1+0x12d0] ;  /* 0x0012d000011d7983 */ /* 0x000f280000300800 */
[----:B------:R-:W4:Y:S04]  /*29730*/  LDL.LU R15, [R1+0x12cc] ;  /* 0x0012cc00010f7983 */ /* 0x000f280000300800 */
[----:B------:R0:W-:Y:S04]  /*29740*/  STL.64 [R1+0x3b68], R26 ;  /* 0x003b681a01007387 */ /* 0x0001e80000100a00 */
[----:B0-----:R-:W3:Y:S01]  /*29750*/  LDL.64 R26, [R1+0x10] ;  /* 0x00001000011a7983 */ /* 0x001ee20000100a00 */
[----:B--2---:R-:W-:Y:S03]  /*29760*/  HMMA.16816.F32 R16, R8, R22, R16 ;  /* 0x000000160810723c */ /* 0x004fe60000001810 */
[----:B---3--:R0:W-:Y:S04]  /*29770*/  STL.64 [R1+0x3ba8], R26 ;  /* 0x003ba81a01007387 */ /* 0x0081e80000100a00 */
[----:B0-----:R-:W2:Y:S04]  /*29780*/  LDL.64 R26, [R1+0x28] ;  /* 0x00002800011a7983 */ /* 0x001ea80000100a00 */
[----:B------:R0:W-:Y:S02]  /*29790*/  STL.64 [R1+0x3b60], R24 ;  /* 0x003b601801007387 */ /* 0x0001e40000100a00 */
[----:B0-----:R-:W-:-:S02]  /*297a0*/  IMAD.MOV.U32 R24, RZ, RZ, R21 ;  /* 0x000000ffff187224 */ /* 0x001fc400078e0015 */
[----:B------:R-:W-:Y:S01]  /*297b0*/  IMAD.MOV.U32 R25, RZ, RZ, R3 ;  /* 0x000000ffff197224 */ /* 0x000fe200078e0003 */
[----:B------:R-:W3:Y:S04]  /*297c0*/  LDL.LU R21, [R1+0x3c24] ;  /* 0x003c240001157983 */ /* 0x000ee80000300800 */
[----:B------:R-:W4:Y:S04]  /*297d0*/  LDL.LU R3, [R1+0x3c20] ;  /* 0x003c200001037983 */ /* 0x000f280000300800 */
[----:B--2---:R-:W-:Y:S04]  /*297e0*/  STL.64 [R1+0x3bc8], R26 ;  /* 0x003bc81a01007387 */ /* 0x004fe80000100a00 */
[----:B------:R0:W-:Y:S04]  /*297f0*/  STL.64 [R1+0x3bc0], R24 ;  /* 0x003bc01801007387 */ /* 0x0001e80000100a00 */
[----:B0-----:R-:W2:Y:S04]  /*29800*/  LDL.LU.64 R24, [R1+0xa10] ;  /* 0x000a100001187983 */ /* 0x001ea80000300a00 */
[----:B------:R-:W2:Y:S04]  /*29810*/  LDL.LU.64 R26, [R1+0xa18] ;  /* 0x000a1800011a7983 */ /* 0x000ea80000300a00 */
        /* <DEDUP_REMOVED lines=9> */
[----:B------:R-:W4:Y:S04]  /*298b0*/  LDL.LU.64 R16, [R1+0x3c00] ;  /* 0x003c000001107983 */ /* 0x000f280000300a00 */
[----:B------:R0:W-:Y:S04]  /*298c0*/  STL [R1+0x3b48], R21 ;  /* 0x003b481501007387 */ /* 0x0001e80000100800 */
[----:B0-----:R-:W2:Y:S04]  /*298d0*/  LDL.LU R21, [R1+0x12c0] ;  /* 0x0012c00001157983 */ /* 0x001ea80000300800 */
[----:B------:R0:W-:Y:S04]  /*298e0*/  STL.64 [R1+0x3bb8], R22 ;  /* 0x003bb81601007387 */ /* 0x0001e80000100a00 */
[----:B0-----:R-:W2:Y:S04]  /*298f0*/  LDL.LU R23, [R1+0x12b8] ;  /* 0x0012b80001177983 */ /* 0x001ea80000300800 */
[----:B------:R-:W-:Y:S01]  /*29900*/  STL [R1+0x3bb0], R20 ;  /* 0x003bb01401007387 */ /* 0x000fe20000100800 */
        /* <DEDUP_REMOVED lines=10> */
[----:B0-----:R-:W2:Y:S04]  /*299b0*/  LDL.LU.64 R6, [R1+0x3be8] ;  /* 0x003be80001067983 */ /* 0x001ea80000300a00 */
[----:B------:R-:W3:Y:S04]  /*299c0*/  LDL.LU.64 R4, [R1+0x3be0] ;  /* 0x003be00001047983 */ /* 0x000ee80000300a00 */
[----:B------:R-:W-:Y:S04]  /*299d0*/  STL.64 [R1+0x3b40], R18 ;  /* 0x003b401201007387 */ /* 0x000fe80000100a00 */
[----:B------:R2:W-:Y:S02]  /*299e0*/  STL.64 [R1+0x3b38], R16 ;  /* 0x003b381001007387 */ /* 0x0005e40000100a00 */
[----:B--2---:R-:W-:Y:S02]  /*299f0*/  HMMA.16816.F32 R16, R8, R6, R24 ;  /* 0x000000060810723c */ /* 0x004fe40000001818 */
[----:B------:R-:W2:Y:S04]  /*29a00*/  LDL.LU.64 R24, [R1+0x1090] ;  /* 0x0010900001187983 */ /* 0x000ea80000300a00 */
[----:B------:R-:W4:-:S15]  /*29a10*/  LDL.LU.64 R26, [R1+0x1098] ;  /* 0x00109800011a7983 */ /* 0x000f1e0000300a00 */
[----:B------:R-:W-:-:S02]  /*29a20*/  NOP ;  /* 0x0000000000007918 */ /* 0x000fc40000000000 */
[----:B------:R-:W-:Y:S04]  /*29a30*/  STL.64 [R1+0xa10], R16 ;  /* 0x000a101001007387 */ /* 0x000fe80000100a00 */
[----:B------:R-:W-:Y:S04]  /*29a40*/  STL.64 [R1+0xa18], R18 ;  /* 0x000a181201007387 */ /* 0x000fe80000100a00 */
[----:B----4-:R-:W-:Y:S04]  /*29a50*/  STL.64 [R1+0x3bd8], R26 ;  /* 0x003bd81a01007387 */ /* 0x010fe80000100a00 */
[----:B--2---:R0:W-:Y:S04]  /*29a60*/  STL.64 [R1+0x3bd0], R24 ;  /* 0x003bd01801007387 */ /* 0x0041e80000100a00 */
[----:B0-----:R-:W3:Y:S04]  /*29a70*/  LDL.LU.64 R24, [R1+0x10a0] ;  /* 0x0010a00001187983 */ /* 0x001ee80000300a00 */
[----:B------:R-:W3:Y:S01]  /*29a80*/  LDL.LU.64 R26, [R1+0x10a8] ;  /* 0x0010a800011a7983 */ /* 0x000ee20000300a00 */
[----:B------:R-:W-:-:S02]  /*29a90*/  IMAD R13, R13, 0x100, R21 ;  /* 0x000001000d0d7824 */ /* 0x000fc400078e0215 */
[----:B------:R-:W-:Y:S01]  /*29aa0*/  IMAD R12, R12, 0x100, R23 ;  /* 0x000001000c0c7824 */ /* 0x000fe200078e0217 */
[----:B------:R-:W2:Y:S04]  /*29ab0*/  LDL.LU.64 R20, [R1+0xa00] ;  /* 0x000a000001147983 */ /* 0x000ea80000300a00 */
[----:B------:R-:W2:Y:S04]  /*29ac0*/  LDL.LU.64 R22, [R1+0xa08] ;  /* 0x000a080001167983 */ /* 0x000ea80000300a00 */
[----:B------:R-:W-:Y:S04]  /*29ad0*/  STL [R1+0x3b24], R6 ;  /* 0x003b240601007387 */ /* 0x000fe80000100800 */
[----:B------:R-:W-:Y:S04]  /*29ae0*/  STL [R1+0x3b20], R7 ;  /* 0x003b200701007387 */ /* 0x000fe80000100800 */
[----:B------:R-:W4:Y:S04]  /*29af0*/  LDL.LU.64 R16, [R1+0x9d0] ;  /* 0x0009d00001107983 */ /* 0x000f280000300a00 */
[----:B------:R-:W4:Y:S01]  /*29b00*/  LDL.LU.64 R18, [R1+0x9d8] ;  /* 0x0009d80001127983 */ /* 0x000f220000300a00 */
[----:B---3--:R-:W-:-:S15]  /*29b10*/  HMMA.16816.F32 R24, R8, R4, R24 ;  /* 0x000000040818723c */ /* 0x008fde0000001818 */
[----:B------:R-:W-:-:S08]  /*29b20*/  NOP ;  /* 0x0000000000007918 */ /* 0x000fd00000000000 */
[----:B------:R-:W-:Y:S04]  /*29b30*/  STL.64 [R1+0x10a0], R24 ;  /* 0x0010a01801007387 */ /* 0x000fe80000100a00 */
[----:B------:R0:W-:Y:S04]  /*29b40*/  STL.64 [R1+0x10a8], R26 ;  /* 0x0010a81a01007387 */ /* 0x0001e80000100a00 */
[----:B0-----:R-:W3:Y:S04]  /*29b50*/  LDL.LU.64 R26, [R1+0x3bd8] ;  /* 0x003bd800011a7983 */ /* 0x001ee80000300a00 */
[----:B------:R-:W3:Y:S01]  /*29b60*/  LDL.LU.64 R24, [R1+0x3bd0] ;  /* 0x003bd00001187983 */ /* 0x000ee20000300a00 */
[----:B------:R-:W-:-:S02]  /*29b70*/  IMAD R14, R14, 0x100, R28 ;  /* 0x000001000e0e7824 */ /* 0x000fc400078e021c */
[----:B------:R-:W-:Y:S02]  /*29b80*/  IMAD R15, R15, 0x100, R29 ;  /* 0x000001000f0f7824 */ /* 0x000fe400078e021d */
[----:B------:R-:W4:Y:S04]  /*29b90*/  LDL.64 R28, [R1] ;  /* 0x00000000011c7983 */ /* 0x000f280000100a00 */
[----:B------:R-:W-:Y:S04]  /*29ba0*/  STL [R1+0x3b0c], R4 ;  /* 0x003b0c0401007387 */ /* 0x000fe80000100800 */
[----:B------:R0:W-:Y:S04]  /*29bb0*/  STL [R1+0x3b08], R5 ;  /* 0x003b080501007387 */ /* 0x0001e80000100800 */
[----:B0-----:R-:W4:Y:S04]  /*29bc0*/  LDL.LU.64 R4, [R1+0x9e0] ;  /* 0x0009e00001047983 */ /* 0x001f280000300a00 */
[----:B------:R-:W4:Y:S01]  /*29bd0*/  LDL.LU.64 R6, [R1+0x9e8] ;  /* 0x0009e80001067983 */ /* 0x000f220000300a00 */
[----:B---3--:R-:W-:-:S15]  /*29be0*/  HMMA.16816.F32 R24, R8, R2, R24 ;  /* 0x000000020818723c */ /* 0x008fde0000001818 */
[----:B------:R-:W-:-:S08]  /*29bf0*/  NOP ;  /* 0x0000000000007918 */ /* 0x000fd00000000000 */
[----:B------:R-:W-:Y:S04]  /*29c00*/  STL.64 [R1+0x1090], R24 ;  /* 0x0010901801007387 */ /* 0x000fe80000100a00 */
[----:B------:R0:W-:Y:S04]  /*29c10*/  STL.64 [R1+0x1098], R26 ;  /* 0x0010981a01007387 */ /* 0x0001e80000100a00 */
[----:B0-----:R-:W2:Y:S04]  /*29c20*/  LDL.LU.64 R26, [R1+0x3bc8] ;  /* 0x003bc800011a7983 */ /* 0x001ea80000300a00 */
[----:B------:R-:W4:Y:S01]  /*29c30*/  LDL.LU.64 R24, [R1+0x3bc0] ;  /* 0x003bc00001187983 */ /* 0x000f220000300a00 */
[----:B--2---:R-:W-:Y:S03]  /*29c40*/  HMMA.16816.F32 R8, R8, R26, R20 ;  /* 0x0000001a0808723c */ /* 0x004fe60000001814 */
[----:B------:R-:W2:Y:S04]  /*29c50*/  LDL.LU.64 R22, [R1+0x3bb8] ;  /* 0x003bb80001167983 */ /* 0x000ea80000300a00 */
[----:B------:R-:W3:Y:S01]  /*29c60*/  LDL.LU R20, [R1+0x3bb0] ;  /* 0x003bb00001147983 */ /* 0x000ee20000300800 */
[----:B------:R-:W-:-:S03]  /*29c70*/  IMAD.MOV.U32 R21, RZ, RZ, R26 ;  /* 0x000000ffff157224 */ /* 0x000fc600078e001a */
[----:B------:R-:W4:-:S12]  /*29c80*/  LDL.LU.64 R26, [R1+0x3ba8] ;  /* 0x003ba800011a7983 */ /* 0x000f180000300a00 */
[----:B------:R-:W-:Y:S04]  /*29c90*/  STL.64 [R1+0xa00], R8 ;  /* 0x000a000801007387 */ /* 0x000fe80000100a00 */
[----:B------:R0:W-:Y:S04]  /*29ca0*/  STL.64 [R1+0xa08], R10 ;  /* 0x000a080a01007387 */ /* 0x0001e80000100a00 */
[----:B0-----:R-:W4:Y:S04]  /*29cb0*/  LDL R10, [R1+0x20] ;  /* 0x00002000010a7983 */ /* 0x001f280000100800 */
[----:B--2---:R-:W-:Y:S04]  /*29cc0*/  STL.64 [R1+0x3b58], R22 ;  /* 0x003b581601007387 */ /* 0x004fe80000100a00 */
[----:B---3--:R0:W-:Y:S04]  /*29cd0*/  STL.64 [R1+0x3b50], R20 ;  /* 0x003b501401007387 */ /* 0x0081e80000100a00 */
[----:B0-----:R-:W2:Y:S04]  /*29ce0*/  LDL.LU.64 R20, [R1+0x9f0] ;  /* 0x0009f00001147983 */ /* 0x001ea80000300a00 */
[----:B------:R-:W2:Y:S01]  /*29cf0*/  LDL.LU.64 R22, [R1+0x9f8] ;  /* 0x0009f80001167983 */ /* 0x000ea20000300a00 */
[----:B------:R-:W-:-:S02]  /*29d00*/  F2FP.F16.E4M3.UNPACK_B R12, R12 ;  /* 0x0000000cff0c723e */ /* 0x000fc400020006ff */
[----:B------:R-:W-:Y:S02]  /*29d10*/  F2FP.F16.E4M3.UNPACK_B R13, R13 ;  /* 0x0000000dff0d723e */ /* 0x000fe400020006ff */
[----:B------:R-:W-:Y:S02]  /*29d20*/  F2FP.F16.E4M3.UNPACK_B R14, R14 ;  /* 0x0000000eff0e723e */ /* 0x000fe400020006ff */
[----:B------:R-:W-:Y:S01]  /*29d30*/  F2FP.F16.E4M3.UNPACK_B R15, R15 ;  /* 0x0000000fff0f723e */ /* 0x000fe200020006ff */
[----:B------:R-:W-:Y:S02]  /*29d40*/  IMAD.MOV.U32 R11, RZ, RZ, R0 ;  /* 0x000000ffff0b7224 */ /* 0x000fe400078e0000 */
[----:B----4-:R-:W-:-:S05]  /*29d50*/  IMAD.MOV.U32 R0, RZ, RZ, R27 ;  /* 0x000000ffff007224 */ /* 0x010fca00078e001b */
[C---:B--2---:R-:W-:Y:S06]  /*29d60*/  HMMA.16816.F32 R20, R12.reuse, R10, R20 ;  /* 0x0000000a0c14723c */ /* 0x044fec0000001814 */
[C---:B------:R-:W-:Y:S06]  /*29d70*/  HMMA.16816.F32 R8, R12.reuse, R24, R4 ;  /* 0x000000180c08723c */ /* 0x040fec0000001804 */
[C---:B------:R-:W-:Y:S11]  /*29d80*/  HMMA.16816.F32 R4, R12.reuse, R26, R16 ;  /* 0x0000001a0c04723c */ /* 0x040ff60000001810 */
[----:B------:R-:W-:Y:S04]  /*29d90*/  STL.64 [R1+0x9f0], R20 ;  /* 0x0009f01401007387 */ /* 0x000fe80000100a00 */
[----:B------:R-:W-:Y:S04]  /*29da0*/  STL.64 [R1+0x9f8], R22 ;  /* 0x0009f81601007387 */ /* 0x000fe80000100a00 */
[----:B------:R-:W-:Y:S04]  /*29db0*/  STL.64 [R1+0x9e0], R8 ;  /* 0x0009e00801007387 */ /* 0x000fe80000100a00 */
[----:B------:R-:W-:Y:S04]  /*29dc0*/  STL.64 [R1+0x9e8], R10 ;  /* 0x0009e80a01007387 */ /* 0x000fe80000100a00 */
[----:B------:R-:W2:Y:S04]  /*29dd0*/  LDL.LU.64 R24, [R1+0x9a0] ;  /* 0x0009a00001187983 */ /* 0x000ea80000300a00 */
[----:B------:R-:W-:Y:S04]  /*29de0*/  STL.64 [R1+0x9d0], R4 ;  /* 0x0009d00401007387 */ /* 0x000fe80000100a00 */
[----:B------:R-:W-:Y:S04]  /*29df0*/  STL.64 [R1+0x9d8], R6 ;  /* 0x0009d80601007387 */ /* 0x000fe80000100a00 */
[----:B------:R-:W3:Y:S04]  /*29e00*/  LDL.LU.64 R26, [R1+0x9a8] ;  /* 0x0009a800011a7983 */ /* 0x000ee80000300a00 */
[----:B---3--:R-:W-:Y:S04]  /*29e10*/  STL.64 [R1+0x3b80], R26 ;  /* 0x003b801a01007387 */ /* 0x008fe80000100a00 */
[----:B--2---:R0:W-:Y:S04]  /*29e20*/  STL.64 [R1+0x3b78], R24 ;  /* 0x003b781801007387 */ /* 0x0041e80000100a00 */
[----:B0-----:R-:W2:Y:S04]  /*29e30*/  LDL.LU.64 R24, [R1+0x9b0] ;  /* 0x0009b00001187983 */ /* 0x001ea80000300a00 */
[----:B------:R-:W3:Y:S04]  /*29e40*/  LDL.LU.64 R26, [R1+0x9b8] ;  /* 0x0009b800011a7983 */ /* 0x000ee80000300a00 */
[----:B---3--:R0:W-:Y:S04]  /*29e50*/  STL.64 [R1+0x3b90], R26 ;  /* 0x003b901a01007387 */ /* 0x0081e80000100a00 */
[----:B0-----:R-:W3:Y:S04]  /*29e60*/  LDL R26, [R1+0x8] ;  /* 0x00000800011a7983 */ /* 0x001ee80000100800 */
[----:B------:R-:W3:Y:S04]  /*29e70*/  LDL R27, [R1+0xc] ;  /* 0x00000c00011b7983 */ /* 0x000ee80000100800 */
[----:B--2---:R-:W-:Y:S04]  /*29e80*/  STL.64 [R1+0x3b88], R24 ;  /* 0x003b881801007387 */ /* 0x004fe80000100a00 */
[----:B------:R-:W2:Y:S04]  /*29e90*/  LDL.LU.64 R20, [R1+0x990] ;  /* 0x0009900001147983 */ /* 0x000ea80000300a00 */
[----:B------:R-:W4:Y:S04]  /*29ea0*/  LDL.LU.64 R22, [R1+0x998] ;  /* 0x0009980001167983 */ /* 0x000f280000300a00 */
[----:B----4-:R-:W-:Y:S04]  /*29eb0*/  STL.64 [R1+0x3ba0], R22 ;  /* 0x003ba01601007387 */ /* 0x010fe80000100a00 */
[----:B--2---:R0:W-:Y:S04]  /*29ec0*/  STL.64 [R1+0x3b98], R20 ;  /* 0x003b981401007387 */ /* 0x0041e80000100a00 */
[----:B0-----:R-:W3:Y:S04]  /*29ed0*/  LDL.LU.64 R20, [R1+0x9c0] ;  /* 0x0009c00001147983 */ /* 0x001ee80000300a00 */
[----:B------:R-:W3:Y:S04]  /*29ee0*/  LDL.LU.64 R22, [R1+0x9c8] ;  /* 0x0009c80001167983 */ /* 0x000ee80000300a00 */
[----:B------:R-:W2:Y:S04]  /*29ef0*/  LDL.LU.64 R16, [R1+0x970] ;  /* 0x0009700001107983 */ /* 0x000ea80000300a00 */
[----:B------:R-:W2:Y:S04]  /*29f00*/  LDL.LU.64 R18, [R1+0x978] ;  /* 0x0009780001127983 */ /* 0x000ea80000300a00 */
[----:B------:R-:W4:Y:S04]  /*29f10*/  LDL.LU R6, [R1+0x12d8] ;  /* 0x0012d80001067983 */ /* 0x000f280000300800 */
[----:B------:R-:W2:Y:S04]  /*29f20*/  LDL.LU R8, [R1+0x12d4] ;  /* 0x0012d40001087983 */ /* 0x000ea80000300800 */
[----:B------:R-:W4:Y:S04]  /*29f30*/  LDL.LU R7, [R1+0x12e0] ;  /* 0x0012e00001077983 */ /* 0x000f280000300800 */
[----:B------:R-:W2:Y:S04]  /*29f40*/  LDL.LU R9, [R1+0x12dc] ;  /* 0x0012dc0001097983 */ /* 0x000ea80000300800 */
[----:B------:R-:W2:Y:S04]  /*29f50*/  LDL.LU R4, [R1+0x12e8] ;  /* 0x0012e80001047983 */ /* 0x000ea80000300800 */
[----:B------:R-:W2:Y:S04]  /*29f60*/  LDL.LU R10, [R1+0x12e4] ;  /* 0x0012e400010a7983 */ /* 0x000ea80000300800 */
[----:B------:R-:W2:Y:S01]  /*29f70*/  LDL.LU R5, [R1+0x12f0] ;  /* 0x0012f00001057983 */ /* 0x000ea20000300800 */
[C---:B---3--:R-:W-:Y:S03]  /*29f80*/  HMMA.16816.F32 R24, R12.reuse, R26, R20 ;  /* 0x0000001a0c18723c */ /* 0x048fe60000001814 */
[----:B----4-:R-:W-:Y:S04]  /*29f90*/  STL.64 [R1+0x3b30], R6 ;  /* 0x003b300601007387 */ /* 0x010fe80000100a00 */
[----:B--2---:R0:W-:Y:S04]  /*29fa0*/  STL.64 [R1+0x3b28], R4 ;  /* 0x003b280401007387 */ /* 0x0041e80000100a00 */
[----:B0-----:R-:W2:Y:S04]  /*29fb0*/  LDL.LU.64 R4, [R1+0x980] ;  /* 0x0009800001047983 */ /* 0x001ea80000300a00 */
[----:B------:R-:W2:Y:S04]  /*29fc0*/  LDL.LU.64 R6, [R1+0x988] ;  /* 0x0009880001067983 */ /* 0x000ea80000300a00 */
[----:B------:R-:W3:Y:S04]  /*29fd0*/  LDL.LU R11, [R1+0x12ec] ;  /* 0x0012ec00010b7983 */ /* 0x000ee80000300800 */
[----:B------:R-:W-:Y:S04]  /*29fe0*/  STL [R1+0x3af8], R0 ;  /* 0x003af80001007387 */ /* 0x000fe80000100800 */
[----:B------:R-:W4:Y:S04]  /*29ff0*/  LDL.LU.64 R22, [R1+0x3ba0] ;  /* 0x003ba00001167983 */ /* 0x000f280000300a00 */
[----:B------:R-:W4:Y:S04]  /*2a000*/  LDL.LU.64 R20, [R1+0x3b98] ;  /* 0x003b980001147983 */ /* 0x000f280000300a00 */
[----:B------:R-:W-:Y:S04]  /*2a010*/  STL.64 [R1+0x9c0], R24 ;  /* 0x0009c01801007387 */ /* 0x000fe80000100a00 */
[----:B------:R0:W-:Y:S04]  /*2a020*/  STL.64 [R1+0x9c8], R26 ;  /* 0x0009c81a01007387 */ /* 0x0001e80000100a00 */
[----:B0-----:R-:W2:Y:S04]  /*2a030*/  LDL.LU.64 R26, [R1+0x3b90] ;  /* 0x003b9000011a7983 */ /* 0x001ea80000300a00 */
[----:B------:R-:W2:Y:S01]  /*2a040*/  LDL.LU.64 R24, [R1+0x3b88] ;  /* 0x003b880001187983 */ /* 0x000ea20000300a00 */
[----:B------:R-:W-:Y:S01]  /*2a050*/  IMAD.MOV.U32 R0, RZ, RZ, R28 ;  /* 0x000000ffff007224 */ /* 0x000fe200078e001c */
[----:B--2---:R-:W-:-:S15]  /*2a060*/  HMMA.16816.F32 R24, R12, R28, R24 ;  /* 0x0000001c0c18723c */ /* 0x004fde0000001818 */
[----:B------:R-:W-:-:S08]  /*2a070*/  NOP ;  /* 0x0000000000007918 */ /* 0x000fd00000000000 */
[----:B------:R-:W-:Y:S04]  /*2a080*/  STL.64 [R1+0x9b0], R24 ;  /* 0x0009b01801007387 */ /* 0x000fe80000100a00 */
[----:B------:R0:W-:Y:S04]  /*2a090*/  STL.64 [R1+0x9b8], R26 ;  /* 0x0009b81a01007387 */ /* 0x0001e80000100a00 */
[----:B0-----:R-:W2:Y:S04]  /*2a0a0*/  LDL.LU.64 R26, [R1+0x3b80] ;  /* 0x003b8000011a7983 */ /* 0x001ea80000300a00 */
[----:B------:R-:W2:Y:S04]  /*2a0b0*/  LDL.LU.64 R24, [R1+0x3b78] ;  /* 0x003b780001187983 */ /* 0x000ea80000300a00 */
[----:B------:R-:W2:Y:S02]  /*2a0c0*/  LDL.LU.64 R28, [R1+0x3b70] ;  /* 0x003b7000011c7983 */ /* 0x000ea40000300a00 */
[----:B--2---:R-:W-:-:S15]  /*2a0d0*/  HMMA.16816.F32 R24, R12, R28, R24 ;  /* 0x0000001c0c18723c */ /* 0x004fde0000001818 */
[----:B------:R-:W-:-:S08]  /*2a0e0*/  NOP ;  /* 0x0000000000007918 */ /* 0x000fd00000000000 */
[----:B------:R-:W-:Y:S04]  /*2a0f0*/  STL.64 [R1+0x9a0], R24 ;  /* 0x0009a01801007387 */ /* 0x000fe80000100a00 */
[----:B------:R0:W-:Y:S04]  /*2a100*/  STL.64 [R1+0x9a8], R26 ;  /* 0x0009a81a01007387 */ /* 0x0001e80000100a00 */
[----:B0-----:R-:W4:Y:S04]  /*2a110*/  LDL.LU.64 R26, [R1+0x3b68] ;  /* 0x003b6800011a7983 */ /* 0x001f280000300a00 */
[----:B------:R-:W2:Y:S01]  /*2a120*/  LDL.LU.64 R24, [R1+0x3b60] ;  /* 0x003b600001187983 */ /* 0x000ea20000300a00 */
[----:B----4-:R-:W-:-:S15]  /*2a130*/  HMMA.16816.F32 R20, R12, R26, R20 ;  /* 0x0000001a0c14723c */ /* 0x010fde0000001814 */
[----:B------:R-:W-:-:S08]  /*2a140*/  NOP ;  /* 0x0000000000007918 */ /* 0x000fd00000000000 */
[----:B------:R-:W-:Y:S04]  /*2a150*/  STL.64 [R1+0x990], R20 ;  /* 0x0009901401007387 */ /* 0x000fe80000100a00 */
[----:B------:R0:W-:Y:S04]  /*2a160*/  STL.64 [R1+0x998], R22 ;  /* 0x0009981601007387 */ /* 0x0001e80000100a00 */
[----:B0-----:R-:W4:Y:S04]  /*2a170*/  LDL.LU.64 R22, [R1+0x3b58] ;  /* 0x003b580001167983 */ /* 0x001f280000300a00 */
[----:B------:R-:W3:Y:S01]  /*2a180*/  LDL.LU.64 R20, [R1+0x3b50] ;  /* 0x003b500001147983 */ /* 0x000ee20000300a00 */
[----:B--2---:R-:W-:-:S15]  /*2a190*/  HMMA.16816.F32 R4, R12, R24, R4 ;  /* 0x000000180c04723c */ /* 0x004fde0000001804 */
[----:B------:R-:W-:-:S08]  /*2a1a0*/  NOP ;  /* 0x0000000000007918 */ /* 0x000fd00000000000 */
[----:B------:R0:W-:Y:S04]  /*2a1b0*/  STL.64 [R1+0x980], R4 ;  /* 0x0009800401007387 */ /* 0x0001e80000100a00 */
[----:B------:R1:W-:Y:S04]  /*2a1c0*/  STL.64 [R1+0x988], R6 ;  /* 0x0009880601007387 */ /* 0x0003e80000100a00 */
[----:B0-----:R-:W2:Y:S04]  /*2a1d0*/  LDL.LU.64 R4, [R1+0x940] ;  /* 0x0009400001047983 */ /* 0x001ea80000300a00 */
[----:B-1----:R-:W2:Y:S04]  /*2a1e0*/  LDL.LU.64 R6, [R1+0x948] ;  /* 0x0009480001067983 */ /* 0x002ea80000300a00 */
[----:B------:R3:W-:Y:S02]  /*2a1f0*/  STL.64 [R1+0x3a98], R26 ;  /* 0x003a981a01007387 */ /* 0x0007e40000100a00 */
[----:B---3--:R-:W-:-:S02]  /*2a200*/  IMAD.MOV.U32 R26, RZ, RZ, R21 ;  /* 0x000000ffff1a7224 */ /* 0x008fc400078e0015 */
[----:B------:R-:W3:Y:S04]  /*2a210*/  LDL.LU R21, [R1+0x3b48] ;  /* 0x003b480001157983 */ /* 0x000ee80000300800 */
[----:B------:R-:W2:Y:S04]  /*2a220*/  LDL R27, [R1+0x2c] ;  /* 0x00002c00011b7983 */ /* 0x000ea80000100800 */
[----:B------:R0:W-:Y:S01]  /*2a230*/  STL.64 [R1+0x3a90], R24 ;  /* 0x003a901801007387 */ /* 0x0001e20000100a00 */
[----:B----4-:R-:W-:Y:S03]  /*2a240*/  HMMA.16816.F32 R16, R12, R22, R16 ;  /* 0x000000160c10723c */ /* 0x010fe60000001810 */
[----:B--2---:R1:W-:Y:S04]  /*2a250*/  STL.64 [R1+0x3b00], R26 ;  /* 0x003b001a01007387 */ /* 0x0043e80000100a00 */
[----:B0-----:R-:W3:Y:S04]  /*2a260*/  LDL.LU.64 R24, [R1+0x960] ;  /* 0x0009600001187983 */ /* 0x001ee80000300a00 */
[----:B-1----:R-:W3:-:S12]  /*2a270*/  LDL.LU.64 R26, [R1+0x968] ;  /* 0x00096800011a7983 */ /* 0x002ed80000300a00 */
[----:B------:R-:W-:Y:S04]  /*2a280*/  STL.64 [R1+0x970], R16 ;  /* 0x0009701001007387 */ /* 0x000fe80000100a00 */
[----:B------:R0:W-:Y:S04]  /*2a290*/  STL.64 [R1+0x978], R18 ;  /* 0x0009781201007387 */ /* 0x0001e80000100a00 */
[----:B0-----:R-:W2:Y:S04]  /*2a2a0*/  LDL.LU.64 R18, [R1+0x3b40] ;  /* 0x003b400001127983 */ /* 0x001ea80000300a00 */
[----:B------:R-:W4:Y:S01]  /*2a2b0*/  LDL.LU.64 R16, [R1+0x3b38] ;  /* 0x003b380001107983 */ /* 0x000f220000300a00 */
[----:B---3--:R-:W-:-:S15]  /*2a2c0*/  HMMA.16816.F32 R24, R12, R20, R24 ;  /* 0x000000140c18723c */ /* 0x008fde0000001818 */
[----:B------:R-:W-:-:S08]  /*2a2d0*/  NOP ;  /* 0x0000000000007918 */ /* 0x000fd00000000000 */
[----:B------:R0:W-:Y:S04]  /*2a2e0*/  STL.64 [R1+0x960], R24 ;  /* 0x0009601801007387 */ /* 0x0001e80000100a00 */
[----:B------:R1:W-:Y:S04]  /*2a2f0*/  STL.64 [R1+0x968], R26 ;  /* 0x0009681a01007387 */ /* 0x0003e80000100a00 */
[----:B0-----:R-:W3:Y:S04]  /*2a300*/  LDL.LU.64 R24, [R1+0x1080] ;  /* 0x0010800001187983 */ /* 0x001ee80000300a00 */
[----:B-1----:R-:W2:Y:S04]  /*2a310*/  LDL.LU.64 R26, [R1+0x1088] ;  /* 0x00108800011a7983 */ /* 0x002ea80000300a00 */
[----:B--2---:R-:W-:Y:S04]  /*2a320*/  STL.64 [R1+0x3b18], R26 ;  /* 0x003b181a01007387 */ /* 0x004fe80000100a00 */
[----:B---3--:R0:W-:Y:S04]  /*2a330*/  STL.64 [R1+0x3b10], R24 ;  /* 0x003b101801007387 */ /* 0x0081e80000100a00 */
[----:B0-----:R-:W2:Y:S04]  /*2a340*/  LDL.LU.64 R24, [R1+0x930] ;  /* 0x0009300001187983 */ /* 0x001ea80000300a00 */
[----:B------:R-:W2:Y:S04]  /*2a350*/  LDL.LU.64 R26, [R1+0x938] ;  /* 0x00093800011a7983 */ /* 0x000ea80000300a00 */
[----:B------:R-:W-:Y:S04]  /*2a360*/  STL.64 [R1+0x3a88], R22 ;  /* 0x003a881601007387 */ /* 0x000fe80000100a00 */
[----:B------:R0:W-:Y:S04]  /*2a370*/  STL.64 [R1+0x3a80], R20 ;  /* 0x003a801401007387 */ /* 0x0001e80000100a00 */
[----:B0-----:R-:W3:Y:S04]  /*2a380*/  LDL.LU.64 R20, [R1+0x950] ;  /* 0x0009500001147983 */ /* 0x001ee80000300a00 */
[----:B------:R-:W3:Y:S01]  /*2a390*/  LDL.LU.64 R22, [R1+0x958] ;  /* 0x0009580001167983 */ /* 0x000ee20000300a00 */
[C---:B----4-:R-:W-:Y:S06]  /*2a3a0*/  HMMA.16816.F32 R4, R12.reuse, R16, R4 ;  /* 0x000000100c04723c */ /* 0x050fec0000001804 */
[----:B---3--:R-:W-:-:S15]  /*2a3b0*/  HMMA.16816.F32 R20, R12, R18, R20 ;  /* 0x000000120c14723c */ /* 0x008fde0000001814 */
[----:B------:R-:W-:-:S08]  /*2a3c0*/  NOP ;  /* 0x0000000000007918 */ /* 0x000fd00000000000 */
[----:B------:R0:W-:Y:S04]  /*2a3d0*/  STL.64 [R1+0x950], R20 ;  /* 0x0009501401007387 */ /* 0x0001e80000100a00 */
[----:B------:R1:W-:Y:S04]  /*2a3e0*/  STL.64 [R1+0x958], R22 ;  /* 0x0009581601007387 */ /* 0x0003e80000100a00 */
[----:B0-----:R-:W3:Y:S04]  /*2a3f0*/  LDL.LU.64 R20, [R1+0x920] ;  /* 0x0009200001147983 */ /* 0x001ee80000300a00 */
[----:B-1----:R-:W3:Y:S04]  /*2a400*/  LDL.LU.64 R22, [R1+0x928] ;  /* 0x0009280001167983 */ /* 0x002ee80000300a00 */
[----:B------:R-:W-:Y:S04]  /*2a410*/  STL.64 [R1+0x940], R4 ;  /* 0x0009400401007387 */ /* 0x000fe80000100a00 */
[----:B------:R0:W-:Y:S04]  /*2a420*/  STL.64 [R1+0x948], R6 ;  /* 0x0009480601007387 */ /* 0x0001e80000100a00 */
[----:B0-----:R-:W4:Y:S04]  /*2a430*/  LDL.LU.64 R6, [R1+0x3b30] ;  /* 0x003b300001067983 */ /* 0x001f280000300a00 */
[----:B------:R-:W2:Y:S04]  /*2a440*/  LDL.LU.64 R4, [R1+0x3b28] ;  /* 0x003b280001047983 */ /* 0x000ea80000300a00 */
[----:B------:R-:W-:Y:S04]  /*2a450*/  STL.64 [R1+0x3a68], R18 ;  /* 0x003a681201007387 */ /* 0x000fe80000100a00 */
[----:B------:R0:W-:Y:S04]  /*2a460*/  STL.64 [R1+0x3a60], R16 ;  /* 0x003a601001007387 */ /* 0x0001e80000100a00 */
[----:B0-----:R-:W3:Y:S04]  /*2a470*/  LDL.LU.64 R16, [R1+0x1070] ;  /* 0x0010700001107983 */ /* 0x001ee80000300a00 */
[----:B------:R-:W3:Y:S01]  /*2a480*/  LDL.LU.64 R18, [R1+0x1078] ;  /* 0x0010780001127983 */ /* 0x000ee20000300a00 */
[----:B----4-:R-:W-:-:S02]  /*2a490*/  IMAD R8, R8, 0x100, R6 ;  /* 0x0000010008087824 */ /* 0x010fc400078e0206 */
[----:B------:R-:W-:Y:S01]  /*2a4a0*/  IMAD R9, R9, 0x100, R7 ;  /* 0x0000010009097824 */ /* 0x000fe200078e0207 */
[----:B------:R-:W4:Y:S04]  /*2a4b0*/  LDL.LU R6, [R1+0x3b24] ;  /* 0x003b240001067983 */ /* 0x000f280000300800 */
[----:B------:R-:W4:Y:S01]  /*2a4c0*/  LDL.LU R7, [R1+0x3b20] ;  /* 0x003b200001077983 */ /* 0x000f220000300800 */
[----:B--2---:R-:W-:Y:S02]  /*2a4d0*/  IMAD R10, R10, 0x100, R4 ;  /* 0x000001000a0a7824 */ /* 0x004fe400078e0204 */
[----:B------:R-:W-:Y:S01]  /*2a4e0*/  IMAD R11, R11, 0x100, R5 ;  /* 0x000001000b0b7824 */ /* 0x000fe200078e0205 */
[----:B----4-:R-:W-:-:S15]  /*2a4f0*/  HMMA.16816.F32 R24, R12, R6, R24 ;  /* 0x000000060c18723c */ /* 0x010fde0000001818 */
[----:B------:R-:W-:-:S08]  /*2a500*/  NOP ;  /* 0x0000000000007918 */ /* 0x000fd00000000000 */
[----:B------:R-:W-:Y:S04]  /*2a510*/  STL.64 [R1+0x930], R24 ;  /* 0x0009301801007387 */ /* 0x000fe80000100a00 */
[----:B------:R0:W-:Y:S04]  /*2a520*/  STL.64 [R1+0x938], R26 ;  /* 0x0009381a01007387 */ /* 0x0001e80000100a00 */
[----:B0-----:R-:W2:Y:S04]  /*2a530*/  LDL.LU.64 R26, [R1+0x3b18] ;  /* 0x003b1800011a7983 */ /* 0x001ea80000300a00 */
[----:B------:R-:W2:Y:S04]  /*2a540*/  LDL.LU.64 R24, [R1+0x3b10] ;  /* 0x003b100001187983 */ /* 0x000ea80000300a00 */
[----:B------:R-:W2:Y:S04]  /*2a550*/  LDL.LU R4, [R1+0x3b0c] ;  /* 0x003b0c0001047983 */ /* 0x000ea80000300800 */
[----:B------:R-:W2:Y:S02]  /*2a560*/  LDL.LU R5, [R1+0x3b08] ;  /* 0x003b080001057983 */ /* 0x000ea40000300800 */
[----:B--2---:R-:W-:-:S15]  /*2a570*/  HMMA.16816.F32 R24, R12, R4, R24 ;  /* 0x000000040c18723c */ /* 0x004fde0000001818 */
[----:B------:R-:W-:-:S08]  /*2a580*/  NOP ;  /* 0x0000000000007918 */ /* 0x000fd00000000000 */
[----:B------:R-:W-:Y:S04]  /*2a590*/  STL.64 [R1+0x1080], R24 ;  /* 0x0010801801007387 */ /* 0x000fe80000100a00 */
[----:B------:R0:W-:Y:S04]  /*2a5a0*/  STL.64 [R1+0x1088], R26 ;  /* 0x0010881a01007387 */ /* 0x0001e80000100a00 */
[----:B0-----:R-:W2:Y:S01]  /*2a5b0*/  LDL.LU.64 R26, [R1+0x3b00] ;  /* 0x003b0000011a7983 */ /* 0x001ea20000300a00 */
[----:B---3--:R-:W-:Y:S03]  /*2a5c0*/  HMMA.16816.F32 R16, R12, R2, R16 ;  /* 0x000000020c10723c */ /* 0x008fe60000001810 */
[----:B------:R-:W-:Y:S04]  /*2a5d0*/  STL.64 [R1+0x3a58], R6 ;  /* 0x003a580601007387 */ /* 0x000fe80000100a00 */
[----:B------:R-:W-:-:S15]  /*2a5e0*/  STL.64 [R1+0x3a50], R4 ;  /* 0x003a500401007387 */ /* 0x000fde0000100a00 */
[----:B------:R-:W-:-:S01]  /*2a5f0*/  NOP ;  /* 0x0000000000007918 */ /* 0x000fc20000000000 */
[----:B------:R-:W-:Y:S04]  /*2a600*/  STL.64 [R1+0x1070], R16 ;  /* 0x0010701001007387 */ /* 0x000fe80000100a00 */
[----:B------:R0:W-:Y:S04]  /*2a610*/  STL.64 [R1+0x1078], R18 ;  /* 0x0010781201007387 */ /* 0x0001e80000100a00 */
[----:B0-----:R-:W3:Y:S01]  /*2a620*/  LDL R18, [R1+0x18] ;  /* 0x0000180001127983 */ /* 0x001ee20000100800 */
[----:B--2---:R-:W-:-:S15]  /*2a630*/  HMMA.16816.F32 R4, R12, R26, R20 ;  /* 0x0000001a0c04723c */ /* 0x004fde0000001814 */
[----:B------:R-:W-:-:S08]  /*2a640*/  NOP ;  /* 0x0000000000007918 */ /* 0x000fd00000000000 */
[----:B------:R0:W-:Y:S04]  /*2a650*/  STL.64 [R1+0x920], R4 ;  /* 0x0009200401007387 */ /* 0x0001e80000100a00 */
[----:B------:R1:W-:Y:S04]  /*2a660*/  STL.64 [R1+0x928], R6 ;  /* 0x0009280601007387 */ /* 0x0003e80000100a00 */
[----:B------:R-:W3:Y:S04]  /*2a670*/  LDL R19, [R1+0x1c] ;  /* 0x00001c0001137983 */ /* 0x000ee80000100800 */
[----:B------:R-:W2:Y:S04]  /*2a680*/  LDL R16, [R1+0x20] ;  /* 0x0000200001107983 */ /* 0x000ea80000100800 */
[----:B------:R-:W2:Y:S04]  /*2a690*/  LDL R17, [R1+0x24] ;  /* 0x0000240001117983 */ /* 0x000ea80000100800 */
[----:B0-----:R-:W2:Y:S04]  /*2a6a0*/  LDL.LU.64 R4, [R1+0x910] ;  /* 0x0009100001047983 */ /* 0x001ea80000300a00 */
[----:B-1----:R-:W2:Y:S04]  /*2a6b0*/  LDL.LU.64 R6, [R1+0x918] ;  /* 0x0009180001067983 */ /* 0x002ea80000300a00 */
[----:B------:R-:W4:Y:S04]  /*2a6c0*/  LDL.LU.64 R24, [R1+0x8c0] ;  /* 0x0008c00001187983 */ /* 0x000f280000300a00 */
[----:B------:R-:W3:Y:S04]  /*2a6d0*/  LDL.LU.64 R26, [R1+0x8c8] ;  /* 0x0008c800011a7983 */ /* 0x000ee80000300a00 */
[----:B---3--:R0:W-:Y:S02]  /*2a6e0*/  STL.64 [R1+0x3aa8], R26 ;  /* 0x003aa81a01007387 */ /* 0x0081e40000100a00 */
[----:B0-----:R-:W-:-:S02]  /*2a6f0*/  IMAD.MOV.U32 R26, RZ, RZ, R0 ;  /* 0x000000ffff1a7224 */ /* 0x001fc400078e0000 */
[----:B------:R-:W3:Y:S04]  /*2a700*/  LDL.LU R0, [R1+0x3af8] ;  /* 0x003af80001007983 */ /* 0x000ee80000300800 */
[----:B------:R-:W2:Y:S04]  /*2a710*/  LDL R27, [R1+0x4] ;  /* 0x00000400011b7983 */ /* 0x000ea80000100800 */
[----:B----4-:R0:W-:Y:S04]  /*2a720*/  STL.64 [R1+0x3aa0], R24 ;  /* 0x003aa01801007387 */ /* 0x0101e80000100a00 */
[----:B0-----:R-:W4:Y:S04]  /*2a730*/  LDL R24, [R1+0x8] ;  /* 0x0000080001187983 */ /* 0x001f280000100800 */
[----:B------:R-:W4:Y:S04]  /*2a740*/  LDL R25, [R1+0xc] ;  /* 0x00000c0001197983 */ /* 0x000f280000100800 */
[----:B--2---:R0:W-:Y:S04]  /*2a750*/  STL.64 [R1+0x3ac0], R26 ;  /* 0x003ac01a01007387 */ /* 0x0041e80000100a00 */
[----:B0-----:R-:W2:Y:S01]  /*2a760*/  LDL R26, [R1+0x10] ;  /* 0x00001000011a7983 */ /* 0x001ea20000100800 */
[----:B---3--:R-:W-:-:S03]  /*2a770*/  IMAD.MOV.U32 R27, RZ, RZ, R0 ;  /* 0x000000ffff1b7224 */ /* 0x008fc600078e0000 */
[----:B----4-:R0:W-:Y:S04]  /*2a780*/  STL.64 [R1+0x3ad8], R24 ;  /* 0x003ad81801007387 */ /* 0x0101e80000100a00 */
[----:B--2---:R1:W-:Y:S04]  /*2a790*/  STL.64 [R1+0x3af0], R26 ;  /* 0x003af01a01007387 */ /* 0x0043e80000100a00 */
[----:B0-----:R-:W2:Y:S04]  /*2a7a0*/  LDL.LU.64 R24, [R1+0x900] ;  /* 0x0009000001187983 */ /* 0x001ea80000300a00 */
[----:B-1----:R-:W2:Y:S04]  /*2a7b0*/  LDL.LU.64 R26, [R1+0x908] ;  /* 0x00090800011a7983 */ /* 0x002ea80000300a00 */
[----:B------:R-:W3:Y:S04]  /*2a7c0*/  LDL.LU.64 R20, [R1+0x8b0] ;  /* 0x0008b00001147983 */ /* 0x000ee80000300a00 */
[----:B------:R-:W4:Y:S04]  /*2a7d0*/  LDL.LU.64 R22, [R1+0x8b8] ;  /* 0x0008b80001167983 */ /* 0x000f280000300a00 */
[----:B----4-:R-:W-:Y:S04]  /*2a7e0*/  STL.64 [R1+0x3ab8], R22 ;  /* 0x003ab81601007387 */ /* 0x010fe80000100a00 */
[----:B---3--:R0:W-:Y:S04]  /*2a7f0*/  STL.64 [R1+0x3ab0], R20 ;  /* 0x003ab01401007387 */ /* 0x0081e80000100a00 */
[----:B0-----:R-:W3:Y:S04]  /*2a800*/  LDL.LU.64 R20, [R1+0x8d0] ;  /* 0x0008d00001147983 */ /* 0x001ee80000300a00 */
[----:B------:R-:W4:Y:S01]  /*2a810*/  LDL.LU.64 R22, [R1+0x8d8] ;  /* 0x0008d80001167983 */ /* 0x000f220000300a00 */
[----:B------:R-:W-:-:S02]  /*2a820*/  F2FP.F16.E4M3.UNPACK_B R8, R8 ;  /* 0x00000008ff08723e */ /* 0x000fc400020006ff */
[----:B------:R-:W-:Y:S02]  /*2a830*/  F2FP.F16.E4M3.UNPACK_B R9, R9 ;  /* 0x00000009ff09723e */ /* 0x000fe400020006ff */
[----:B------:R-:W-:Y:S02]  /*2a840*/  F2FP.F16.E4M3.UNPACK_B R10, R10 ;  /* 0x0000000aff0a723e */ /* 0x000fe400020006ff */
[----:B------:R-:W-:-:S07]  /*2a850*/  F2FP.F16.E4M3.UNPACK_B R11, R11 ;  /* 0x0000000bff0b723e */ /* 0x000fce00020006ff */
[C---:B------:R-:W-:Y:S01]  /*2a860*/  HMMA.16816.F32 R4, R8.reuse, R16, R4 ;  /* 0x000000100804723c */ /* 0x040fe20000001804 */
        /* <DEDUP_REMOVED lines=9> */
[----:B------:R-:W3:Y:S04]  /*2a900*/  LDL.LU R12, [R1+0x12f4] ;  /* 0x0012f400010c7983 */ /* 0x000ee80000300800 */
[----:B------:R0:W-:Y:S04]  /*2a910*/  STL.64 [R1+0x910], R4 ;  /* 0x0009100401007387 */ /* 0x0001e80000100a00 */
[----:B------:R1:W-:Y:S04]  /*2a920*/  STL.64 [R1+0x918], R6 ;  /* 0x0009180601007387 */ /* 0x0003e80000100a00 */
[----:B0-----:R-:W4:Y:S04]  /*2a930*/  LDL.LU.64 R4, [R1+0x8a0] ;  /* 0x0008a00001047983 */ /* 0x001f280000300a00 */
[----:B-1----:R-:W4:Y:S04]  /*2a940*/  LDL.LU.64 R6, [R1+0x8a8] ;  /* 0x0008a80001067983 */ /* 0x002f280000300a00 */
[----:B------:R-:W3:Y:S04]  /*2a950*/  LDL.LU R13, [R1+0x12fc] ;  /* 0x0012fc00010d7983 */ /* 0x000ee80000300800 */
[----:B------:R-:W2:Y:S04]  /*2a960*/  LDL.LU.64 R26, [R1+0x3af0] ;  /* 0x003af000011a7983 */ /* 0x000ea80000300a00 */
[----:B------:R0:W-:Y:S04]  /*2a970*/  STL.64 [R1+0x900], R16 ;  /* 0x0009001001007387 */ /* 0x0001e80000100a00 */
[----:B------:R1:W-:Y:S04]  /*2a980*/  STL.64 [R1+0x908], R18 ;  /* 0x0009081201007387 */ /* 0x0003e80000100a00 */
[----:B0-----:R-:W4:Y:S04]  /*2a990*/  LDL.LU.64 R16, [R1+0x880] ;  /* 0x0008800001107983 */ /* 0x001f280000300a00 */
[----:B-1----:R-:W3:Y:S01]  /*2a9a0*/  LDL.LU.64 R18, [R1+0x888] ;  /* 0x0008880001127983 */ /* 0x002ee20000300a00 */
[C---:B--2---:R-:W-:Y:S03]  /*2a9b0*/  HMMA.16816.F32 R24, R8.reuse, R26, R20 ;  /* 0x0000001a0818723c */ /* 0x044fe60000001814 */
[----:B---3--:R-:W-:Y:S04]  /*2a9c0*/  STL.64 [R1+0x3a78], R18 ;  /* 0x003a781201007387 */ /* 0x008fe80000100a00 */
[----:B----4-:R0:W-:Y:S04]  /*2a9d0*/  STL.64 [R1+0x3a70], R16 ;  /* 0x003a701001007387 */ /* 0x0101e80000100a00 */
[----:B0-----:R-:W2:Y:S04]  /*2a9e0*/  LDL.LU.64 R16, [R1+0x890] ;  /* 0x0008900001107983 */ /* 0x001ea80000300a00 */
[----:B------:R-:W2:Y:S04]  /*2a9f0*/  LDL.LU.64 R18, [R1+0x898] ;  /* 0x0008980001127983 */ /* 0x000ea80000300a00 */
[----:B------:R-:W3:Y:S04]  /*2aa00*/  LDL.LU R14, [R1+0x1304] ;  /* 0x00130400010e7983 */ /* 0x000ee80000300800 */
[----:B------:R-:W4:Y:S04]  /*2aa10*/  LDL.LU.64 R22, [R1+0x3ae8] ;  /* 0x003ae80001167983 */ /* 0x000f280000300a00 */
[----:B------:R-:W4:Y:S04]  /*2aa20*/  LDL.LU.64 R20, [R1+0x3ae0] ;  /* 0x003ae00001147983 */ /* 0x000f280000300a00 */
        /* <DEDUP_REMOVED lines=28> */
[----:B0-----:R-:W4:Y:S01]  /*2abf0*/  LDL.LU.64 R22, [R1+0x3a88] ;  /* 0x003a880001167983 */ /* 0x001f220000300a00 */
[----:B--2---:R-:W-:Y:S03]  /*2ac00*/  HMMA.16816.F32 R4, R8, R24, R4 ;  /* 0x000000180804723c */ /* 0x004fe60000001804 */
[----:B------:R-:W2:Y:S04]  /*2ac10*/  LDL.LU.64 R20, [R1+0x3a80] ;  /* 0x003a800001147983 */ /* 0x000ea80000300a00 */
[----:B------:R-:W3:Y:S04]  /*2ac20*/  LDL.LU R15, [R1+0x1310] ;  /* 0x00131000010f7983 */ /* 0x000ee80000300800 */
[----:B------:R-:W3:-:S12]  /*2ac30*/  LDL.LU R0, [R1+0x130c] ;  /* 0x00130c0001007983 */ /* 0x000ed80000300800 */
[----:B------:R0:W-:Y:S04]  /*2ac40*/  STL.64 [R1+0x8a0], R4 ;  /* 0x0008a00401007387 */ /* 0x0001e80000100a00 */
[----:B------:R1:W-:Y:S04]  /*2ac50*/  STL.64 [R1+0x8a8], R6 ;  /* 0x0008a80601007387 */ /* 0x0003e80000100a00 */
[----:B0-----:R-:W3:Y:S04]  /*2ac60*/  LDL.LU.64 R4, [R1+0x860] ;  /* 0x0008600001047983 */ /* 0x001ee80000300a00 */
[----:B-1----:R-:W3:Y:S04]  /*2ac70*/  LDL.LU.64 R6, [R1+0x868] ;  /* 0x0008680001067983 */ /* 0x002ee80000300a00 */
[----:B------:R-:W-:Y:S04]  /*2ac80*/  STL.64 [R1+0x39f0], R26 ;  /* 0x0039f01a01007387 */ /* 0x000fe80000100a00 */
[----:B------:R0:W-:Y:S04]  /*2ac90*/  STL.64 [R1+0x39e8], R24 ;  /* 0x0039e81801007387 */ /* 0x0001e80000100a00 */
[----:B0-----:R-:W3:Y:S04]  /*2aca0*/  LDL.LU.64 R24, [R1+0x870] ;  /* 0x0008700001187983 */ /* 0x001ee80000300a00 */
[----:B------:R-:W3:Y:S01]  /*2acb0*/  LDL.LU.64 R26, [R1+0x878] ;  /* 0x00087800011a7983 */ /* 0x000ee20000300a00 */
[----:B----4-:R-:W-:-:S15]  /*2acc0*/  HMMA.16816.F32 R16, R8, R22, R16 ;  /* 0x000000160810723c */ /* 0x010fde0000001810 */
        /* <DEDUP_REMOVED lines=11> */
[----:B------:R0:W-:Y:S04]  /*2ad80*/  STL.64 [R1+0x39d0], R22 ;  /* 0x0039d01601007387 */ /* 0x0001e80000100a00 */
[----:B0-----:R-:W4:Y:S04]  /*2ad90*/  LDL.LU R22, [R1+0x1300] ;  /* 0x0013000001167983 */ /* 0x001f280000300800 */
[----:B------:R-:W4:Y:S04]  /*2ada0*/  LDL.LU R23, [R1+0x1308] ;  /* 0x0013080001177983 */ /* 0x000f280000300800 */
[----:B------:R0:W-:Y:S04]  /*2adb0*/  STL.64 [R1+0x39c8], R20 ;  /* 0x0039c81401007387 */ /* 0x0001e80000100a00 */
[----:B0-----:R-:W4:Y:S01]  /*2adc0*/  LDL.LU R21, [R1+0x12f8] ;  /* 0x0012f80001157983 */ /* 0x001f220000300800 */
[----:B---3--:R-:W-:-:S15]  /*2add0*/  HMMA.16816.F32 R24, R8, R18, R24 ;  /* 0x000000120818723c */ /* 0x008fde0000001818 */
[----:B------:R-:W-:-:S08]  /*2ade0*/  NOP ;  /* 0x0000000000007918 */ /* 0x000fd00000000000 */
[----:B------:R0:W-:Y:S04]  /*2adf0*/  STL.64 [R1+0x870], R24 ;  /* 0x0008701801007387 */ /* 0x0001e80000100a00 */
[----:B------:R1:W-:Y:S04]  /*2ae00*/  STL.64 [R1+0x878], R26 ;  /* 0x0008781a01007387 */ /* 0x0003e80000100a00 */
[----:B0-----:R-:W3:Y:S04]  /*2ae10*/  LDL.64 R24, [R1+0x20] ;  /* 0x0000200001187983 */ /* 0x001ee80000100a00 */
[----:B-1----:R-:W4:Y:S01]  /*2ae20*/  LDL.64 R26, [R1+0x18] ;  /* 0x00001800011a7983 */ /* 0x002f220000100a00 */
[C---:B--2---:R-:W-:Y:S03]  /*2ae30*/  HMMA.16816.F32 R4, R8.reuse, R16, R4 ;  /* 0x000000100804723c */ /* 0x044fe60000001804 */
[----:B----4-:R-:W-:Y:S04]  /*2ae40*/  STL.64 [R1+0x3a38], R26 ;  /* 0x003a381a01007387 */ /* 0x010fe80000100a00 */
[----:B---3--:R0:W-:Y:S04]  /*2ae50*/  STL.64 [R1+0x3a30], R24 ;  /* 0x003a301801007387 */ /* 0x0081e80000100a00 */
[----:B0-----:R-:W2:Y:S04]  /*2ae60*/  LDL.LU.64 R24, [R1+0x850] ;  /* 0x0008500001187983 */ /* 0x001ea80000300a00 */
[----:B------:R-:W2:Y:S08]  /*2ae70*/  LDL.LU.64 R26, [R1+0x858] ;  /* 0x00085800011a7983 */ /* 0x000eb00000300a00 */
[----:B------:R-:W-:Y:S04]  /*2ae80*/  STL.64 [R1+0x860], R4 ;  /* 0x0008600401007387 */ /* 0x000fe80000100a00 */
[----:B------:R0:W-:Y:S04]  /*2ae90*/  STL.64 [R1+0x868], R6 ;  /* 0x0008680601007387 */ /* 0x0001e80000100a00 */
[----:B0-----:R-:W2:Y:S04]  /*2aea0*/  LDL.LU.64 R6, [R1+0x3a58] ;  /* 0x003a580001067983 */ /* 0x001ea80000300a00 */
[----:B------:R-:W3:Y:S04]  /*2aeb0*/  LDL.LU.64 R4, [R1+0x3a50] ;  /* 0x003a500001047983 */ /* 0x000ee80000300a00 */
[----:B------:R-:W-:Y:S04]  /*2aec0*/  STL.64 [R1+0x39b0], R18 ;  /* 0x0039b01201007387 */ /* 0x000fe80000100a00 */
[----:B------:R0:W-:Y:S04]  /*2aed0*/  STL.64 [R1+0x39a8], R16 ;  /* 0x0039a81001007387 */ /* 0x0001e80000100a00 */
[----:B0-----:R-:W3:Y:S04]  /*2aee0*/  LDL.LU.64 R16, [R1+0x1060] ;  /* 0x0010600001107983 */ /* 0x001ee80000300a00 */
[----:B------:R-:W3:Y:S01]  /*2aef0*/  LDL.LU.64 R18, [R1+0x1068] ;  /* 0x0010680001127983 */ /* 0x000ee20000300a00 */
[----:B--2---:R-:W-:Y:S06]  /*2af00*/  HMMA.16816.F32 R24, R8, R6, R24 ;  /* 0x000000060818723c */ /* 0x004fec0000001818 */
[----:B------:R-:W-:Y:S04]  /*2af10*/  STL [R1+0x3988], R6 ;  /* 0x0039880601007387 */ /* 0x000fe80000100800 */
[----:B------:R0:W-:-:S13]  /*2af20*/  STL [R1+0x3984], R7 ;  /* 0x0039840701007387 */ /* 0x0001da0000100800 */
[----:B------:R1:W-:Y:S04]  /*2af30*/  STL.64 [R1+0x850], R24 ;  /* 0x0008501801007387 */ /* 0x0003e80000100a00 */
[----:B------:R2:W-:Y:S04]  /*2af40*/  STL.64 [R1+0x858], R26 ;  /* 0x0008581a01007387 */ /* 0x0005e80000100a00 */
[----:B0-----:R-:W4:Y:S04]  /*2af50*/  LDL.64 R6, [R1+0x28] ;  /* 0x0000280001067983 */ /* 0x001f280000100a00 */
[----:B-1----:R-:W4:Y:S04]  /*2af60*/  LDL.LU.64 R24, [R1+0x840] ;  /* 0x0008400001187983 */ /* 0x002f280000300a00 */
[----:B--2---:R-:W2:Y:S01]  /*2af70*/  LDL.LU.64 R26, [R1+0x848] ;  /* 0x00084800011a7983 */ /* 0x004ea20000300a00 */
[----:B---3--:R-:W-:Y:S03]  /*2af80*/  HMMA.16816.F32 R16, R8, R4, R16 ;  /* 0x000000040810723c */ /* 0x008fe60000001810 */
[----:B--2---:R-:W-:Y:S04]  /*2af90*/  STL.64 [R1+0x3a48], R26 ;  /* 0x003a481a01007387 */ /* 0x004fe80000100a00 */
[----:B----4-:R0:W-:Y:S04]  /*2afa0*/  STL.64 [R1+0x3a40], R24 ;  /* 0x003a401801007387 */ /* 0x0101e80000100a00 */
[----:B0-----:R-:W2:Y:S04]  /*2afb0*/  LDL.LU.64 R24, [R1+0x1050] ;  /* 0x0010500001187983 */ /* 0x001ea80000300a00 */
[----:B------:R-:W2:Y:S01]  /*2afc0*/  LDL.LU.64 R26, [R1+0x1058] ;  /* 0x00105800011a7983 */ /* 0x000ea20000300a00 */
[----:B------:R-:W-:-:S02]  /*2afd0*/  IMAD R12, R12, 0x100, R21 ;  /* 0x000001000c0c7824 */ /* 0x000fc400078e0215 */
[----:B------:R-:W-:Y:S02]  /*2afe0*/  IMAD R13, R13, 0x100, R22 ;  /* 0x000001000d0d7824 */ /* 0x000fe400078e0216 */
[----:B------:R-:W-:Y:S01]  /*2aff0*/  IMAD R14, R14, 0x100, R23 ;  /* 0x000001000e0e7824 */ /* 0x000fe200078e0217 */
[----:B------:R-:W3:Y:S04]  /*2b000*/  LDL.LU.64 R20, [R1+0x830] ;  /* 0x0008300001147983 */ /* 0x000ee80000300a00 */
[----:B------:R-:W3:Y:S04]  /*2b010*/  LDL.LU.64 R22, [R1+0x838] ;  /* 0x0008380001167983 */ /* 0x000ee80000300a00 */
[----:B------:R0:W-:Y:S04]  /*2b020*/  STL.64 [R1+0x1060], R16 ;  /* 0x0010601001007387 */ /* 0x0001e80000100a00 */
[----:B------:R1:W-:Y:S04]  /*2b030*/  STL.64 [R1+0x1068], R18 ;  /* 0x0010681201007387 */ /* 0x0003e80000100a00 */
[----:B0-----:R-:W4:Y:S04]  /*2b040*/  LDL.LU.64 R16, [R1+0x820] ;  /* 0x0008200001107983 */ /* 0x001f280000300a00 */
[----:B-1----:R-:W4:Y:S04]  /*2b050*/  LDL.LU.64 R18, [R1+0x828] ;  /* 0x0008280001127983 */ /* 0x002f280000300a00 */
[----:B------:R-:W-:Y:S04]  /*2b060*/  STL [R1+0x397c], R4 ;  /* 0x00397c0401007387 */ /* 0x000fe80000100800 */
[----:B------:R0:W-:Y:S04]  /*2b070*/  STL [R1+0x3978], R5 ;  /* 0x0039780501007387 */ /* 0x0001e80000100800 */
[----:B0-----:R-:W4:Y:S01]  /*2b080*/  LDL.64 R4, [R1] ;  /* 0x0000000001047983 */ /* 0x001f220000100a00 */
[----:B--2---:R-:W-:-:S15]  /*2b090*/  HMMA.16816.F32 R24, R8, R2, R24 ;  /* 0x000000020818723c */ /* 0x004fde0000001818 */
[----:B------:R-:W-:-:S08]  /*2b0a0*/  NOP ;  /* 0x0000000000007918 */ /* 0x000fd00000000000 */
[----:B------:R-:W-:Y:S04]  /*2b0b0*/  STL.64 [R1+0x1050], R24 ;  /* 0x0010501801007387 */ /* 0x000fe80000100a00 */
[----:B------:R0:W-:Y:S04]  /*2b0c0*/  STL.64 [R1+0x1058], R26 ;  /* 0x0010581a01007387 */ /* 0x0001e80000100a00 */
[----:B0-----:R-:W2:Y:S04]  /*2b0d0*/  LDL.LU.64 R26, [R1+0x3a48] ;  /* 0x003a4800011a7983 */ /* 0x001ea80000300a00 */
[----:B------:R-:W2:Y:S04]  /*2b0e0*/  LDL.LU.64 R24, [R1+0x3a40] ;  /* 0x003a400001187983 */ /* 0x000ea80000300a00 */
[----:B------:R-:W-:Y:S04]  /*2b0f0*/  STL [R1+0x39a0], R2 ;  /* 0x0039a00201007387 */ /* 0x000fe80000100800 */
[----:B------:R-:W-:Y:S01]  /*2b100*/  STL [R1+0x3980], R3 ;  /* 0x0039800301007387 */ /* 0x000fe20000100800 */
[----:B------:R-:W-:Y:S01]  /*2b110*/  IMAD R15, R0, 0x100, R15 ;  /* 0x00000100000f7824 */ /* 0x000fe200078e020f */
[----:B------:R-:W-:Y:S01]  /*2b120*/  F2FP.F16.E4M3.UNPACK_B R12, R12 ;  /* 0x0000000cff0c723e */ /* 0x000fe200020006ff */
[----:B--2---:R-:W-:Y:S01]  /*2b130*/  HMMA.16816.F32 R8, R8, R6, R24 ;  /* 0x000000060808723c */ /* 0x004fe20000001818 */
[----:B------:R-:W4:Y:S04]  /*2b140*/  LDL.LU.64 R26, [R1+0x3a38] ;  /* 0x003a3800011a7983 */ /* 0x000f280000300a00 */
[----:B------:R-:W3:-:S15]  /*2b150*/  LDL.LU.64 R24, [R1+0x3a30] ;  /* 0x003a300001187983 */ /* 0x000ede0000300a00 */
[----:B------:R-:W-:-:S03]  /*2b160*/  NOP ;  /* 0x0000000000007918 */ /* 0x000fc60000000000 */
[----:B------:R0:W-:Y:S04]  /*2b170*/  STL.64 [R1+0x840], R8 ;  /* 0x0008400801007387 */ /* 0x0001e80000100a00 */
[----:B------:R1:W-:Y:S01]  /*2b180*/  STL.64 [R1+0x848], R10 ;  /* 0x0008480a01007387 */ /* 0x0003e20000100a00 */
[----:B------:R-:W-:Y:S02]  /*2b190*/  F2FP.F16.E4M3.UNPACK_B R13, R13 ;  /* 0x0000000dff0d723e */ /* 0x000fe400020006ff */
[----:B------:R-:W-:Y:S02]  /*2b1a0*/  F2FP.F16.E4M3.UNPACK_B R14, R14 ;  /* 0x0000000eff0e723e */ /* 0x000fe400020006ff */
[----:B------:R-:W-:Y:S01]  /*2b1b0*/  F2FP.F16.E4M3.UNPACK_B R15, R15 ;  /* 0x0000000fff0f723e */ /* 0x000fe200020006ff */
[----:B------:R-:W-:Y:S01]  /*2b1c0*/  IMAD.MOV.U32 R0, RZ, RZ, R7 ;  /* 0x000000ffff007224 */ /* 0x000fe200078e0007 */
[----:B0-----:R-:W2:Y:S04]  /*2b1d0*/  LDL R8, [R1+0x10] ;  /* 0x0000100001087983 */ /* 0x001ea80000100800 */
[----:B-1----:R-:W2:Y:S04]  /*2b1e0*/  LDL R10, [R1+0x8] ;  /* 0x00000800010a7983 */ /* 0x002ea80000100800 */
[----:B------:R-:W2:Y:S04]  /*2b1f0*/  LDL R11, [R1+0xc] ;  /* 0x00000c00010b7983 */ /* 0x000ea80000100800 */
[----:B------:R-:W2:Y:S01]  /*2b200*/  LDL R9, [R1+0x14] ;  /* 0x0000140001097983 */ /* 0x000ea20000100800 */
[C---:B---3--:R-:W-:Y:S06]  /*2b210*/  HMMA.16816.F32 R20, R12.reuse, R24, R20 ;  /* 0x000000180c14723c */ /* 0x048fec0000001814 */
[----:B----4-:R-:W-:Y:S06]  /*2b220*/  HMMA.16816.F32 R16, R12, R26, R16 ;  /* 0x0000001a0c10723c */ /* 0x010fec0000001810 */
[----:B------:R-:W-:-:S02]  /*2b230*/  IMAD.MOV.U32 R6, RZ, RZ, R26 ;  /* 0x000000ffff067224 */ /* 0x000fc400078e001a */
[----:B------:R-:W-:Y:S01]  /*2b240*/  IMAD.MOV.U32 R7, RZ, RZ, R27 ;  /* 0x000000ffff077224 */ /* 0x000fe200078e001b */
[----:B--2---:R-:W-:Y:S08]  /*2b250*/  STL.64 [R1+0x3a18], R10 ;  /* 0x003a180a01007387 */ /* 0x004ff00000100a00 */
[----:B------:R-:W-:Y:S04]  /*2b260*/  STL.64 [R1+0x830], R20 ;  /* 0x0008301401007387 */ /* 0x000fe80000100a00 */
[----:B------:R-:W-:Y:S04]  /*2b270*/  STL.64 [R1+0x838], R22 ;  /* 0x0008381601007387 */ /* 0x000fe80000100a00 */
[----:B------:R-:W-:Y:S04]  /*2b280*/  STL.64 [R1+0x820], R16 ;  /* 0x0008201001007387 */ /* 0x000fe80000100a00 */
[----:B------:R-:W-:Y:S04]  /*2b290*/  STL.64 [R1+0x828], R18 ;  /* 0x0008281201007387 */ /* 0x000fe80000100a00 */
[----:B------:R-:W-:Y:S04]  /*2b2a0*/  STL.64 [R1+0x3a10], R6 ;  /* 0x003a100601007387 */ /* 0x000fe80000100a00 */
[----:B------:R0:W-:Y:S04]  /*2b2b0*/  STL.64 [R1+0x3a08], R4 ;  /* 0x003a080401007387 */ /* 0x0001e80000100a00 */
[----:B0-----:R-:W2:Y:S04]  /*2b2c0*/  LDL.LU.64 R4, [R1+0x800] ;  /* 0x0008000001047983 */ /* 0x001ea80000300a00 */
[----:B------:R-:W3:Y:S01]  /*2b2d0*/  LDL.LU.64 R6, [R1+0x808] ;  /* 0x0008080001067983 */ /* 0x000ee20000300a00 */
[----:B------:R-:W-:-:S03]  /*2b2e0*/  IMAD.MOV.U32 R2, RZ, RZ, R25 ;  /* 0x000000ffff027224 */ /* 0x000fc600078e0019 */
[----:B---3--:R-:W-:Y:S04]  /*2b2f0*/  STL.64 [R1+0x3a28], R6 ;  /* 0x003a280601007387 */ /* 0x008fe80000100a00 */
[----:B--2---:R0:W-:Y:S04]  /*2b300*/  STL.64 [R1+0x3a20], R4 ;  /* 0x003a200401007387 */ /* 0x0041e80000100a00 */
        /* <DEDUP_REMOVED lines=8> */
[----:B------:R-:W4:Y:S04]  /*2b390*/  LDL.LU.64 R20, [R1+0x7c0] ;  /* 0x0007c00001147983 */ /* 0x000f280000300a00 */
[----:B------:R-:W3:Y:S01]  /*2b3a0*/  LDL.LU.64 R22, [R1+0x7c8] ;  /* 0x0007c80001167983 */ /* 0x000ee20000300a00 */
[C---:B--2---:R-:W-:Y:S03]  /*2b3b0*/  HMMA.16816.F32 R8, R12.reuse, R8, R4 ;  /* 0x000000080c08723c */ /* 0x044fe60000001804 */
        /* <DEDUP_REMOVED lines=11> */
[----:B------:R-:W4:Y:S04]  /*2b470*/  LDL.LU.64 R4, [R1+0x3a20] ;  /* 0x003a200001047983 */ /* 0x000f280000300a00 */
[----:B------:R-:W-:Y:S04]  /*2b480*/  STL.64 [R1+0x810], R8 ;  /* 0x0008100801007387 */ /* 0x000fe80000100a00 */
[----:B------:R0:W-:Y:S04]  /*2b490*/  STL.64 [R1+0x818], R10 ;  /* 0x0008180a01007387 */ /* 0x0001e80000100a00 */
[----:B0-----:R-:W4:Y:S02]  /*2b4a0*/  LDL.LU.64 R10, [R1+0x3a18] ;  /* 0x003a1800010a7983 */ /* 0x001f240000300a00 */
[----:B----4-:R-:W-:Y:S02]  /*2b4b0*/  HMMA.16816.F32 R8, R12, R10, R4 ;  /* 0x0000000a0c08723c */ /* 0x010fe40000001804 */
[----:B------:R-:W4:Y:S04]  /*2b4c0*/  LDL.LU.64 R6, [R1+0x3a10] ;  /* 0x003a100001067983 */ /* 0x000f280000300a00 */
[----:B------:R-:W2:-:S15]  /*2b4d0*/  LDL.LU.64 R4, [R1+0x3a08] ;  /* 0x003a080001047983 */ /* 0x000e9e0000300a00 */
[----:B------:R-:W-:-:S02]  /*2b4e0*/  NOP ;  /* 0x0000000000007918 */ /* 0x000fc40000000000 */
[----:B------:R0:W-:Y:S04]  /*2b4f0*/  STL.64 [R1+0x800], R8 ;  /* 0x0008000801007387 */ /* 0x0001e80000100a00 */
[----:B------:R-:W-:Y:S04]  /*2b500*/  STL.64 [R1+0x808], R10 ;  /* 0x0008080a01007387 */ /* 0x000fe80000100a00 */
[----:B0-----:R-:W4:Y:S01]  /*2b510*/  LDL.LU R8, [R1+0x1af4] ;  /* 0x001af40001087983 */ /* 0x001f220000300800 */
[----:B--2---:R-:W-:-:S15]  /*2b520*/  HMMA.16816.F32 R24, R12, R4, R24 ;  /* 0x000000040c18723c */ /* 0x004fde0000001818 */
        /* <DEDUP_REMOVED lines=10> */
[----:B------:R-:W3:Y:S04]  /*2b5d0*/  LDL.LU.64 R24, [R1+0x39e8] ;  /* 0x0039e80001187983 */ /* 0x000ee80000300a00 */
[----:B------:R-:W4:Y:S01]  /*2b5e0*/  LDL.LU R10, [R1+0x1b04] ;  /* 0x001b0400010a7983 */ /* 0x000f220000300800 */
[----:B--2---:R-:W-:-:S15]  /*2b5f0*/  HMMA.16816.F32 R20, R12, R26, R20 ;  /* 0x0000001a0c14723c */ /* 0x004fde0000001814 */
[----:B------:R-:W-:-:S08]  /*2b600*/  NOP ;  /* 0x0000000000007918 */ /* 0x000fd00000000000 */
[----:B------:R-:W-:Y:S04]  /*2b610*/  STL.64 [R1+0x7d0], R20 ;  /* 0x0007d01401007387 */ /* 0x000fe80000100a00 */
[----:B------:R0:W-:Y:S04]  /*2b620*/  STL.64 [R1+0x7d8], R22 ;  /* 0x0007d81601007387 */ /* 0x0001e80000100a00 */
[----:B0-----:R-:W3:Y:S04]  /*2b630*/  LDL.LU.64 R22, [R1+0x39e0] ;  /* 0x0039e00001167983 */ /* 0x001ee80000300a00 */
[----:B------:R-:W3:Y:S04]  /*2b640*/  LDL.LU.64 R20, [R1+0x39d8] ;  /* 0x0039d80001147983 */ /* 0x000ee80000300a00 */
[----:B------:R-:W2:Y:S01]  /*2b650*/  LDL.LU R9, [R1+0x1afc] ;  /* 0x001afc0001097983 */ /* 0x000ea20000300800 */
[----:B---3--:R-:W-:-:S15]  /*2b660*/  HMMA.16816.F32 R20, R12, R24, R20 ;  /* 0x000000180c14723c */ /* 0x008fde0000001814 */
[----:B------:R-:W-:-:S08]  /*2b670*/  NOP ;  /* 0x0000000000007918 */ /* 0x000fd00000000000 */
[----:B------:R-:W-:Y:S04]  /*2b680*/  STL.64 [R1+0x7c0], R20 ;  /* 0x0007c01401007387 */ /* 0x000fe80000100a00 */
[----:B------:R0:W-:Y:S04]  /*2b690*/  STL.64 [R1+0x7c8], R22 ;  /* 0x0007c81601007387 */ /* 0x0001e80000100a00 */
[----:B0-----:R-:W3:Y:S04]  /*2b6a0*/  LDL.LU.64 R22, [R1+0x39d0] ;  /* 0x0039d00001167983 */ /* 0x001ee80000300a00 */
[----:B------:R-:W4:Y:S04]  /*2b6b0*/  LDL.LU.64 R20, [R1+0x39c8] ;  /* 0x0039c80001147983 */ /* 0x000f280000300a00 */
[----:B------:R-:W-:Y:S04]  /*2b6c0*/  STL.64 [R1+0x3920], R26 ;  /* 0x0039201a01007387 */ /* 0x000fe80000100a00 */
[----:B------:R0:W-:Y:S04]  /*2b6d0*/  STL.64 [R1+0x3918], R24 ;  /* 0x0039181801007387 */ /* 0x0001e80000100a00 */
[----:B0-----:R-:W2:Y:S04]  /*2b6e0*/  LDL.LU.64 R24, [R1+0x790] ;  /* 0x0007900001187983 */ /* 0x001ea80000300a00 */
[----:B------:R-:W2:Y:S01]  /*2b6f0*/  LDL.LU.64 R26, [R1+0x798] ;  /* 0x00079800011a7983 */ /* 0x000ea20000300a00 */
[----:B---3--:R-:W-:-:S15]  /*2b700*/  HMMA.16816.F32 R16, R12, R22, R16 ;  /* 0x000000160c10723c */ /* 0x008fde0000001810 */
[----:B------:R-:W-:-:S08]  /*2b710*/  NOP ;  /* 0x0000000000007918 */ /* 0x000fd00000000000 */
[----:B------:R-:W-:Y:S04]  /*2b720*/  STL.64 [R1+0x7b0], R16 ;  /* 0x0007b01001007387 */ /* 0x000fe80000100a00 */
[----:B------:R0:W-:Y:S04]  /*2b730*/  STL.64 [R1+0x7b8], R18 ;  /* 0x0007b81201007387 */ /* 0x0001e80000100a00 */
[----:B0-----:R-:W4:Y:S04]  /*2b740*/  LDL.LU.64 R18, [R1+0x39c0] ;  /* 0x0039c00001127983 */ /* 0x001f280000300a00 */
[----:B------:R-:W4:Y:S01]  /*2b750*/  LDL.LU.64 R16, [R1+0x39b8] ;  /* 0x0039b80001107983 */ /* 0x000f220000300a00 */
[----:B------:R-:W-:-:S02]  /*2b760*/  IMAD.MOV.U32 R3, RZ, RZ, R4 ;  /* 0x000000ffff037224 */ /* 0x000fc400078e0004 */
[----:B------:R-:W-:Y:S01]  /*2b770*/  IMAD.MOV.U32 R4, RZ, RZ, R5 ;  /* 0x000000ffff047224 */ /* 0x000fe200078e0005 */
[----:B----4-:R-:W-:-:S15]  /*2b780*/  HMMA.16816.F32 R16, R12, R20, R16 ;  /* 0x000000140c10723c */ /* 0x010fde0000001810 */
[----:B------:R-:W-:-:S08]  /*2b790*/  NOP ;  /* 0x0000000000007918 */ /* 0x000fd00000000000 */
[----:B------:R-:W-:Y:S04]  /*2b7a0*/  STL.64 [R1+0x7a0], R16 ;  /* 0x0007a01001007387 */ /* 0x000fe80000100a00 */
[----:B------:R0:W-:Y:S04]  /*2b7b0*/  STL.64 [R1+0x7a8], R18 ;  /* 0x0007a81201007387 */ /* 0x0001e80000100a00 */
[----:B0-----:R-:W2:Y:S04]  /*2b7c0*/  LDL.LU.64 R18, [R1+0x39b0] ;  /* 0x0039b00001127983 */ /* 0x001ea80000300a00 */
[----:B------:R-:W3:Y:S04]  /*2b7d0*/  LDL.LU.64 R16, [R1+0x39a8] ;  /* 0x0039a80001107983 */ /* 0x000ee80000300a00 */
[----:B------:R-:W4:Y:S04]  /*2b7e0*/  LDL.LU R5, [R1+0x1b10] ;  /* 0x001b100001057983 */ /* 0x000f280000300800 */
[----:B------:R-:W-:Y:S04]  /*2b7f0*/  STL.64 [R1+0x3998], R6 ;  /* 0x0039980601007387 */ /* 0x000fe80000100a00 */
[----:B----4-:R0:W-:Y:S04]  /*2b800*/  STL.64 [R1+0x3990], R4 ;  /* 0x0039900401007387 */ /* 0x0101e80000100a00 */
[----:B0-----:R-:W3:Y:S04]  /*2b810*/  LDL.LU.64 R4, [R1+0x780] ;  /* 0x0007800001047983 */ /* 0x001ee80000300a00 */
[----:B------:R-:W3:Y:S01]  /*2b820*/  LDL.LU.64 R6, [R1+0x788] ;  /* 0x0007880001067983 */ /* 0x000ee20000300a00 */
[----:B--2---:R-:W-:Y:S03]  /*2b830*/  HMMA.16816.F32 R24, R12, R18, R24 ;  /* 0x000000120c18723c */ /* 0x004fe60000001818 */
[----:B------:R-:W2:Y:S04]  /*2b840*/  LDL.LU R11, [R1+0x1b0c] ;  /* 0x001b0c00010b7983 */ /* 0x000ea80000300800 */
[----:B------:R0:W-:Y:S04]  /*2b850*/  STL.64 [R1+0x3930], R22 ;  /* 0x0039301601007387 */ /* 0x0001e80000100a00 */
[----:B0-----:R-:W4:Y:S04]  /*2b860*/  LDL.LU R22, [R1+0x1b00] ;  /* 0x001b000001167983 */ /* 0x001f280000300800 */
[----:B------:R-:W2:Y:S04]  /*2b870*/  LDL.LU R23, [R1+0x1b08] ;  /* 0x001b080001177983 */ /* 0x000ea80000300800 */
[----:B------:R0:W-:Y:S04]  /*2b880*/  STL.64 [R1+0x3928], R20 ;  /* 0x0039281401007387 */ /* 0x0001e80000100a00 */
[----:B0-----:R-:W4:Y:S04]  /*2b890*/  LDL.LU R21, [R1+0x1af8] ;  /* 0x001af80001157983 */ /* 0x001f280000300800 */
[----:B------:R0:W-:Y:S04]  /*2b8a0*/  STL.64 [R1+0x790], R24 ;  /* 0x0007901801007387 */ /* 0x0001e80000100a00 */
[----:B------:R-:W-:Y:S04]  /*2b8b0*/  STL.64 [R1+0x798], R26 ;  /* 0x0007981a01007387 */ /* 0x000fe80000100a00 */
[----:B0-----:R-:W2:Y:S01]  /*2b8c0*/  LDL R24, [R1+0x20] ;  /* 0x0000200001187983 */ /* 0x001ea20000100800 */
[----:B------:R-:W-:-:S03]  /*2b8d0*/  IMAD.MOV.U32 R25, RZ, RZ, R2 ;  /* 0x000000ffff197224 */ /* 0x000fc600078e0002 */
[----:B------:R-:W4:Y:S01]  /*2b8e0*/  LDL.LU R2, [R1+0x39a0] ;  /* 0x0039a00001027983 */ /* 0x000f220000300800 */
[----:B---3--:R-:W-:-:S15]  /*2b8f0*/  HMMA.16816.F32 R4, R12, R16, R4 ;  /* 0x000000100c04723c */ /* 0x008fde0000001804 */
[----:B------:R-:W-:-:S08]  /*2b900*/  NOP ;  /* 0x0000000000007918 */ /* 0x000fd00000000000 */
[----:B------:R-:W-:Y:S04]  /*2b910*/  STL.64 [R1+0x780], R4 ;  /* 0x0007800401007387 */ /* 0x000fe80000100a00 */
[----:B------:R0:W-:Y:S04]  /*2b920*/  STL.64 [R1+0x788], R6 ;  /* 0x0007880601007387 */ /* 0x0001e80000100a00 */
[----:B0-----:R-:W3:Y:S04]  /*2b930*/  LDL.LU.64 R6, [R1+0x3998] ;  /* 0x0039980001067983 */ /* 0x001ee80000300a00 */
[----:B------:R-:W4:Y:S01]  /*2b940*/  LDL.LU.64 R4, [R1+0x3990] ;  /* 0x0039900001047983 */ /* 0x000f220000300a00 */
[----:B---3--:R-:W-:-:S02]  /*2b950*/  IMAD.MOV.U32 R26, RZ, RZ, R6 ;  /* 0x000000ffff1a7224 */ /* 0x008fc400078e0006 */
[----:B------:R-:W-:Y:S01]  /*2b960*/  IMAD.MOV.U32 R27, RZ, RZ, R7 ;  /* 0x000000ffff1b7224 */ /* 0x000fe200078e0007 */
[----:B------:R-:W3:Y:S04]  /*2b970*/  LDL.LU R6, [R1+0x3988] ;  /* 0x0039880001067983 */ /* 0x000ee80000300800 */
[----:B------:R-:W3:Y:S04]  /*2b980*/  LDL.LU R7, [R1+0x3984] ;  /* 0x0039840001077983 */ /* 0x000ee80000300800 */
[----:B------:R-:W-:Y:S04]  /*2b990*/  STL.64 [R1+0x3960], R26 ;  /* 0x0039601a01007387 */ /* 0x000fe80000100a00 */
[----:B--2---:R0:W-:Y:S04]  /*2b9a0*/  STL.64 [R1+0x3958], R24 ;  /* 0x0039581801007387 */ /* 0x0041e80000100a00 */
[----:B0-----:R-:W3:Y:S04]  /*2b9b0*/  LDL.LU.64 R24, [R1+0x770] ;  /* 0x0007700001187983 */ /* 0x001ee80000300a00 */
[----:B------:R-:W3:Y:S04]  /*2b9c0*/  LDL.LU.64 R26, [R1+0x778] ;  /* 0x00077800011a7983 */ /* 0x000ee80000300a00 */
[----:B------:R0:W-:Y:S04]  /*2b9d0*/  STL.64 [R1+0x3910], R18 ;  /* 0x0039101201007387 */ /* 0x0001e80000100a00 */
[----:B------:R1:W-:Y:S01]  /*2b9e0*/  STL.64 [R1+0x3908], R16 ;  /* 0x0039081001007387 */ /* 0x0003e20000100a00 */
[----:B0-----:R-:W-:-:S02]  /*2b9f0*/  IMAD.MOV.U32 R18, RZ, RZ, R3 ;  /* 0x000000ffff127224 */ /* 0x001fc400078e0003 */
[----:B----4-:R-:W-:Y:S01]  /*2ba00*/  IMAD.MOV.U32 R19, RZ, RZ, R4 ;  /* 0x000000ffff137224 */ /* 0x010fe200078e0004 */
[----:B------:R-:W2:Y:S04]  /*2ba10*/  LDL.LU R3, [R1+0x3980] ;  /* 0x0039800001037983 */ /* 0x000ea80000300800 */
[----:B------:R-:W4:Y:S04]  /*2ba20*/  LDL.LU R4, [R1+0x397c] ;  /* 0x00397c0001047983 */ /* 0x000f280000300800 */
[----:B-1----:R-:W2:Y:S04]  /*2ba30*/  LDL.64 R16, [R1+0x8] ;  /* 0x0000080001107983 */ /* 0x002ea80000100a00 */
[----:B------:R-:W-:Y:S01]  /*2ba40*/  STL.64 [R1+0x3950], R18 ;  /* 0x0039501201007387 */ /* 0x000fe20000100a00 */
[----:B---3--:R-:W-:Y:S03]  /*2ba50*/  HMMA.16816.F32 R24, R12, R6, R24 ;  /* 0x000000060c18723c */ /* 0x008fe60000001818 */
[----:B--2---:R0:W-:Y:S04]  /*2ba60*/  STL.64 [R1+0x3948], R16 ;  /* 0x0039481001007387 */ /* 0x0041e80000100a00 */
[----:B0-----:R-:W4:Y:S04]  /*2ba70*/  LDL.LU.64 R16, [R1+0x1040] ;  /* 0x0010400001107983 */ /* 0x001f280000300a00 */
[----:B------:R-:W4:-:S12]  /*2ba80*/  LDL.LU.64 R18, [R1+0x1048] ;  /* 0x0010480001127983 */ /* 0x000f180000300a00 */
[----:B------:R0:W-:Y:S04]  /*2ba90*/  STL.64 [R1+0x770], R24 ;  /* 0x0007701801007387 */ /* 0x0001e80000100a00 */
[----:B------:R1:W-:Y:S04]  /*2baa0*/  STL.64 [R1+0x778], R26 ;  /* 0x0007781a01007387 */ /* 0x0003e80000100a00 */
[----:B0-----:R-:W2:Y:S04]  /*2bab0*/  LDL.LU.64 R24, [R1+0x760] ;  /* 0x0007600001187983 */ /* 0x001ea80000300a00 */
[----:B-1----:R-:W3:Y:S01]  /*2bac0*/  LDL.LU.64 R26, [R1+0x768] ;  /* 0x00076800011a7983 */ /* 0x002ee20000300a00 */
[----:B------:R-:W-:-:S02]  /*2bad0*/  IMAD R8, R8, 0x100, R21 ;  /* 0x0000010008087824 */ /* 0x000fc400078e0215 */
[----:B------:R-:W-:Y:S02]  /*2bae0*/  IMAD R9, R9, 0x100, R22 ;  /* 0x0000010009097824 */ /* 0x000fe400078e0216 */
[----:B------:R-:W-:Y:S02]  /*2baf0*/  IMAD R10, R10, 0x100, R23 ;  /* 0x000001000a0a7824 */ /* 0x000fe400078e0217 */
[----:B------:R-:W-:Y:S01]  /*2bb00*/  IMAD R11, R11, 0x100, R5 ;  /* 0x000001000b0b7824 */ /* 0x000fe200078e0205 */
[----:B---3--:R-:W-:Y:S04]  /*2bb10*/  STL.64 [R1+0x3970], R26 ;  /* 0x0039701a01007387 */ /* 0x008fe80000100a00 */
[----:B--2---:R0:W-:Y:S04]  /*2bb20*/  STL.64 [R1+0x3968], R24 ;  /* 0x0039681801007387 */ /* 0x0041e80000100a00 */
[----:B0-----:R-:W2:Y:S04]  /*2bb30*/  LDL.LU.64 R24, [R1+0x1030] ;  /* 0x0010300001187983 */ /* 0x001ea80000300a00 */
[----:B------:R-:W2:Y:S04]  /*2bb40*/  LDL.LU.64 R26, [R1+0x1038] ;  /* 0x00103800011a7983 */ /* 0x000ea80000300a00 */
[----:B------:R-:W3:Y:S04]  /*2bb50*/  LDL.LU.64 R20, [R1+0x750] ;  /* 0x0007500001147983 */ /* 0x000ee80000300a00 */
[----:B------:R-:W3:Y:S04]  /*2bb60*/  LDL.LU.64 R22, [R1+0x758] ;  /* 0x0007580001167983 */ /* 0x000ee80000300a00 */
[----:B------:R-:W4:Y:S02]  /*2bb70*/  LDL.LU R5, [R1+0x3978] ;  /* 0x0039780001057983 */ /* 0x000f240000300800 */
[C---:B----4-:R-:W-:Y:S06]  /*2bb80*/  HMMA.16816.F32 R16, R12.reuse, R4, R16 ;  /* 0x000000040c10723c */ /* 0x050fec0000001810 */
[----:B--2---:R-:W-:-:S15]  /*2bb90*/  HMMA.16816.F32 R24, R12, R2, R24 ;  /* 0x000000020c18723c */ /* 0x004fde0000001818 */
[----:B------:R-:W-:-:S02]  /*2bba0*/  NOP ;  /* 0x0000000000007918 */ /* 0x000fc40000000000 */
[----:B------:R0:W-:Y:S04]  /*2bbb0*/  STL.64 [R1+0x1040], R16 ;  /* 0x0010401001007387 */ /* 0x0001e80000100a00 */
[----:B------:R1:W-:Y:S04]  /*2bbc0*/  STL.64 [R1+0x1048], R18 ;  /* 0x0010481201007387 */ /* 0x0003e80000100a00 */
[----:B0-----:R-:W2:Y:S04]  /*2bbd0*/  LDL.LU.64 R16, [R1+0x740] ;  /* 0x0007400001107983 */ /* 0x001ea80000300a00 */
[----:B-1----:R-:W2:Y:S04]  /*2bbe0*/  LDL.LU.64 R18, [R1+0x748] ;  /* 0x0007480001127983 */ /* 0x002ea80000300a00 */
[----:B------:R0:W-:Y:S04]  /*2bbf0*/  STL.64 [R1+0x38f0], R6 ;  /* 0x0038f00601007387 */ /* 0x0001e80000100a00 */
[----:B0-----:R-:W4:Y:S04]  /*2bc00*/  LDL R6, [R1+0x10] ;  /* 0x0000100001067983 */ /* 0x001f280000100800 */
[----:B------:R-:W4:Y:S04]  /*2bc10*/  LDL R7, [R1+0x14] ;  /* 0x0000140001077983 */ /* 0x000f280000100800 */
[----:B------:R0:W-:Y:S04]  /*2bc20*/  STL.64 [R1+0x38e8], R4 ;  /* 0x0038e80401007387 */ /* 0x0001e80000100a00 */
[----:B0-----:R-:W3:Y:S04]  /*2bc30*/  LDL R4, [R1+0x28] ;  /* 0x0000280001047983 */ /* 0x001ee80000100800 */
[----:B------:R-:W-:Y:S04]  /*2bc40*/  STL.64 [R1+0x1030], R24 ;  /* 0x0010301801007387 */ /* 0x000fe80000100a00 */
[----:B------:R0:W-:Y:S04]  /*2bc50*/  STL.64 [R1+0x1038], R26 ;  /* 0x0010381a01007387 */ /* 0x0001e80000100a00 */
[----:B0-----:R-:W3:Y:S04]  /*2bc60*/  LDL.LU.64 R26, [R1+0x3970] ;  /* 0x00397000011a7983 */ /* 0x001ee80000300a00 */
[----:B------:R-:W3:Y:S01]  /*2bc70*/  LDL.LU.64 R24, [R1+0x3968] ;  /* 0x0039680001187983 */ /* 0x000ee20000300a00 */
[----:B------:R-:W-:Y:S01]  /*2bc80*/  IMAD.MOV.U32 R5, RZ, RZ, R0 ;  /* 0x000000ffff057224 */ /* 0x000fe200078e0000 */
[----:B------:R-:W-:-:S02]  /*2bc90*/  F2FP.F16.E4M3.UNPACK_B R8, R8 ;  /* 0x00000008ff08723e */ /* 0x000fc400020006ff */
[----:B------:R-:W-:Y:S02]  /*2bca0*/  F2FP.F16.E4M3.UNPACK_B R9, R9 ;  /* 0x00000009ff09723e */ /* 0x000fe400020006ff */
[----:B------:R-:W-:Y:S02]  /*2bcb0*/  F2FP.F16.E4M3.UNPACK_B R10, R10 ;  /* 0x0000000aff0a723e */ /* 0x000fe400020006ff */
[----:B------:R-:W-:Y:S01]  /*2bcc0*/  F2FP.F16.E4M3.UNPACK_B R11, R11 ;  /* 0x0000000bff0b723e */ /* 0x000fe200020006ff */
[----:B---3--:R-:W-:Y:S01]  /*2bcd0*/  HMMA.16816.F32 R12, R12, R4, R24 ;  /* 0x000000040c0c723c */ /* 0x008fe20000001818 */
[----:B------:R-:W2:Y:S04]  /*2bce0*/  LDL.LU.64 R26, [R1+0x3960] ;  /* 0x00396000011a7983 */ /* 0x000ea80000300a00 */
[----:B------:R-:W3:-:S15]  /*2bcf0*/  LDL.LU.64 R24, [R1+0x3958] ;  /* 0x0039580001187983 */ /* 0x000ede0000300a00 */
[----:B------:R-:W-:-:S03]  /*2bd00*/  NOP ;  /* 0x0000000000007918 */ /* 0x000fc60000000000 */
[----:B------:R0:W-:Y:S04]  /*2bd10*/  STL.64 [R1+0x760], R12 ;  /* 0x0007600c01007387 */ /* 0x0001e80000100a00 */
[----:B------:R1:W-:Y:S04]  /*2bd20*/  STL.64 [R1+0x768], R14 ;  /* 0x0007680e01007387 */ /* 0x0003e80000100a00 */
[----:B0-----:R-:W4:Y:S04]  /*2bd30*/  LDL.LU.64 R12, [R1+0x730] ;  /* 0x00073000010c7983 */ /* 0x001f280000300a00 */
[----:B-1----:R-:W4:Y:S01]  /*2bd40*/  LDL.LU.64 R14, [R1+0x738] ;  /* 0x00073800010e7983 */ /* 0x002f220000300a00 */
[----:B---3--:R-:W-:-:S15]  /*2bd50*/  HMMA.16816.F32 R20, R8, R24, R20 ;  /* 0x000000180814723c */ /* 0x008fde0000001814 */
[----:B------:R-:W-:-:S08]  /*2bd60*/  NOP ;  /* 0x0000000000007918 */ /* 0x000fd00000000000 */
[----:B------:R0:W-:Y:S04]  /*2bd70*/  STL.64 [R1+0x750], R20 ;  /* 0x0007501401007387 */ /* 0x0001e80000100a00 */
[----:B------:R1:W-:Y:S04]  /*2bd80*/  STL.64 [R1+0x758], R22 ;  /* 0x0007581601007387 */ /* 0x0003e80000100a00 */
[----:B0-----:R-:W3:Y:S04]  /*2bd90*/  LDL.LU.64 R20, [R1+0x710] ;  /* 0x0007100001147983 */ /* 0x001ee80000300a00 */
[----:B-1----:R-:W3:Y:S01]  /*2bda0*/  LDL.LU.64 R22, [R1+0x718] ;  /* 0x0007180001167983 */ /* 0x002ee20000300a00 */
[C---:B--2---:R-:W-:Y:S06]  /*2bdb0*/  HMMA.16816.F32 R24, R8.reuse, R26, R16 ;  /* 0x0000001a0818723c */ /* 0x044fec0000001810 */
[C---:B----4-:R-:W-:Y:S01]  /*2bdc0*/  HMMA.16816.F32 R12, R8.reuse, R6, R12 ;  /* 0x00000006080c723c */ /* 0x050fe2000000180c */
[----:B---3--:R-:W-:Y:S04]  /*2bdd0*/  STL.64 [R1+0x3940], R22 ;  /* 0x0039401601007387 */ /* 0x008fe80000100a00 */
[----:B------:R0:W-:Y:S04]  /*2bde0*/  STL.64 [R1+0x3938], R20 ;  /* 0x0039381401007387 */ /* 0x0001e80000100a00 */
[----:B0-----:R-:W2:Y:S04]  /*2bdf0*/  LDL.LU.64 R20, [R1+0x720] ;  /* 0x0007200001147983 */ /* 0x001ea80000300a00 */
[----:B------:R-:W2:Y:S04]  /*2be00*/  LDL.LU.64 R22, [R1+0x728] ;  /* 0x0007280001167983 */ /* 0x000ea80000300a00 */
[----:B------:R-:W3:Y:S04]  /*2be10*/  LDL.LU.64 R18, [R1+0x3950] ;  /* 0x0039500001127983 */ /* 0x000ee80000300a00 */
[----:B------:R-:W2:Y:S04]  /*2be20*/  LDL.LU.64 R16, [R1+0x3948] ;  /* 0x0039480001107983 */ /* 0x000ea80000300a00 */
[----:B------:R0:W-:Y:S04]  /*2be30*/  STL.64 [R1+0x740], R24 ;  /* 0x0007401801007387 */ /* 0x0001e80000100a00 */
[----:B------:R1:W-:Y:S04]  /*2be40*/  STL.64 [R1+0x748], R26 ;  /* 0x0007481a01007387 */ /* 0x0003e80000100a00 */
[----:B0-----:R-:W4:Y:S04]  /*2be50*/  LDL.LU.64 R24, [R1+0x700] ;  /* 0x0007000001187983 */ /* 0x001f280000300a00 */
[----:B-1----:R-:W4:Y:S04]  /*2be60*/  LDL.LU.64 R26, [R1+0x708] ;  /* 0x00070800011a7983 */ /* 0x002f280000300a00 */
[----:B------:R-:W3:Y:S04]  /*2be70*/  LDL.LU.64 R4, [R1+0x6e0] ;  /* 0x0006e00001047983 */ /* 0x000ee80000300a00 */
[----:B------:R-:W3:Y:S04]  /*2be80*/  LDL.LU.64 R6, [R1+0x6e8] ;  /* 0x0006e80001067983 */ /* 0x000ee80000300a00 */
[----:B------:R0:W-:Y:S04]  /*2be90*/  STL.64 [R1+0x730], R12 ;  /* 0x0007300c01007387 */ /* 0x0001e80000100a00 */
[----:B------:R1:W-:Y:S04]  /*2bea0*/  STL.64 [R1+0x738], R14 ;  /* 0x0007380e01007387 */ /* 0x0003e80000100a00 */
[----:B0-----:R-:W4:Y:S04]  /*2beb0*/  LDL.LU R12, [R1+0x1b14] ;  /* 0x001b1400010c7983 */ /* 0x001f280000300800 */
[----:B------:R-:W4:Y:S04]  /*2bec0*/  LDL.LU R13, [R1+0x1b1c] ;  /* 0x001b1c00010d7983 */ /* 0x000f280000300800 */
[----:B-1----:R-:W3:Y:S04]  /*2bed0*/  LDL.LU R14, [R1+0x1b24] ;  /* 0x001b2400010e7983 */ /* 0x002ee80000300800 */
[----:B------:R-:W3:Y:S01]  /*2bee0*/  LDL.LU R15, [R1+0x1b2c] ;  /* 0x001b2c00010f7983 */ /* 0x000ee20000300800 */
[C---:B--2---:R-:W-:Y:S03]  /*2bef0*/  HMMA.16816.F32 R20, R8.reuse, R16, R20 ;  /* 0x000000100814723c */ /* 0x044fe60000001814 */
[----:B---3--:R-:W-:Y:S04]  /*2bf00*/  STL.64 [R1+0x3900], R14 ;  /* 0x0039000e01007387 */ /* 0x008fe80000100a00 */
[----:B----4-:R0:W-:Y:S04]  /*2bf10*/  STL.64 [R1+0x38f8], R12 ;  /* 0x0038f80c01007387 */ /* 0x0101e80000100a00 */
[----:B0-----:R-:W2:Y:S04]  /*2bf20*/  LDL.LU.64 R12, [R1+0x6f0] ;  /* 0x0006f000010c7983 */ /* 0x001ea80000300a00 */
[----:B------:R-:W2:Y:S08]  /*2bf30*/  LDL.LU.64 R14, [R1+0x6f8] ;  /* 0x0006f800010e7983 */ /* 0x000eb00000300a00 */
[----:B------:R-:W-:Y:S04]  /*2bf40*/  STL.64 [R1+0x720], R20 ;  /* 0x0007201401007387 */ /* 0x000fe80000100a00 */
[----:B------:R0:W-:Y:S04]  /*2bf50*/  STL.64 [R1+0x728], R22 ;  /* 0x0007281601007387 */ /* 0x0001e80000100a00 */
[----:B0-----:R-:W3:Y:S04]  /*2bf60*/  LDL.LU.64 R22, [R1+0x3940] ;  /* 0x0039400001167983 */ /* 0x001ee80000300a00 */
[----:B------:R-:W3:Y:S01]  /*2bf70*/  LDL.LU.64 R20, [R1+0x3938] ;  /* 0x0039380001147983 */ /* 0x000ee20000300a00 */
[----:B------:R-:W-:Y:S01]  /*2bf80*/  IMAD.MOV.U32 R0, RZ, RZ, R17 ;  /* 0x000000ffff007224 */ /* 0x000fe200078e0011 */
[C---:B------:R-:W-:Y:S06]  /*2bf90*/  HMMA.16816.F32 R24, R8.reuse, R28, R24 ;  /* 0x0000001c0818723c */ /* 0x040fec0000001818 */
[----:B---3--:R-:W-:Y:S01]  /*2bfa0*/  HMMA.16816.F32 R16, R8, R18, R20 ;  /* 0x000000120810723c */ /* 0x008fe20000001814 */
[----:B------:R-:W3:Y:S04]  /*2bfb0*/  LDL.LU.64 R22, [R1+0x3930] ;  /* 0x0039300001167983 */ /* 0x000ee80000300a00 */
[----:B------:R-:W4:-:S15]  /*2bfc0*/  LDL.LU.64 R20, [R1+0x3928] ;  /* 0x0039280001147983 */ /* 0x000f1e0000300a00 */
[----:B------:R-:W-:-:S03]  /*2bfd0*/  NOP ;  /* 0x0000000000007918 */ /* 0x000fc60000000000 */
[----:B------:R0:W-:Y:S04]  /*2bfe0*/  STL.64 [R1+0x710], R16 ;  /* 0x0007101001007387 */ /* 0x0001e80000100a00 */
[----:B------:R1:W-:Y:S04]  /*2bff0*/  STL.64 [R1+0x718], R18 ;  /* 0x0007181201007387 */ /* 0x0003e80000100a00 */
[----:B0-----:R-:W3:Y:S04]  /*2c000*/  LDL.LU.64 R16, [R1+0x6d0] ;  /* 0x0006d00001107983 */ /* 0x001ee80000300a00 */
[----:B-1----:R-:W3:Y:S04]  /*2c010*/  LDL.LU.64 R18, [R1+0x6d8] ;  /* 0x0006d80001127983 */ /* 0x002ee80000300a00 */
[----:B------:R-:W-:Y:S04]  /*2c020*/  STL.64 [R1+0x700], R24 ;  /* 0x0007001801007387 */ /* 0x000fe80000100a00 */
[----:B------:R0:W-:Y:S04]  /*2c030*/  STL.64 [R1+0x708], R26 ;  /* 0x0007081a01007387 */ /* 0x0001e80000100a00 */
[----:B0-----:R-:W2:Y:S04]  /*2c040*/  LDL.LU.64 R26, [R1+0x3920] ;  /* 0x00392000011a7983 */ /* 0x001ea80000300a00 */
[----:B------:R-:W4:Y:S04]  /*2c050*/  LDL.LU.64 R24, [R1+0x3918] ;  /* 0x0039180001187983 */ /* 0x000f280000300a00 */
[----:B------:R0:W-:Y:S04]  /*2c060*/  STL.64 [R1+0x38b8], R28 ;  /* 0x0038b81c01007387 */ /* 0x0001e80000100a00 */
[----:B0-----:R-:W3:Y:S04]  /*2c070*/  LDL.LU R28, [R1+0x1b28] ;  /* 0x001b2800011c7983 */ /* 0x001ee80000300800 */
[----:B------:R-:W3:Y:S01]  /*2c080*/  LDL.LU R29, [R1+0x1b30] ;  /* 0x001b3000011d7983 */ /* 0x000ee20000300800 */
[C---:B--2---:R-:W-:Y:S06]  /*2c090*/  HMMA.16816.F32 R12, R8.reuse, R26, R12 ;  /* 0x0000001a080c723c */ /* 0x044fec000000180c */
[----:B----4-:R-:W-:-:S15]  /*2c0a0*/  HMMA.16816.F32 R4, R8, R24, R4 ;  /* 0x000000180804723c */ /* 0x010fde0000001804 */
[----:B------:R-:W-:-:S02]  /*2c0b0*/  NOP ;  /* 0x0000000000007918 */ /* 0x000fc40000000000 */
[----:B------:R0:W-:Y:S04]  /*2c0c0*/  STL.64 [R1+0x6f0], R12 ;  /* 0x0006f00c01007387 */ /* 0x0001e80000100a00 */
[----:B------:R1:W-:Y:S04]  /*2c0d0*/  STL.64 [R1+0x6f8], R14 ;  /* 0x0006f80e01007387 */ /* 0x0003e80000100a00 */
[----:B0-----:R-:W2:Y:S04]  /*2c0e0*/  LDL.LU.64 R12, [R1+0x6b0] ;  /* 0x0006b000010c7983 */ /* 0x001ea80000300a00 */
[----:B-1----:R-:W2:Y:S04]  /*2c0f0*/  LDL.LU.64 R14, [R1+0x6b8] ;  /* 0x0006b800010e7983 */ /* 0x002ea80000300a00 */
[----:B------:R0:W-:Y:S04]  /*2c100*/  STL.64 [R1+0x6e0], R4 ;  /* 0x0006e00401007387 */ /* 0x0001e80000100a00 */
[----:B------:R1:W-:Y:S04]  /*2c110*/  STL.64 [R1+0x6e8], R6 ;  /* 0x0006e80601007387 */ /* 0x0003e80000100a00 */
[----:B0-----:R-:W4:Y:S04]  /*2c120*/  LDL.LU.64 R4, [R1+0x6a0] ;  /* 0x0006a00001047983 */ /* 0x001f280000300a00 */
[----:B-1----:R-:W4:Y:S04]  /*2c130*/  LDL.LU.64 R6, [R1+0x6a8] ;  /* 0x0006a80001067983 */ /* 0x002f280000300a00 */
[----:B------:R0:W-:Y:S04]  /*2c140*/  STL.64 [R1+0x3868], R26 ;  /* 0x0038681a01007387 */ /* 0x0001e80000100a00 */
[----:B0-----:R-:W2:Y:S04]  /*2c150*/  LDL.64 R26, [R1+0x28] ;  /* 0x00002800011a7983 */ /* 0x001ea80000100a00 */
[----:B------:R0:W-:Y:S01]  /*2c160*/  STL.64 [R1+0x3860], R24 ;  /* 0x0038601801007387 */ /* 0x0001e20000100a00 */
[----:B---3--:R-:W-:Y:S03]  /*2c170*/  HMMA.16816.F32 R16, R8, R22, R16 ;  /* 0x000000160810723c */ /* 0x008fe60000001810 */
[----:B--2---:R1:W-:Y:S04]  /*2c180*/  STL.64 [R1+0x38d0], R26 ;  /* 0x0038d01a01007387 */ /* 0x0043e80000100a00 */
[----:B0-----:R-:W2:Y:S04]  /*2c190*/  LDL.LU.64 R24, [R1+0x6c0] ;  /* 0x0006c00001187983 */ /* 0x001ea80000300a00 */
[----:B-1----:R-:W2:-:S12]  /*2c1a0*/  LDL.LU.64 R26, [R1+0x6c8] ;  /* 0x0006c800011a7983 */ /* 0x002e980000300a00 */
[----:B------:R-:W-:Y:S04]  /*2c1b0*/  STL.64 [R1+0x6d0], R16 ;  /* 0x0006d01001007387 */ /* 0x000fe80000100a00 */
[----:B------:R0:W-:Y:S04]  /*2c1c0*/  STL.64 [R1+0x6d8], R18 ;  /* 0x0006d81201007387 */ /* 0x0001e80000100a00 */
[----:B0-----:R-:W3:Y:S04]  /*2c1d0*/  LDL.LU.64 R18, [R1+0x3910] ;  /* 0x0039100001127983 */ /* 0x001ee80000300a00 */
[----:B------:R-:W4:Y:S01]  /*2c1e0*/  LDL.LU.64 R16, [R1+0x3908] ;  /* 0x0039080001107983 */ /* 0x000f220000300a00 */
[----:B--2---:R-:W-:-:S15]  /*2c1f0*/  HMMA.16816.F32 R24, R8, R20, R24 ;  /* 0x000000140818723c */ /* 0x004fde0000001818 */
[----:B------:R-:W-:-:S08]  /*2c200*/  NOP ;  /* 0x0000000000007918 */ /* 0x000fd00000000000 */
[----:B------:R0:W-:Y:S04]  /*2c210*/  STL.64 [R1+0x6c0], R24 ;  /* 0x0006c01801007387 */ /* 0x0001e80000100a00 */
[----:B------:R1:W-:Y:S04]  /*2c220*/  STL.64 [R1+0x6c8], R26 ;  /* 0x0006c81a01007387 */ /* 0x0003e80000100a00 */
[----:B0-----:R-:W2:Y:S04]  /*2c230*/  LDL.LU.64 R24, [R1+0x1020] ;  /* 0x0010200001187983 */ /* 0x001ea80000300a00 */
[----:B-1----:R-:W2:Y:S01]  /*2c240*/  LDL.LU.64 R26, [R1+0x1028] ;  /* 0x00102800011a7983 */ /* 0x002ea20000300a00 */
[C---:B---3--:R-:W-:Y:S06]  /*2c250*/  HMMA.16816.F32 R12, R8.reuse, R18, R12 ;  /* 0x00000012080c723c */ /* 0x048fec000000180c */
[C---:B----4-:R-:W-:Y:S01]  /*2c260*/  HMMA.16816.F32 R4, R8.reuse, R16, R4 ;  /* 0x000000100804723c */ /* 0x050fe20000001804 */
[----:B--2---:R-:W-:Y:S04]  /*2c270*/  STL.64 [R1+0x38e0], R26 ;  /* 0x0038e01a01007387 */ /* 0x004fe80000100a00 */
[----:B------:R0:W-:Y:S04]  /*2c280*/  STL.64 [R1+0x38d8], R24 ;  /* 0x0038d81801007387 */ /* 0x0001e80000100a00 */
[----:B0-----:R-:W2:Y:S04]  /*2c290*/  LDL.LU.64 R24, [R1+0x690] ;  /* 0x0006900001187983 */ /* 0x001ea80000300a00 */
[----:B------:R-:W2:Y:S04]  /*2c2a0*/  LDL.LU.64 R26, [R1+0x698] ;  /* 0x00069800011a7983 */ /* 0x000ea80000300a00 */
[----:B------:R0:W-:Y:S04]  /*2c2b0*/  STL [R1+0x3858], R21 ;  /* 0x0038581501007387 */ /* 0x0001e80000100800 */
[----:B0-----:R-:W3:Y:S04]  /*2c2c0*/  LDL.LU R21, [R1+0x1b18] ;  /* 0x001b180001157983 */ /* 0x001ee80000300800 */
[----:B------:R-:W-:Y:S04]  /*2c2d0*/  STL.64 [R1+0x38b0], R22 ;  /* 0x0038b01601007387 */ /* 0x000fe80000100a00 */
[----:B------:R-:W-:Y:S04]  /*2c2e0*/  STL [R1+0x38a8], R20 ;  /* 0x0038a81401007387 */ /* 0x000fe80000100800 */
[----:B------:R-:W-:Y:S04]  /*2c2f0*/  STL.64 [R1+0x6b0], R12 ;  /* 0x0006b00c01007387 */ /* 0x000fe80000100a00 */
[----:B------:R0:W-:Y:S04]  /*2c300*/  STL.64 [R1+0x6b8], R14 ;  /* 0x0006b80e01007387 */ /* 0x0001e80000100a00 */
[----:B0-----:R-:W4:Y:S04]  /*2c310*/  LDL.LU.64 R14, [R1+0x3900] ;  /* 0x00390000010e7983 */ /* 0x001f280000300a00 */
[----:B------:R-:W3:Y:S04]  /*2c320*/  LDL.LU.64 R12, [R1+0x38f8] ;  /* 0x0038f800010c7983 */ /* 0x000ee80000300a00 */
[----:B------:R-:W-:Y:S04]  /*2c330*/  STL.64 [R1+0x6a0], R4 ;  /* 0x0006a00401007387 */ /* 0x000fe80000100a00 */
[----:B------:R0:W-:Y:S04]  /*2c340*/  STL.64 [R1+0x6a8], R6 ;  /* 0x0006a80601007387 */ /* 0x0001e80000100a00 */
[----:B0-----:R-:W2:Y:S04]  /*2c350*/  LDL.LU.64 R6, [R1+0x38f0] ;  /* 0x0038f00001067983 */ /* 0x001ea80000300a00 */
[----:B------:R-:W4:Y:S04]  /*2c360*/  LDL.LU.64 R4, [R1+0x38e8] ;  /* 0x0038e80001047983 */ /* 0x000f280000300a00 */
[----:B------:R0:W-:Y:S04]  /*2c370*/  STL.64 [R1+0x3848], R18 ;  /* 0x0038481201007387 */ /* 0x0001e80000100a00 */
[----:B0-----:R-:W4:Y:S04]  /*2c380*/  LDL.LU R19, [R1+0x1b20] ;  /* 0x001b200001137983 */ /* 0x001f280000300800 */
[----:B------:R0:W-:Y:S01]  /*2c390*/  STL.64 [R1+0x3840], R16 ;  /* 0x0038401001007387 */ /* 0x0001e20000100a00 */
[----:B--2---:R-:W-:Y:S01]  /*2c3a0*/  HMMA.16816.F32 R24, R8, R6, R24 ;  /* 0x000000060818723c */ /* 0x004fe20000001818 */
[----:B---3--:R-:W-:-:S02]  /*2c3b0*/  IMAD R12, R12, 0x100, R21 ;  /* 0x000001000c0c7824 */ /* 0x008fc400078e0215 */
[----:B------:R-:W2:Y:S04]  /*2c3c0*/  LDL.LU.64 R20, [R1+0x1010] ;  /* 0x0010100001147983 */ /* 0x000ea80000300a00 */
[----:B------:R-:W2:Y:S04]  /*2c3d0*/  LDL.LU.64 R22, [R1+0x1018] ;  /* 0x0010180001167983 */ /* 0x000ea80000300a00 */
[----:B0-----:R-:W3:Y:S01]  /*2c3e0*/  LDL.LU.64 R16, [R1+0x680] ;  /* 0x0006800001107983 */ /* 0x001ee20000300a00 */
[----:B----4-:R-:W-:-:S03]  /*2c3f0*/  IMAD R13, R13, 0x100, R19 ;  /* 0x000001000d0d7824 */ /* 0x010fc600078e0213 */
[----:B------:R-:W3:Y:S08]  /*2c400*/  LDL.LU.64 R18, [R1+0x688] ;  /* 0x0006880001127983 */ /* 0x000ef00000300a00 */
        /* <DEDUP_REMOVED lines=8> */
[----:B0-----:R-:W3:Y:S01]  /*2c490*/  LDL.LU.64 R26, [R1+0x38d0] ;  /* 0x0038d000011a7983 */ /* 0x001ee20000300a00 */
[----:B--2---:R-:W-:Y:S01]  /*2c4a0*/  HMMA.16816.F32 R20, R8, R2, R20 ;  /* 0x000000020814723c */ /* 0x004fe20000001814 */
[----:B------:R-:W-:-:S02]  /*2c4b0*/  IMAD R14, R14, 0x100, R28 ;  /* 0x000001000e0e7824 */ /* 0x000fc400078e021c */
[----:B------:R-:W-:Y:S01]  /*2c4c0*/  IMAD R15, R15, 0x100, R29 ;  /* 0x000001000f0f7824 */ /* 0x000fe200078e021d */
[----:B------:R0:W-:Y:S04]  /*2c4d0*/  STL.64 [R1+0x3828], R6 ;  /* 0x0038280601007387 */ /* 0x0001e80000100a00 */
[----:B------:R-:W2:Y:S04]  /*2c4e0*/  LDL.64 R28, [R1+0x20] ;  /* 0x00002000011c7983 */ /* 0x000ea80000100a00 */
[----:B0-----:R-:W4:Y:S04]  /*2c4f0*/  LDL R6, [R1] ;  /* 0x0000000001067983 */ /* 0x001f280000100800 */
[----:B------:R-:W4:Y:S04]  /*2c500*/  LDL R7, [R1+0x4] ;  /* 0x0000040001077983 */ /* 0x000f280000100800 */
[----:B------:R-:W-:Y:S04]  /*2c510*/  STL.64 [R1+0x3820], R4 ;  /* 0x0038200401007387 */ /* 0x000fe80000100a00 */
[----:B------:R-:W-:Y:S04]  /*2c520*/  STL [R1+0x381c], R2 ;  /* 0x00381c0201007387 */ /* 0x000fe80000100800 */
[----:B------:R-:W-:Y:S04]  /*2c530*/  STL [R1+0x3818], R3 ;  /* 0x0038180301007387 */ /* 0x000fe80000100800 */
[----:B------:R-:W-:Y:S04]  /*2c540*/  STL.64 [R1+0x1010], R20 ;  /* 0x0010101401007387 */ /* 0x000fe80000100a00 */
[----:B------:R-:W-:Y:S01]  /*2c550*/  STL.64 [R1+0x1018], R22 ;  /* 0x0010181601007387 */ /* 0x000fe20000100a00 */
[----:B---3--:R-:W-:-:S15]  /*2c560*/  HMMA.16816.F32 R8, R8, R26, R16 ;  /* 0x0000001a0808723c */ /* 0x008fde0000001810 */
[----:B------:R-:W-:-:S08]  /*2c570*/  NOP ;  /* 0x0000000000007918 */ /* 0x000fd00000000000 */
[----:B------:R0:W-:Y:S04]  /*2c580*/  STL.64 [R1+0x680], R8 ;  /* 0x0006800801007387 */ /* 0x0001e80000100a00 */
[----:B------:R1:W-:Y:S04]  /*2c590*/  STL.64 [R1+0x688], R10 ;  /* 0x0006880a01007387 */ /* 0x0003e80000100a00 */
[----:B0-----:R-:W3:Y:S04]  /*2c5a0*/  LDL R8, [R1+0x10] ;  /* 0x0000100001087983 */ /* 0x001ee80000100800 */
[----:B------:R-:W3:Y:S04]  /*2c5b0*/  LDL R9, [R1+0x14] ;  /* 0x0000140001097983 */ /* 0x000ee80000100800 */
[----:B-1----:R-:W2:Y:S04]  /*2c5c0*/  LDL R10, [R1+0x8] ;  /* 0x00000800010a7983 */ /* 0x002ea80000100800 */
[----:B------:R-:W4:Y:S04]  /*2c5d0*/  LDL.LU.64 R20, [R1+0x660] ;  /* 0x0006600001147983 */ /* 0x000f280000300a00 */
[----:B------:R-:W3:Y:S01]  /*2c5e0*/  LDL.LU.64 R22, [R1+0x668] ;  /* 0x0006680001167983 */ /* 0x000ee20000300a00 */
[----:B------:R-:W-:-:S02]  /*2c5f0*/  IMAD.MOV.U32 R11, RZ, RZ, R0 ;  /* 0x000000ffff0b7224 */ /* 0x000fc400078e0000 */
[----:B------:R-:W-:Y:S02]  /*2c600*/  IMAD.MOV.U32 R5, RZ, RZ, R26 ;  /* 0x000000ffff057224 */ /* 0x000fe400078e001a */
[----:B------:R-:W-:Y:S01]  /*2c610*/  IMAD.MOV.U32 R4, RZ, RZ, R27 ;  /* 0x000000ffff047224 */ /* 0x000fe200078e001b */
[----:B---3--:R-:W-:Y:S04]  /*2c620*/  STL.64 [R1+0x38c8], R22 ;  /* 0x0038c81601007387 */ /* 0x008fe80000100a00 */
[----:B----4-:R0:W-:Y:S04]  /*2c630*/  STL.64 [R1+0x38c0], R20 ;  /* 0x0038c01401007387 */ /* 0x0101e80000100a00 */
[----:B0-----:R-:W3:Y:S04]  /*2c640*/  LDL.LU.64 R20, [R1+0x670] ;  /* 0x0006700001147983 */ /* 0x001ee80000300a00 */
[----:B------:R-:W3:Y:S04]  /*2c650*/  LDL.LU.64 R22, [R1+0x678] ;  /* 0x0006780001167983 */ /* 0x000ee80000300a00 */
[----:B--2---:R0:W-:Y:S04]  /*2c660*/  STL.64 [R1+0x3890], R10 ;  /* 0x0038900a01007387 */ /* 0x0041e80000100a00 */
[----:B0-----:R-:W2:Y:S04]  /*2c670*/  LDL.64 R10, [R1+0x18] ;  /* 0x00001800010a7983 */ /* 0x001ea80000100a00 */
[----:B------:R0:W-:Y:S04]  /*2c680*/  STL.64 [R1+0x3870], R4 ;  /* 0x0038700401007387 */ /* 0x0001e80000100a00 */
[----:B------:R1:W-:Y:S04]  /*2c690*/  STL.64 [R1+0x3888], R6 ;  /* 0x0038880601007387 */ /* 0x0003e80000100a00 */
[----:B0-----:R-:W4:Y:S04]  /*2c6a0*/  LDL.LU.64 R4, [R1+0x640] ;  /* 0x0006400001047983 */ /* 0x001f280000300a00 */
[----:B-1----:R-:W3:Y:S01]  /*2c6b0*/  LDL.LU.64 R6, [R1+0x648] ;  /* 0x0006480001067983 */ /* 0x002ee20000300a00 */
[----:B------:R-:W-:-:S02]  /*2c6c0*/  F2FP.F16.E4M3.UNPACK_B R12, R12 ;  /* 0x0000000cff0c723e */ /* 0x000fc400020006ff */
[----:B------:R-:W-:Y:S02]  /*2c6d0*/  F2FP.F16.E4M3.UNPACK_B R13, R13 ;  /* 0x0000000dff0d723e */ /* 0x000fe400020006ff */
[----:B------:R-:W-:Y:S02]  /*2c6e0*/  F2FP.F16.E4M3.UNPACK_B R14, R14 ;  /* 0x0000000eff0e723e */ /* 0x000fe400020006ff */
[----:B------:R-:W-:Y:S01]  /*2c6f0*/  F2FP.F16.E4M3.UNPACK_B R15, R15 ;  /* 0x0000000fff0f723e */ /* 0x000fe200020006ff */
[----:B---3--:R-:W-:Y:S04]  /*2c700*/  STL.64 [R1+0x38a0], R6 ;  /* 0x0038a00601007387 */ /* 0x008fe80000100a00 */
[----:B----4-:R0:W-:Y:S04]  /*2c710*/  STL.64 [R1+0x3898], R4 ;  /* 0x0038980401007387 */ /* 0x0101e80000100a00 */
[----:B0-----:R-:W3:Y:S04]  /*2c720*/  LDL.LU.64 R4, [R1+0x650] ;  /* 0x0006500001047983 */ /* 0x001ee80000300a00 */
[----:B------:R-:W3:Y:S04]  /*2c730*/  LDL.LU.64 R6, [R1+0x658] ;  /* 0x0006580001067983 */ /* 0x000ee80000300a00 */
[----:B------:R-:W4:Y:S04]  /*2c740*/  LDL.LU.64 R24, [R1+0x620] ;  /* 0x0006200001187983 */ /* 0x000f280000300a00 */
[----:B------:R-:W2:Y:S01]  /*2c750*/  LDL.LU.64 R26, [R1+0x628] ;  /* 0x00062800011a7983 */ /* 0x000ea20000300a00 */
[----:B------:R-:W-:Y:S03]  /*2c760*/  HMMA.16816.F32 R20, R12, R28, R20 ;  /* 0x0000001c0c14723c */ /* 0x000fe60000001814 */
[----:B--2---:R-:W-:Y:S04]  /*2c770*/  STL.64 [R1+0x3880], R26 ;  /* 0x0038801a01007387 */ /* 0x004fe80000100a00 */
[----:B----4-:R0:W-:Y:S04]  /*2c780*/  STL.64 [R1+0x3878], R24 ;  /* 0x0038781801007387 */ /* 0x0101e80000100a00 */
[----:B0-----:R-:W2:Y:S04]  /*2c790*/  LDL.LU.64 R24, [R1+0x630] ;  /* 0x0006300001187983 */ /* 0x001ea80000300a00 */
[----:B------:R-:W2:Y:S04]  /*2c7a0*/  LDL.LU.64 R26, [R1+0x638] ;  /* 0x00063800011a7983 */ /* 0x000ea80000300a00 */
[----:B------:R-:W4:Y:S04]  /*2c7b0*/  LDL.LU.64 R16, [R1+0x600] ;  /* 0x0006000001107983 */ /* 0x000f280000300a00 */
[----:B------:R-:W4:Y:S04]  /*2c7c0*/  LDL.LU.64 R18, [R1+0x608] ;  /* 0x0006080001127983 */ /* 0x000f280000300a00 */
[----:B------:R-:W-:Y:S04]  /*2c7d0*/  STL.64 [R1+0x670], R20 ;  /* 0x0006701401007387 */ /* 0x000fe80000100a00 */
[----:B------:R0:W-:Y:S04]  /*2c7e0*/  STL.64 [R1+0x678], R22 ;  /* 0x0006781601007387 */ /* 0x0001e80000100a00 */
[----:B0-----:R-:W3:Y:S04]  /*2c7f0*/  LDL.LU.64 R22, [R1+0x38c8] ;  /* 0x0038c80001167983 */ /* 0x001ee80000300a00 */
[----:B------:R-:W3:Y:S01]  /*2c800*/  LDL.LU.64 R20, [R1+0x38c0] ;  /* 0x0038c00001147983 */ /* 0x000ee20000300a00 */
[----:B------:R-:W-:-:S02]  /*2c810*/  IMAD.MOV.U32 R2, RZ, RZ, R28 ;  /* 0x000000ffff027224 */ /* 0x000fc400078e001c */
[----:B------:R-:W-:Y:S02]  /*2c820*/  IMAD.MOV.U32 R3, RZ, RZ, R29 ;  /* 0x000000ffff037224 */ /* 0x000fe400078e001d */
[----:B------:R-:W4:Y:S01]  /*2c830*/  LDL.LU.64 R28, [R1+0x38b8] ;  /* 0x0038b800011c7983 */ /* 0x000f220000300a00 */
[----:B------:R-:W-:Y:S01]  /*2c840*/  IMAD.MOV.U32 R0, RZ, RZ, R11 ;  /* 0x000000ffff007224 */ /* 0x000fe200078e000b */
[----:B---3--:R-:W-:-:S15]  /*2c850*/  HMMA.16816.F32 R20, R12, R10, R20 ;  /* 0x0000000a0c14723c */ /* 0x008fde0000001814 */
[----:B------:R-:W-:-:S08]  /*2c860*/  NOP ;  /* 0x0000000000007918 */ /* 0x000fd00000000000 */
[----:B------:R0:W-:Y:S02]  /*2c870*/  STL.64 [R1+0x660], R20 ;  /* 0x0006601401007387 */ /* 0x0001e40000100a00 */
[----:B0-----:R-:W-:Y:S02]  /*2c880*/  IMAD.MOV.U32 R21, RZ, RZ, R10 ;  /* 0x000000ffff157224 */ /* 0x001fe400078e000a */
[C---:B------:R-:W-:Y:S01]  /*2c890*/  HMMA.16816.F32 R8, R12.reuse, R8, R4 ;  /* 0x000000080c08723c */ /* 0x040fe20000001804 */
[----:B------:R0:W-:Y:S04]  /*2c8a0*/  STL.64 [R1+0x668], R22 ;  /* 0x0006681601007387 */ /* 0x0001e80000100a00 */
[----:B0-----:R-:W3:Y:S04]  /*2c8b0*/  LDL.LU.64 R22, [R1+0x38b0] ;  /* 0x0038b00001167983 */ /* 0x001ee80000300a00 */
[----:B------:R-:W3:Y:S04]  /*2c8c0*/  LDL.LU R20, [R1+0x38a8] ;  /* 0x0038a80001147983 */ /* 0x000ee80000300800 */
[----:B------:R-:W2:Y:S04]  /*2c8d0*/  LDL.LU.64 R6, [R1+0x38a0] ;  /* 0x0038a00001067983 */ /* 0x000ea80000300a00 */
[----:B------:R-:W2:Y:S06]  /*2c8e0*/  LDL.LU.64 R4, [R1+0x3898] ;  /* 0x0038980001047983 */ /* 0x000eac0000300a00 */
[----:B------:R-:W-:Y:S04]  /*2c8f0*/  STL.64 [R1+0x650], R8 ;  /* 0x0006500801007387 */ /* 0x000fe80000100a00 */
[----:B------:R0:W-:Y:S04]  /*2c900*/  STL.64 [R1+0x658], R10 ;  /* 0x0006580a01007387 */ /* 0x0001e80000100a00 */
[----:B0-----:R-:W2:Y:S02]  /*2c910*/  LDL.LU.64 R10, [R1+0x3890] ;  /* 0x00389000010a7983 */ /* 0x001ea40000300a00 */
[----:B--2---:R-:W-:Y:S02]  /*2c920*/  HMMA.16816.F32 R8, R12, R10, R4 ;  /* 0x0000000a0c08723c */ /* 0x004fe40000001804 */
[----:B------:R-:W2:-:S15]  /*2c930*/  LDL.LU.64 R6, [R1+0x3888] ;  /* 0x0038880001067983 */ /* 0x000e9e0000300a00 */
[----:B------:R-:W-:-:S06]  /*2c940*/  NOP ;  /* 0x0000000000007918 */ /* 0x000fcc0000000000 */
[----:B------:R0:W-:Y:S04]  /*2c950*/  STL.64 [R1+0x640], R8 ;  /* 0x0006400801007387 */ /* 0x0001e80000100a00 */
[----:B------:R-:W-:Y:S04]  /*2c960*/  STL.64 [R1+0x648], R10 ;  /* 0x0006480a01007387 */ /* 0x000fe80000100a00 */
[----:B0-----:R-:W4:Y:S04]  /*2c970*/  LDL.LU R8, [R1+0x1b34] ;  /* 0x001b340001087983 */ /* 0x001f280000300800 */
[----:B------:R-:W4:Y:S01]  /*2c980*/  LDL.LU R9, [R1+0x1b3c] ;  /* 0x001b3c0001097983 */ /* 0x000f220000300800 */
[C---:B--2---:R-:W-:Y:S03]  /*2c990*/  HMMA.16816.F32 R4, R12.reuse, R6, R24 ;  /* 0x000000060c04723c */ /* 0x044fe60000001818 */
[----:B----4-:R0:W-:Y:S04]  /*2c9a0*/  STL.64 [R1+0x3850], R8 ;  /* 0x0038500801007387 */ /* 0x0101e80000100a00 */
[----:B0-----:R-:W2:Y:S04]  /*2c9b0*/  LDL.LU.64 R8, [R1+0x610] ;  /* 0x0006100001087983 */ /* 0x001ea80000300a00 */
[----:B------:R-:W2:Y:S04]  /*2c9c0*/  LDL.LU.64 R10, [R1+0x618] ;  /* 0x00061800010a7983 */ /* 0x000ea80000300a00 */
[----:B------:R-:W4:Y:S04]  /*2c9d0*/  LDL.LU.64 R26, [R1+0x3880] ;  /* 0x00388000011a7983 */ /* 0x000f280000300a00 */
[----:B------:R-:W4:Y:S04]  /*2c9e0*/  LDL.LU.64 R24, [R1+0x3878] ;  /* 0x0038780001187983 */ /* 0x000f280000300a00 */
[----:B------:R0:W-:Y:S04]  /*2c9f0*/  STL.64 [R1+0x630], R4 ;  /* 0x0006300401007387 */ /* 0x0001e80000100a00 */
[----:B------:R-:W-:Y:S04]  /*2ca00*/  STL.64 [R1+0x638], R6 ;  /* 0x0006380601007387 */ /* 0x000fe80000100a00 */
[----:B0-----:R-:W3:Y:S01]  /*2ca10*/  LDL.LU.64 R4, [R1+0x3870] ;  /* 0x0038700001047983 */ /* 0x001ee20000300a00 */
[----:B----4-:R-:W-:-:S15]  /*2ca20*/  HMMA.16816.F32 R24, R12, R28, R24 ;  /* 0x0000001c0c18723c */ /* 0x010fde0000001818 */
[----:B------:R-:W-:-:S08]  /*2ca30*/  NOP ;  /* 0x0000000000007918 */ /* 0x000fd00000000000 */
[----:B------:R-:W-:Y:S04]  /*2ca40*/  STL.64 [R1+0x620], R24 ;  /* 0x0006201801007387 */ /* 0x000fe80000100a00 */
[----:B------:R0:W-:Y:S04]  /*2ca50*/  STL.64 [R1+0x628], R26 ;  /* 0x0006281a01007387 */ /* 0x0001e80000100a00 */
[----:B0-----:R-:W2:Y:S04]  /*2ca60*/  LDL.LU.64 R26, [R1+0x3868] ;  /* 0x00386800011a7983 */ /* 0x001ea80000300a00 */
[----:B------:R-:W4:Y:S04]  /*2ca70*/  LDL.LU.64 R24, [R1+0x3860] ;  /* 0x0038600001187983 */ /* 0x000f280000300a00 */
[----:B------:R0:W-:Y:S04]  /*2ca80*/  STL.64 [R1+0x37a8], R28 ;  /* 0x0037a81c01007387 */ /* 0x0001e80000100a00 */
[----:B0-----:R-:W3:Y:S01]  /*2ca90*/  LDL.LU R28, [R1+0x1b40] ;  /* 0x001b4000011c7983 */ /* 0x001ee20000300800 */
[C---:B--2---:R-:W-:Y:S06]  /*2caa0*/  HMMA.16816.F32 R8, R12.reuse, R26, R8 ;  /* 0x0000001a0c08723c */ /* 0x044fec0000001808 */
[----:B----4-:R-:W-:-:S15]  /*2cab0*/  HMMA.16816.F32 R16, R12, R24, R16 ;  /* 0x000000180c10723c */ /* 0x010fde0000001810 */
[----:B------:R-:W-:-:S02]  /*2cac0*/  NOP ;  /* 0x0000000000007918 */ /* 0x000fc40000000000 */
[----:B------:R0:W-:Y:S04]  /*2cad0*/  STL.64 [R1+0x610], R8 ;  /* 0x0006100801007387 */ /* 0x0001e80000100a00 */
[----:B------:R1:W-:Y:S04]  /*2cae0*/  STL.64 [R1+0x618], R10 ;  /* 0x0006180a01007387 */ /* 0x0003e80000100a00 */
[----:B0-----:R-:W2:Y:S04]  /*2caf0*/  LDL.LU.64 R8, [R1+0x5f0] ;  /* 0x0005f00001087983 */ /* 0x001ea80000300a00 */
[----:B-1----:R-:W2:Y:S04]  /*2cb00*/  LDL.LU.64 R10, [R1+0x5f8] ;  /* 0x0005f800010a7983 */ /* 0x002ea80000300a00 */
[----:B------:R-:W-:Y:S04]  /*2cb10*/  STL.64 [R1+0x600], R16 ;  /* 0x0006001001007387 */ /* 0x000fe80000100a00 */
[----:B------:R-:W-:Y:S04]  /*2cb20*/  STL.64 [R1+0x608], R18 ;  /* 0x0006081201007387 */ /* 0x000fe80000100a00 */
[----:B------:R0:W-:Y:S04]  /*2cb30*/  STL.64 [R1+0x37a0], R26 ;  /* 0x0037a01a01007387 */ /* 0x0001e80000100a00 */
[----:B0-----:R-:W4:Y:S04]  /*2cb40*/  LDL.64 R26, [R1+0x10] ;  /* 0x00001000011a7983 */ /* 0x001f280000100a00 */
[----:B----4-:R3:W-:Y:S04]  /*2cb50*/  STL.64 [R1+0x37e0], R26 ;  /* 0x0037e01a01007387 */ /* 0x0107e80000100a00 */
[----:B------:R-:W4:Y:S04]  /*2cb60*/  LDL.LU.64 R16, [R1+0x5e0] ;  /* 0x0005e00001107983 */ /* 0x000f280000300a00 */
[----:B------:R-:W4:Y:S01]  /*2cb70*/  LDL.LU.64 R18, [R1+0x5e8] ;  /* 0x0005e80001127983 */ /* 0x000f220000300a00 */
[----:B---3--:R-:W-:-:S02]  /*2cb80*/  IMAD.MOV.U32 R26, RZ, RZ, R5 ;  /* 0x000000ffff1a7224 */ /* 0x008fc400078e0005 */
[----:B------:R-:W-:Y:S02]  /*2cb90*/  IMAD.MOV.U32 R27, RZ, RZ, R4 ;  /* 0x000000ffff1b7224 */ /* 0x000fe400078e0004 */
[----:B------:R-:W3:Y:S04]  /*2cba0*/  LDL.LU.64 R4, [R1+0x5c0] ;  /* 0x0005c00001047983 */ /* 0x000ee80000300a00 */
[----:B------:R-:W4:Y:S01]  /*2cbb0*/  LDL.LU.64 R6, [R1+0x5c8] ;  /* 0x0005c80001067983 */ /* 0x000f220000300a00 */
[----:B--2---:R-:W-:Y:S03]  /*2cbc0*/  HMMA.16816.F32 R8, R12, R22, R8 ;  /* 0x000000160c08723c */ /* 0x004fe60000001808 */
[----:B----4-:R-:W-:Y:S04]  /*2cbd0*/  STL.64 [R1+0x3838], R6 ;  /* 0x0038380601007387 */ /* 0x010fe80000100a00 */
[----:B---3--:R0:W-:Y:S04]  /*2cbe0*/  STL.64 [R1+0x3830], R4 ;  /* 0x0038300401007387 */ /* 0x0081e80000100a00 */
[----:B0-----:R-:W2:Y:S04]  /*2cbf0*/  LDL.LU.64 R4, [R1+0x5d0] ;  /* 0x0005d00001047983 */ /* 0x001ea80000300a00 */
[----:B------:R-:W2:Y:S04]  /*2cc00*/  LDL.LU.64 R6, [R1+0x5d8] ;  /* 0x0005d80001067983 */ /* 0x000ea80000300a00 */
[----:B------:R0:W-:Y:S02]  /*2cc10*/  STL.64 [R1+0x3798], R24 ;  /* 0x0037981801007387 */ /* 0x0001e40000100a00 */
[----:B0-----:R-:W-:-:S02]  /*2cc20*/  IMAD.MOV.U32 R24, RZ, RZ, R21 ;  /* 0x000000ffff187224 */ /* 0x001fc400078e0015 */
[----:B------:R-:W3:Y:S01]  /*2cc30*/  LDL.LU R21, [R1+0x3858] ;  /* 0x0038580001157983 */ /* 0x000ee20000300800 */
[----:B------:R-:W-:-:S03]  /*2cc40*/  IMAD.MOV.U32 R25, RZ, RZ, R0 ;  /* 0x000000ffff197224 */ /* 0x000fc600078e0000 */
[----:B------:R-:W-:Y:S04]  /*2cc50*/  STL.64 [R1+0x3800], R26 ;  /* 0x0038001a01007387 */ /* 0x000fe80000100a00 */
[----:B------:R0:W-:Y:S04]  /*2cc60*/  STL.64 [R1+0x37f8], R24 ;  /* 0x0037f81801007387 */ /* 0x0001e80000100a00 */
[----:B0-----:R-:W4:Y:S04]  /*2cc70*/  LDL.LU.64 R24, [R1+0x5b0] ;  /* 0x0005b00001187983 */ /* 0x001f280000300a00 */
[----:B------:R-:W4:Y:S04]  /*2cc80*/  LDL.LU.64 R26, [R1+0x5b8] ;  /* 0x0005b800011a7983 */ /* 0x000f280000300a00 */
[----:B------:R0:W-:Y:S04]  /*2cc90*/  STL.64 [R1+0x5f0], R8 ;  /* 0x0005f00801007387 */ /* 0x0001e80000100a00 */
[----:B------:R1:W-:Y:S04]  /*2cca0*/  STL.64 [R1+0x5f8], R10 ;  /* 0x0005f80a01007387 */ /* 0x0003e80000100a00 */
[----:B0-----:R-:W4:Y:S04]  /*2ccb0*/  LDL.LU.64 R8, [R1+0x3850] ;  /* 0x0038500001087983 */ /* 0x001f280000300a00 */
[----:B------:R-:W4:Y:S04]  /*2ccc0*/  LDL.LU R29, [R1+0x1b48] ;  /* 0x001b4800011d7983 */ /* 0x000f280000300800 */
[----:B-1----:R-:W4:Y:S04]  /*2ccd0*/  LDL.LU R10, [R1+0x1b44] ;  /* 0x001b4400010a7983 */ /* 0x002f280000300800 */
[----:B------:R-:W4:Y:S04]  /*2cce0*/  LDL.LU R11, [R1+0x1b50] ;  /* 0x001b5000010b7983 */ /* 0x000f280000300800 */
[----:B------:R-:W4:Y:S01]  /*2ccf0*/  LDL.LU R0, [R1+0x1b4c] ;  /* 0x001b4c0001007983 */ /* 0x000f220000300800 */
[----:B---3--:R-:W-:-:S15]  /*2cd00*/  HMMA.16816.F32 R16, R12, R20, R16 ;  /* 0x000000140c10723c */ /* 0x008fde0000001810 */
[----:B------:R-:W-:-:S08]  /*2cd10*/  NOP ;  /* 0x0000000000007918 */ /* 0x000fd00000000000 */
[----:B------:R-:W-:Y:S04]  /*2cd20*/  STL.64 [R1+0x5e0], R16 ;  /* 0x0005e01001007387 */ /* 0x000fe80000100a00 */
[----:B------:R0:W-:Y:S04]  /*2cd30*/  STL.64 [R1+0x5e8], R18 ;  /* 0x0005e81201007387 */ /* 0x0001e80000100a00 */
[----:B0-----:R-:W2:Y:S04]  /*2cd40*/  LDL.LU.64 R18, [R1+0x3848] ;  /* 0x0038480001127983 */ /* 0x001ea80000300a00 */
[----:B------:R-:W3:Y:S04]  /*2cd50*/  LDL.LU.64 R16, [R1+0x3840] ;  /* 0x0038400001107983 */ /* 0x000ee80000300a00 */
[----:B------:R0:W-:Y:S04]  /*2cd60*/  STL.64 [R1+0x3790], R22 ;  /* 0x0037901601007387 */ /* 0x0001e80000100a00 */
[----:B0-----:R-:W4:Y:S04]  /*2cd70*/  LDL.LU R23, [R1+0x1b38] ;  /* 0x001b380001177983 */ /* 0x001f280000300800 */
[----:B------:R-:W-:Y:S01]  /*2cd80*/  STL.64 [R1+0x3788], R20 ;  /* 0x0037881401007387 */ /* 0x000fe20000100a00 */
        /* <DEDUP_REMOVED lines=10> */
[----:B0-----:R-:W4:Y:S04]  /*2ce30*/  LDL.LU.64 R6, [R1+0x3828] ;  /* 0x0038280001067983 */ /* 0x001f280000300a00 */
[----:B------:R-:W2:Y:S04]  /*2ce40*/  LDL.LU.64 R4, [R1+0x3820] ;  /* 0x0038200001047983 */ /* 0x000ea80000300a00 */
[----:B------:R-:W-:Y:S04]  /*2ce50*/  STL.64 [R1+0x3780], R18 ;  /* 0x0037801201007387 */ /* 0x000fe80000100a00 */
[----:B------:R4:W-:Y:S02]  /*2ce60*/  STL.64 [R1+0x3778], R16 ;  /* 0x0037781001007387 */ /* 0x0009e40000100a00 */
[----:B----4-:R-:W-:Y:S02]  /*2ce70*/  HMMA.16816.F32 R16, R12, R6, R24 ;  /* 0x000000060c10723c */ /* 0x010fe40000001818 */
[----:B------:R-:W3:Y:S04]  /*2ce80*/  LDL.LU.64 R24, [R1+0xff0] ;  /* 0x000ff00001187983 */ /* 0x000ee80000300a00 */
[----:B------:R-:W4:Y:S01]  /*2ce90*/  LDL.LU.64 R26, [R1+0xff8] ;  /* 0x000ff800011a7983 */ /* 0x000f220000300a00 */
[----:B------:R-:W-:-:S15]  /*2cea0*/  IMAD R8, R8, 0x100, R23 ;  /* 0x0000010008087824 */ /* 0x000fde00078e0217 */
[----:B------:R-:W-:-:S01]  /*2ceb0*/  NOP ;  /* 0x0000000000007918 */ /* 0x000fc20000000000 */
[----:B------:R-:W-:Y:S04]  /*2cec0*/  STL.64 [R1+0x5b0], R16 ;  /* 0x0005b01001007387 */ /* 0x000fe80000100a00 */
[----:B------:R-:W-:Y:S04]  /*2ced0*/  STL.64 [R1+0x5b8], R18 ;  /* 0x0005b81201007387 */ /* 0x000fe80000100a00 */
[----:B----4-:R-:W-:Y:S04]  /*2cee0*/  STL.64 [R1+0x3810], R26 ;  /* 0x0038101a01007387 */ /* 0x010fe80000100a00 */
[----:B---3--:R0:W-:Y:S04]  /*2cef0*/  STL.64 [R1+0x3808], R24 ;  /* 0x0038081801007387 */ /* 0x0081e80000100a00 */
[----:B0-----:R-:W2:Y:S04]  /*2cf00*/  LDL.LU.64 R24, [R1+0x1000] ;  /* 0x0010000001187983 */ /* 0x001ea80000300a00 */
[----:B------:R-:W2:Y:S04]  /*2cf10*/  LDL.LU.64 R26, [R1+0x1008] ;  /* 0x00100800011a7983 */ /* 0x000ea80000300a00 */
[----:B------:R-:W3:Y:S04]  /*2cf20*/  LDL.LU.64 R20, [R1+0x580] ;  /* 0x0005800001147983 */ /* 0x000ee80000300a00 */
[----:B------:R-:W4:Y:S01]  /*2cf30*/  LDL.LU.64 R22, [R1+0x588] ;  /* 0x0005880001167983 */ /* 0x000f220000300a00 */
[----:B------:R-:W-:-:S02]  /*2cf40*/  IMAD R9, R9, 0x100, R28 ;  /* 0x0000010009097824 */ /* 0x000fc400078e021c */
[----:B------:R-:W-:Y:S01]  /*2cf50*/  IMAD R10, R10, 0x100, R29 ;  /* 0x000001000a0a7824 */ /* 0x000fe200078e021d */
[----:B--2---:R-:W-:Y:S01]  /*2cf60*/  HMMA.16816.F32 R24, R12, R4, R24 ;  /* 0x000000040c18723c */ /* 0x004fe20000001818 */
[----:B----4-:R-:W-:Y:S04]  /*2cf70*/  STL.64 [R1+0x37f0], R22 ;  /* 0x0037f01601007387 */ /* 0x010fe80000100a00 */
[----:B---3--:R0:W-:Y:S04]  /*2cf80*/  STL.64 [R1+0x37e8], R20 ;  /* 0x0037e81401007387 */ /* 0x0081e80000100a00 */
[----:B0-----:R-:W2:Y:S04]  /*2cf90*/  LDL.LU.64 R20, [R1+0x5a0] ;  /* 0x0005a00001147983 */ /* 0x001ea80000300a00 */
[----:B------:R-:W2:Y:S04]  /*2cfa0*/  LDL.LU.64 R22, [R1+0x5a8] ;  /* 0x0005a80001167983 */ /* 0x000ea80000300a00 */
[----:B------:R-:W3:Y:S04]  /*2cfb0*/  LDL.LU.64 R16, [R1+0x570] ;  /* 0x0005700001107983 */ /* 0x000ee80000300a00 */
[----:B------:R-:W3:Y:S04]  /*2cfc0*/  LDL.LU.64 R18, [R1+0x578] ;  /* 0x0005780001127983 */ /* 0x000ee80000300a00 */
[----:B------:R0:W-:Y:S04]  /*2cfd0*/  STL [R1+0x3764], R6 ;  /* 0x0037640601007387 */ /* 0x0001e80000100800 */
[----:B------:R1:W-:Y:S01]  /*2cfe0*/  STL [R1+0x3760], R7 ;  /* 0x0037600701007387 */ /* 0x0003e20000100800 */
[----:B0-----:R-:W-:-:S02]  /*2cff0*/  IMAD.MOV.U32 R6, RZ, RZ, R2 ;  /* 0x000000ffff067224 */ /* 0x001fc400078e0002 */
[----:B-1----:R-:W-:Y:S01]  /*2d000*/  IMAD.MOV.U32 R7, RZ, RZ, R3 ;  /* 0x000000ffff077224 */ /* 0x002fe200078e0003 */
[----:B------:R-:W4:Y:S04]  /*2d010*/  LDL.LU R2, [R1+0x381c] ;  /* 0x00381c0001027983 */ /* 0x000f280000300800 */
[----:B------:R-:W4:Y:S04]  /*2d020*/  LDL.LU R3, [R1+0x3818] ;  /* 0x0038180001037983 */ /* 0x000f280000300800 */
[----:B------:R-:W3:Y:S04]  /*2d030*/  LDL.64 R28, [R1] ;  /* 0x00000000011c7983 */ /* 0x000ee80000100a00 */
        /* <DEDUP_REMOVED lines=9> */
[----:B------:R-:W4:Y:S01]  /*2d0d0*/  LDL.LU.64 R24, [R1+0x37f8] ;  /* 0x0037f80001187983 */ /* 0x000f220000300a00 */
[----:B--2---:R-:W-:Y:S03]  /*2d0e0*/  HMMA.16816.F32 R12, R12, R26, R20 ;  /* 0x0000001a0c0c723c */ /* 0x004fe60000001814 */
[----:B------:R-:W4:Y:S04]  /*2d0f0*/  LDL.LU.64 R22, [R1+0x37f0] ;  /* 0x0037f00001167983 */ /* 0x000f280000300a00 */
[----:B------:R-:W4:Y:S04]  /*2d100*/  LDL.LU.64 R20, [R1+0x37e8] ;  /* 0x0037e80001147983 */ /* 0x000f280000300a00 */
[----:B------:R-:W3:-:S12]  /*2d110*/  LDL.LU.64 R26, [R1+0x37e0] ;  /* 0x0037e000011a7983 */ /* 0x000ed80000300a00 */
[----:B------:R0:W-:Y:S04]  /*2d120*/  STL.64 [R1+0x5a0], R12 ;  /* 0x0005a00c01007387 */ /* 0x0001e80000100a00 */
[----:B------:R1:W-:Y:S04]  /*2d130*/  STL.64 [R1+0x5a8], R14 ;  /* 0x0005a80e01007387 */ /* 0x0003e80000100a00 */
[----:B0-----:R-:W2:Y:S04]  /*2d140*/  LDL.LU.64 R12, [R1+0x590] ;  /* 0x00059000010c7983 */ /* 0x001ea80000300a00 */
[----:B-1----:R-:W2:Y:S01]  /*2d150*/  LDL.LU.64 R14, [R1+0x598] ;  /* 0x00059800010e7983 */ /* 0x002ea20000300a00 */
[----:B------:R-:W-:Y:S01]  /*2d160*/  IMAD R11, R0, 0x100, R11 ;  /* 0x00000100000b7824 */ /* 0x000fe200078e020b */
[----:B------:R-:W-:-:S02]  /*2d170*/  F2FP.F16.E4M3.UNPACK_B R8, R8 ;  /* 0x00000008ff08723e */ /* 0x000fc400020006ff */
[----:B------:R-:W-:Y:S02]  /*2d180*/  F2FP.F16.E4M3.UNPACK_B R9, R9 ;  /* 0x00000009ff09723e */ /* 0x000fe400020006ff */
[----:B------:R-:W-:Y:S02]  /*2d190*/  F2FP.F16.E4M3.UNPACK_B R10, R10 ;  /* 0x0000000aff0a723e */ /* 0x000fe400020006ff */
[----:B------:R-:W-:-:S07]  /*2d1a0*/  F2FP.F16.E4M3.UNPACK_B R11, R11 ;  /* 0x0000000bff0b723e */ /* 0x000fce00020006ff */
[C---:B----4-:R-:W-:Y:S06]  /*2d1b0*/  HMMA.16816.F32 R20, R8.reuse, R24, R20 ;  /* 0x000000180814723c */ /* 0x050fec0000001814 */
[C---:B---3--:R-:W-:Y:S06]  /*2d1c0*/  HMMA.16816.F32 R16, R8.reuse, R26, R16 ;  /* 0x0000001a0810723c */ /* 0x048fec0000001810 */
[----:B------:R-:W-:Y:S01]  /*2d1d0*/  IMAD.MOV.U32 R0, RZ, RZ, R27 ;  /* 0x000000ffff007224 */ /* 0x000fe200078e001b */
[----:B--2---:R-:W-:-:S15]  /*2d1e0*/  HMMA.16816.F32 R12, R8, R6, R12 ;  /* 0x00000006080c723c */ /* 0x004fde000000180c */
[----:B------:R-:W-:-:S08]  /*2d1f0*/  NOP ;  /* 0x0000000000007918 */ /* 0x000fd00000000000 */
[----:B------:R-:W-:Y:S04]  /*2d200*/  STL.64 [R1+0x590], R12 ;  /* 0x0005900c01007387 */ /* 0x000fe80000100a00 */
[----:B------:R0:W-:Y:S04]  /*2d210*/  STL.64 [R1+0x598], R14 ;  /* 0x0005980e01007387 */ /* 0x0001e80000100a00 */
[----:B0-----:R-:W2:Y:S04]  /*2d220*/  LDL.LU R14, [R1+0x1b64] ;  /* 0x001b6400010e7983 */ /* 0x001ea80000300800 */
[----:B------:R-:W3:Y:S04]  /*2d230*/  LDL.LU R15, [R1+0x1b6c] ;  /* 0x001b6c00010f7983 */ /* 0x000ee80000300800 */
[----:B------:R-:W-:Y:S04]  /*2d240*/  STL.64 [R1+0x580], R20 ;  /* 0x0005801401007387 */ /* 0x000fe80000100a00 */
[----:B------:R-:W-:Y:S04]  /*2d250*/  STL.64 [R1+0x588], R22 ;  /* 0x0005881601007387 */ /* 0x000fe80000100a00 */
[----:B------:R-:W4:Y:S04]  /*2d260*/  LDL.LU.64 R24, [R1+0x540] ;  /* 0x0005400001187983 */ /* 0x000f280000300a00 */
[----:B------:R-:W-:Y:S04]  /*2d270*/  STL.64 [R1+0x570], R16 ;  /* 0x0005701001007387 */ /* 0x000fe80000100a00 */
[----:B------:R-:W-:Y:S04]  /*2d280*/  STL.64 [R1+0x578], R18 ;  /* 0x0005781201007387 */ /* 0x000fe80000100a00 */
[----:B------:R-:W2:Y:S04]  /*2d290*/  LDL.LU.64 R26, [R1+0x548] ;  /* 0x00054800011a7983 */ /* 0x000ea80000300a00 */
[----:B--2---:R-:W-:Y:S04]  /*2d2a0*/  STL.64 [R1+0x37b8], R26 ;  /* 0x0037b81a01007387 */ /* 0x004fe80000100a00 */
[----:B----4-:R0:W-:Y:S04]  /*2d2b0*/  STL.64 [R1+0x37b0], R24 ;  /* 0x0037b01801007387 */ /* 0x0101e80000100a00 */
[----:B0-----:R-:W2:Y:S04]  /*2d2c0*/  LDL.LU.64 R24, [R1+0x550] ;  /* 0x0005500001187983 */ /* 0x001ea80000300a00 */
[----:B------:R-:W4:Y:S04]  /*2d2d0*/  LDL.LU.64 R26, [R1+0x558] ;  /* 0x00055800011a7983 */ /* 0x000f280000300a00 */
[----:B----4-:R0:W-:Y:S04]  /*2d2e0*/  STL.64 [R1+0x37c8], R26 ;  /* 0x0037c81a01007387 */ /* 0x0101e80000100a00 */
[----:B0-----:R-:W4:Y:S04]  /*2d2f0*/  LDL R26, [R1+0x8] ;  /* 0x00000800011a7983 */ /* 0x001f280000100800 */
[----:B------:R-:W4:Y:S04]  /*2d300*/  LDL R27, [R1+0xc] ;  /* 0x00000c00011b7983 */ /* 0x000f280000100800 */
[----:B--2---:R-:W-:Y:S04]  /*2d310*/  STL.64 [R1+0x37c0], R24 ;  /* 0x0037c01801007387 */ /* 0x004fe80000100a00 */
[----:B------:R-:W2:Y:S04]  /*2d320*/  LDL.LU.64 R20, [R1+0x530] ;  /* 0x0005300001147983 */ /* 0x000ea80000300a00 */
[----:B------:R-:W3:Y:S04]  /*2d330*/  LDL.LU.64 R22, [R1+0x538] ;  /* 0x0005380001167983 */ /* 0x000ee80000300a00 */
[----:B---3--:R-:W-:Y:S04]  /*2d340*/  STL.64 [R1+0x37d8], R22 ;  /* 0x0037d81601007387 */ /* 0x008fe80000100a00 */
[----:B--2---:R0:W-:Y:S04]  /*2d350*/  STL.64 [R1+0x37d0], R20 ;  /* 0x0037d01401007387 */ /* 0x0041e80000100a00 */
[----:B0-----:R-:W4:Y:S04]  /*2d360*/  LDL.LU.64 R20, [R1+0x560] ;  /* 0x0005600001147983 */ /* 0x001f280000300a00 */
[----:B------:R-:W4:Y:S04]  /*2d370*/  LDL.LU.64 R22, [R1+0x568] ;  /* 0x0005680001167983 */ /* 0x000f280000300a00 */
[----:B------:R-:W2:Y:S04]  /*2d380*/  LDL.LU.64 R16, [R1+0x510] ;  /* 0x0005100001107983 */ /* 0x000ea80000300a00 */
[----:B------:R-:W2:Y:S04]  /*2d390*/  LDL.LU.64 R18, [R1+0x518] ;  /* 0x0005180001127983 */ /* 0x000ea80000300a00 */
[----:B------:R-:W3:Y:S04]  /*2d3a0*/  LDL.LU R6, [R1+0x1b58] ;  /* 0x001b580001067983 */ /* 0x000ee80000300800 */
[----:B------:R-:W2:Y:S04]  /*2d3b0*/  LDL.LU R12, [R1+0x1b54] ;  /* 0x001b5400010c7983 */ /* 0x000ea80000300800 */
[----:B------:R-:W3:Y:S01]  /*2d3c0*/  LDL.LU R7, [R1+0x1b60] ;  /* 0x001b600001077983 */ /* 0x000ee20000300800 */
[C---:B----4-:R-:W-:Y:S03]  /*2d3d0*/  HMMA.16816.F32 R24, R8.reuse, R26, R20 ;  /* 0x0000001a0818723c */ /* 0x050fe60000001814 */
[----:B---3--:R-:W-:Y:S04]  /*2d3e0*/  STL.64 [R1+0x3770], R6 ;  /* 0x0037700601007387 */ /* 0x008fe80000100a00 */
[----:B------:R0:W-:Y:S04]  /*2d3f0*/  STL.64 [R1+0x3768], R4 ;  /* 0x0037680401007387 */ /* 0x0001e80000100a00 */
[----:B0-----:R-:W3:Y:S04]  /*2d400*/  LDL.LU.64 R4, [R1+0x520] ;  /* 0x0005200001047983 */ /* 0x001ee80000300a00 */
[----:B------:R-:W3:Y:S04]  /*2d410*/  LDL.LU.64 R6, [R1+0x528] ;  /* 0x0005280001067983 */ /* 0x000ee80000300a00 */
[----:B------:R-:W4:Y:S04]  /*2d420*/  LDL.LU R13, [R1+0x1b5c] ;  /* 0x001b5c00010d7983 */ /* 0x000f280000300800 */
[----:B------:R-:W-:Y:S04]  /*2d430*/  STL [R1+0x3740], R0 ;  /* 0x0037400001007387 */ /* 0x000fe80000100800 */
[----:B------:R-:W2:Y:S04]  /*2d440*/  LDL.LU.64 R22, [R1+0x37d8] ;  /* 0x0037d80001167983 */ /* 0x000ea80000300a00 */
[----:B------:R-:W2:Y:S04]  /*2d450*/  LDL.LU.64 R20, [R1+0x37d0] ;  /* 0x0037d00001147983 */ /* 0x000ea80000300a00 */
[----:B------:R-:W-:Y:S04]  /*2d460*/  STL.64 [R1+0x560], R24 ;  /* 0x0005601801007387 */ /* 0x000fe80000100a00 */
[----:B------:R0:W-:Y:S04]  /*2d470*/  STL.64 [R1+0x568], R26 ;  /* 0x0005681a01007387 */ /* 0x0001e80000100a00 */
[----:B0-----:R-:W3:Y:S04]  /*2d480*/  LDL.LU.64 R26, [R1+0x37c8] ;  /* 0x0037c800011a7983 */ /* 0x001ee80000300a00 */
[----:B------:R-:W3:Y:S01]  /*2d490*/  LDL.LU.64 R24, [R1+0x37c0] ;  /* 0x0037c00001187983 */ /* 0x000ee20000300a00 */
[----:B------:R-:W-:Y:S01]  /*2d4a0*/  IMAD.MOV.U32 R0, RZ, RZ, R29 ;  /* 0x000000ffff007224 */ /* 0x000fe200078e001d */
[----:B---3--:R-:W-:-:S15]  /*2d4b0*/  HMMA.16816.F32 R24, R8, R28, R24 ;  /* 0x0000001c0818723c */ /* 0x008fde0000001818 */
[----:B------:R-:W-:-:S08]  /*2d4c0*/  NOP ;  /* 0x0000000000007918 */ /* 0x000fd00000000000 */
[----:B------:R-:W-:Y:S04]  /*2d4d0*/  STL.64 [R1+0x550], R24 ;  /* 0x0005501801007387 */ /* 0x000fe80000100a00 */
[----:B------:R0:W-:Y:S04]  /*2d4e0*/  STL.64 [R1+0x558], R26 ;  /* 0x0005581a01007387 */ /* 0x0001e80000100a00 */
[----:B0-----:R-:W3:Y:S04]  /*2d4f0*/  LDL.LU.64 R26, [R1+0x37b8] ;  /* 0x0037b800011a7983 */ /* 0x001ee80000300a00 */
[----:B------:R-:W3:Y:S04]  /*2d500*/  LDL.LU.64 R24, [R1+0x37b0] ;  /* 0x0037b00001187983 */ /* 0x000ee80000300a00 */
[----:B------:R-:W3:Y:S02]  /*2d510*/  LDL.LU.64 R28, [R1+0x37a8] ;  /* 0x0037a800011c7983 */ /* 0x000ee40000300a00 */
[----:B---3--:R-:W-:-:S15]  /*2d520*/  HMMA.16816.F32 R24, R8, R28, R24 ;  /* 0x0000001c0818723c */ /* 0x008fde0000001818 */
[----:B------:R-:W-:-:S08]  /*2d530*/  NOP ;  /* 0x0000000000007918 */ /* 0x000fd00000000000 */
[----:B------:R-:W-:Y:S04]  /*2d540*/  STL.64 [R1+0x540], R24 ;  /* 0x0005401801007387 */ /* 0x000fe80000100a00 */
[----:B------:R0:W-:Y:S04]  /*2d550*/  STL.64 [R1+0x548], R26 ;  /* 0x0005481a01007387 */ /* 0x0001e80000100a00 */
[----:B0-----:R-:W2:Y:S04]  /*2d560*/  LDL.LU.64 R26, [R1+0x37a0] ;  /* 0x0037a000011a7983 */ /* 0x001ea80000300a00 */
[----:B------:R-:W3:Y:S01]  /*2d570*/  LDL.LU.64 R24, [R1+0x3798] ;  /* 0x0037980001187983 */ /* 0x000ee20000300a00 */
        /* <DEDUP_REMOVED lines=11> */
[----:B------:R0:W-:Y:S04]  /*2d630*/  STL.64 [R1+0x36e0], R26 ;  /* 0x0036e01a01007387 */ /* 0x0001e80000100a00 */
[----:B0-----:R-:W2:Y:S04]  /*2d640*/  LDL.64 R26, [R1+0x28] ;  /* 0x00002800011a7983 */ /* 0x001ea80000100a00 */
[----:B------:R0:W-:Y:S04]  /*2d650*/  STL.64 [R1+0x36d8], R24 ;  /* 0x0036d81801007387 */ /* 0x0001e80000100a00 */
[----:B--2---:R1:W-:Y:S04]  /*2d660*/  STL.64 [R1+0x3748], R26 ;  /* 0x0037481a01007387 */ /* 0x0043e80000100a00 */
[----:B0-----:R-:W3:Y:S04]  /*2d670*/  LDL.LU.64 R24, [R1+0x500] ;  /* 0x0005000001187983 */ /* 0x001ee80000300a00 */
[----:B-1----:R-:W3:Y:S01]  /*2d680*/  LDL.LU.64 R26, [R1+0x508] ;  /* 0x00050800011a7983 */ /* 0x002ee20000300a00 */
[----:B------:R-:W-:-:S15]  /*2d690*/  HMMA.16816.F32 R16, R8, R22, R16 ;  /* 0x000000160810723c */ /* 0x000fde0000001810 */
[----:B------:R-:W-:-:S08]  /*2d6a0*/  NOP ;  /* 0x0000000000007918 */ /* 0x000fd00000000000 */
[----:B------:R-:W-:Y:S04]  /*2d6b0*/  STL.64 [R1+0x510], R16 ;  /* 0x0005101001007387 */ /* 0x000fe80000100a00 */
[----:B------:R0:W-:Y:S04]  /*2d6c0*/  STL.64 [R1+0x518], R18 ;  /* 0x0005181201007387 */ /* 0x0001e80000100a00 */
[----:B0-----:R-:W4:Y:S04]  /*2d6d0*/  LDL.LU.64 R18, [R1+0x3780] ;  /* 0x0037800001127983 */ /* 0x001f280000300a00 */
[----:B------:R-:W2:Y:S01]  /*2d6e0*/  LDL.LU.64 R16, [R1+0x3778] ;  /* 0x0037780001107983 */ /* 0x000ea20000300a00 */
[----:B---3--:R-:W-:-:S15]  /*2d6f0*/  HMMA.16816.F32 R24, R8, R20, R24 ;  /* 0x000000140818723c */ /* 0x008fde0000001818 */
[----:B------:R-:W-:-:S08]  /*2d700*/  NOP ;  /* 0x0000000000007918 */ /* 0x000fd00000000000 */
[----:B------:R0:W-:Y:S04]  /*2d710*/  STL.64 [R1+0x500], R24 ;  /* 0x0005001801007387 */ /* 0x0001e80000100a00 */
[----:B------:R1:W-:Y:S04]  /*2d720*/  STL.64 [R1+0x508], R26 ;  /* 0x0005081a01007387 */ /* 0x0003e80000100a00 */
[----:B0-----:R-:W3:Y:S04]  /*2d730*/  LDL.LU.64 R24, [R1+0xfe0] ;  /* 0x000fe00001187983 */ /* 0x001ee80000300a00 */
[----:B-1----:R-:W2:Y:S01]  /*2d740*/  LDL.LU.64 R26, [R1+0xfe8] ;  /* 0x000fe800011a7983 */ /* 0x002ea20000300a00 */
[C---:B----4-:R-:W-:Y:S03]  /*2d750*/  HMMA.16816.F32 R4, R8.reuse, R18, R4 ;  /* 0x000000120804723c */ /* 0x050fe60000001804 */
[----:B--2---:R-:W-:Y:S04]  /*2d760*/  STL.64 [R1+0x3758], R26 ;  /* 0x0037581a01007387 */ /* 0x004fe80000100a00 */
[----:B---3--:R0:W-:Y:S04]  /*2d770*/  STL.64 [R1+0x3750], R24 ;  /* 0x0037501801007387 */ /* 0x0081e80000100a00 */
[----:B0-----:R-:W2:Y:S04]  /*2d780*/  LDL.LU.64 R24, [R1+0x4d0] ;  /* 0x0004d00001187983 */ /* 0x001ea80000300a00 */
[----:B------:R-:W2:Y:S04]  /*2d790*/  LDL.LU.64 R26, [R1+0x4d8] ;  /* 0x0004d800011a7983 */ /* 0x000ea80000300a00 */
[----:B------:R-:W-:Y:S04]  /*2d7a0*/  STL.64 [R1+0x36d0], R22 ;  /* 0x0036d01601007387 */ /* 0x000fe80000100a00 */
[----:B------:R0:W-:Y:S04]  /*2d7b0*/  STL.64 [R1+0x36c8], R20 ;  /* 0x0036c81401007387 */ /* 0x0001e80000100a00 */
[----:B0-----:R-:W3:Y:S04]  /*2d7c0*/  LDL.LU.64 R20, [R1+0x4e0] ;  /* 0x0004e00001147983 */ /* 0x001ee80000300a00 */
[----:B------:R-:W3:Y:S04]  /*2d7d0*/  LDL.LU.64 R22, [R1+0x4e8] ;  /* 0x0004e80001167983 */ /* 0x000ee80000300a00 */
[----:B------:R-:W-:Y:S04]  /*2d7e0*/  STL.64 [R1+0x4f0], R4 ;  /* 0x0004f00401007387 */ /* 0x000fe80000100a00 */
[----:B------:R0:W-:Y:S04]  /*2d7f0*/  STL.64 [R1+0x4f8], R6 ;  /* 0x0004f80601007387 */ /* 0x0001e80000100a00 */
[----:B0-----:R-:W4:Y:S04]  /*2d800*/  LDL.LU.64 R6, [R1+0x3770] ;  /* 0x0037700001067983 */ /* 0x001f280000300a00 */
[----:B------:R-:W2:Y:S01]  /*2d810*/  LDL.LU.64 R4, [R1+0x3768] ;  /* 0x0037680001047983 */ /* 0x000ea20000300a00 */
[----:B---3--:R-:W-:Y:S01]  /*2d820*/  HMMA.16816.F32 R20, R8, R16, R20 ;  /* 0x000000100814723c */ /* 0x008fe20000001814 */
[----:B----4-:R-:W-:-:S02]  /*2d830*/  IMAD R12, R12, 0x100, R6 ;  /* 0x000001000c0c7824 */ /* 0x010fc400078e0206 */
[----:B------:R-:W-:-:S15]  /*2d840*/  IMAD R13, R13, 0x100, R7 ;  /* 0x000001000d0d7824 */ /* 0x000fde00078e0207 */
[----:B------:R-:W-:-:S05]  /*2d850*/  NOP ;  /* 0x0000000000007918 */ /* 0x000fca0000000000 */
[----:B------:R0:W-:Y:S04]  /*2d860*/  STL.64 [R1+0x4e0], R20 ;  /* 0x0004e01401007387 */ /* 0x0001e80000100a00 */
[----:B------:R1:W-:Y:S04]  /*2d870*/  STL.64 [R1+0x4e8], R22 ;  /* 0x0004e81601007387 */ /* 0x0003e80000100a00 */
[----:B0-----:R-:W3:Y:S04]  /*2d880*/  LDL.LU.64 R20, [R1+0xfd0] ;  /* 0x000fd00001147983 */ /* 0x001ee80000300a00 */
[----:B-1----:R-:W3:Y:S04]  /*2d890*/  LDL.LU.64 R22, [R1+0xfd8] ;  /* 0x000fd80001167983 */ /* 0x002ee80000300a00 */
[----:B------:R0:W-:Y:S04]  /*2d8a0*/  STL [R1+0x36b4], R16 ;  /* 0x0036b41001007387 */ /* 0x0001e80000100800 */
[----:B0-----:R-:W4:Y:S04]  /*2d8b0*/  LDL.LU R16, [R1+0x1b70] ;  /* 0x001b700001107983 */ /* 0x001f280000300800 */
[----:B------:R0:W-:Y:S04]  /*2d8c0*/  STL [R1+0x36b0], R17 ;  /* 0x0036b01101007387 */ /* 0x0001e80000100800 */
[----:B0-----:R-:W4:Y:S04]  /*2d8d0*/  LDL.LU R17, [R1+0x1b68] ;  /* 0x001b680001117983 */ /* 0x001f280000300800 */
[----:B------:R-:W2:Y:S04]  /*2d8e0*/  LDL.LU R6, [R1+0x3764] ;  /* 0x0037640001067983 */ /* 0x000ea80000300800 */
[----:B------:R-:W2:Y:S02]  /*2d8f0*/  LDL.LU R7, [R1+0x3760] ;  /* 0x0037600001077983 */ /* 0x000ea40000300800 */
[----:B--2---:R-:W-:-:S15]  /*2d900*/  HMMA.16816.F32 R24, R8, R6, R24 ;  /* 0x000000060818723c */ /* 0x004fde0000001818 */
[----:B------:R-:W-:-:S08]  /*2d910*/  NOP ;  /* 0x0000000000007918 */ /* 0x000fd00000000000 */
[----:B------:R-:W-:Y:S04]  /*2d920*/  STL.64 [R1+0x4d0], R24 ;  /* 0x0004d01801007387 */ /* 0x000fe80000100a00 */
[----:B------:R0:W-:Y:S04]  /*2d930*/  STL.64 [R1+0x4d8], R26 ;  /* 0x0004d81a01007387 */ /* 0x0001e80000100a00 */
[----:B0-----:R-:W2:Y:S04]  /*2d940*/  LDL.LU.64 R26, [R1+0x3758] ;  /* 0x00375800011a7983 */ /* 0x001ea80000300a00 */
[----:B------:R-:W2:Y:S01]  /*2d950*/  LDL.LU.64 R24, [R1+0x3750] ;  /* 0x0037500001187983 */ /* 0x000ea20000300a00 */
[C---:B---3--:R-:W-:Y:S06]  /*2d960*/  HMMA.16816.F32 R20, R8.reuse, R2, R20 ;  /* 0x000000020814723c */ /* 0x048fec0000001814 */
[----:B--2---:R-:W-:-:S15]  /*2d970*/  HMMA.16816.F32 R24, R8, R4, R24 ;  /* 0x000000040818723c */ /* 0x004fde0000001818 */
[----:B------:R-:W-:-:S08]  /*2d980*/  NOP ;  /* 0x0000000000007918 */ /* 0x000fd00000000000 */
[----:B------:R-:W-:Y:S04]  /*2d990*/  STL.64 [R1+0xfe0], R24 ;  /* 0x000fe01801007387 */ /* 0x000fe80000100a00 */
[----:B------:R0:W-:Y:S04]  /*2d9a0*/  STL.64 [R1+0xfe8], R26 ;  /* 0x000fe81a01007387 */ /* 0x0001e80000100a00 */
[----:B0-----:R-:W2:Y:S04]  /*2d9b0*/  LDL.LU.64 R26, [R1+0x3748] ;  /* 0x00374800011a7983 */ /* 0x001ea80000300a00 */
[----:B------:R-:W-:Y:S04]  /*2d9c0*/  STL.64 [R1+0x3698], R6 ;  /* 0x0036980601007387 */ /* 0x000fe80000100a00 */
[----:B------:R0:W-:Y:S04]  /*2d9d0*/  STL.64 [R1+0x3690], R4 ;  /* 0x0036900401007387 */ /* 0x0001e80000100a00 */
[----:B0-----:R-:W2:Y:S04]  /*2d9e0*/  LDL.LU.64 R4, [R1+0x4c0] ;  /* 0x0004c00001047983 */ /* 0x001ea80000300a00 */
[----:B------:R-:W2:Y:S04]  /*2d9f0*/  LDL.LU.64 R6, [R1+0x4c8] ;  /* 0x0004c80001067983 */ /* 0x000ea80000300a00 */
[----:B------:R-:W-:Y:S04]  /*2da00*/  STL.64 [R1+0xfd0], R20 ;  /* 0x000fd01401007387 */ /* 0x000fe80000100a00 */
[----:B------:R0:W-:Y:S04]  /*2da10*/  STL.64 [R1+0xfd8], R22 ;  /* 0x000fd81601007387 */ /* 0x0001e80000100a00 */
[----:B0-----:R-:W3:Y:S04]  /*2da20*/  LDL R22, [R1+0x18] ;  /* 0x0000180001167983 */ /* 0x001ee80000100800 */
[----:B------:R-:W3:Y:S01]  /*2da30*/  LDL R23, [R1+0x1c] ;  /* 0x00001c0001177983 */ /* 0x000ee20000100800 */
[----:B----4-:R-:W-:-:S02]  /*2da40*/  IMAD R14, R14, 0x100, R17 ;  /* 0x000001000e0e7824 */ /* 0x010fc400078e0211 */
[----:B------:R-:W-:Y:S01]  /*2da50*/  IMAD R15, R15, 0x100, R16 ;  /* 0x000001000f0f7824 */ /* 0x000fe200078e0210 */
[----:B--2---:R-:W-:Y:S06]  /*2da60*/  HMMA.16816.F32 R4, R8, R26, R4 ;  /* 0x0000001a0804723c */ /* 0x004fec0000001804 */
[----:B------:R-:W-:Y:S02]  /*2da70*/  IMAD.MOV.U32 R16, RZ, RZ, R26 ;  /* 0x000000ffff107224 */ /* 0x000fe400078e001a */
[----:B------:R-:W-:Y:S02]  /*2da80*/  IMAD.MOV.U32 R17, RZ, RZ, R27 ;  /* 0x000000ffff117224 */ /* 0x000fe400078e001b */
[----:B------:R-:W-:Y:S01]  /*2da90*/  IMAD.MOV.U32 R11, RZ, RZ, R0 ;  /* 0x000000ffff0b7224 */ /* 0x000fe200078e0000 */
[----:B---3--:R-:W-:-:S12]  /*2daa0*/  STL.64 [R1+0x3728], R22 ;  /* 0x0037281601007387 */ /* 0x008fd80000100a00 */
[----:B------:R-:W-:Y:S04]  /*2dab0*/  STL.64 [R1+0x4c0], R4 ;  /* 0x0004c00401007387 */ /* 0x000fe80000100a00 */
[----:B------:R-:W-:Y:S04]  /*2dac0*/  STL.64 [R1+0x4c8], R6 ;  /* 0x0004c80601007387 */ /* 0x000fe80000100a00 */
[----:B------:R-:W2:Y:S04]  /*2dad0*/  LDL R20, [R1+0x20] ;  /* 0x0000200001147983 */ /* 0x000ea80000100800 */
[----:B------:R-:W2:Y:S04]  /*2dae0*/  LDL R21, [R1+0x24] ;  /* 0x0000240001157983 */ /* 0x000ea80000100800 */
[----:B------:R-:W3:Y:S04]  /*2daf0*/  LDL R10, [R1] ;  /* 0x00000000010a7983 */ /* 0x000ee80000100800 */
[----:B------:R-:W4:Y:S04]  /*2db00*/  LDL.LU R0, [R1+0x3740] ;  /* 0x0037400001007983 */ /* 0x000f280000300800 */
[----:B------:R-:W2:Y:S04]  /*2db10*/  LDL.LU.64 R24, [R1+0x460] ;  /* 0x0004600001187983 */ /* 0x000ea80000300a00 */
[----:B------:R-:W3:Y:S04]  /*2db20*/  LDL.LU.64 R26, [R1+0x468] ;  /* 0x00046800011a7983 */ /* 0x000ee80000300a00 */
[----:B---3--:R0:W-:Y:S04]  /*2db30*/  STL.64 [R1+0x36f0], R26 ;  /* 0x0036f01a01007387 */ /* 0x0081e80000100a00 */
[----:B0-----:R-:W3:Y:S04]  /*2db40*/  LDL R26, [R1+0x8] ;  /* 0x00000800011a7983 */ /* 0x001ee80000100800 */
[----:B------:R-:W3:Y:S04]  /*2db50*/  LDL R27, [R1+0xc] ;  /* 0x00000c00011b7983 */ /* 0x000ee80000100800 */
[----:B--2---:R0:W-:Y:S04]  /*2db60*/  STL.64 [R1+0x36e8], R24 ;  /* 0x0036e81801007387 */ /* 0x0041e80000100a00 */
[----:B0-----:R-:W2:Y:S01]  /*2db70*/  LDL R24, [R1+0x10] ;  /* 0x0000100001187983 */ /* 0x001ea20000100800 */
[----:B----4-:R-:W-:-:S03]  /*2db80*/  IMAD.MOV.U32 R25, RZ, RZ, R0 ;  /* 0x000000ffff197224 */ /* 0x010fc600078e0000 */
[----:B---3--:R-:W-:Y:S04]  /*2db90*/  STL.64 [R1+0x3708], R26 ;  /* 0x0037081a01007387 */ /* 0x008fe80000100a00 */
[----:B--2---:R0:W-:Y:S04]  /*2dba0*/  STL.64 [R1+0x3720], R24 ;  /* 0x0037201801007387 */ /* 0x0041e80000100a00 */
[----:B0-----:R-:W2:Y:S04]  /*2dbb0*/  LDL.LU.64 R24, [R1+0x4a0] ;  /* 0x0004a00001187983 */ /* 0x001ea80000300a00 */
[----:B------:R-:W3:Y:S04]  /*2dbc0*/  LDL.LU.64 R26, [R1+0x4a8] ;  /* 0x0004a800011a7983 */ /* 0x000ee80000300a00 */
[----:B---3--:R-:W-:Y:S04]  /*2dbd0*/  STL.64 [R1+0x3738], R26 ;  /* 0x0037381a01007387 */ /* 0x008fe80000100a00 */
[----:B--2---:R0:W-:Y:S04]  /*2dbe0*/  STL.64 [R1+0x3730], R24 ;  /* 0x0037301801007387 */ /* 0x0041e80000100a00 */
[----:B0-----:R-:W2:Y:S04]  /*2dbf0*/  LDL.LU.64 R24, [R1+0x4b0] ;  /* 0x0004b00001187983 */ /* 0x001ea80000300a00 */
[----:B------:R-:W2:Y:S04]  /*2dc00*/  LDL.LU.64 R26, [R1+0x4b8] ;  /* 0x0004b800011a7983 */ /* 0x000ea80000300a00 */
[----:B------:R-:W3:Y:S04]  /*2dc10*/  LDL.LU.64 R4, [R1+0x450] ;  /* 0x0004500001047983 */ /* 0x000ee80000300a00 */
[----:B------:R-:W4:Y:S01]  /*2dc20*/  LDL.LU.64 R6, [R1+0x458] ;  /* 0x0004580001067983 */ /* 0x000f220000300a00 */
[----:B------:R-:W-:-:S02]  /*2dc30*/  F2FP.F16.E4M3.UNPACK_B R12, R12 ;  /* 0x0000000cff0c723e */ /* 0x000fc400020006ff */
[----:B------:R-:W-:Y:S02]  /*2dc40*/  F2FP.F16.E4M3.UNPACK_B R13, R13 ;  /* 0x0000000dff0d723e */ /* 0x000fe400020006ff */
[----:B------:R-:W-:Y:S02]  /*2dc50*/  F2FP.F16.E4M3.UNPACK_B R14, R14 ;  /* 0x0000000eff0e723e */ /* 0x000fe400020006ff */
[----:B------:R-:W-:Y:S01]  /*2dc60*/  F2FP.F16.E4M3.UNPACK_B R15, R15 ;  /* 0x0000000fff0f723e */ /* 0x000fe200020006ff */
        /* <DEDUP_REMOVED lines=9> */
[----:B------:R-:W-:Y:S04]  /*2dd00*/  STL.64 [R1+0x36c0], R18 ;  /* 0x0036c01201007387 */ /* 0x000fe80000100a00 */
[----:B------:R0:W-:Y:S04]  /*2dd10*/  STL.64 [R1+0x36b8], R16 ;  /* 0x0036b81001007387 */ /* 0x0001e80000100a00 */
[----:B0-----:R-:W3:Y:S04]  /*2dd20*/  LDL.LU.64 R16, [R1+0x470] ;  /* 0x0004700001107983 */ /* 0x001ee80000300a00 */
[----:B------:R-:W3:Y:S04]  /*2dd30*/  LDL.LU.64 R18, [R1+0x478] ;  /* 0x0004780001127983 */ /* 0x000ee80000300a00 */
[----:B------:R-:W4:Y:S04]  /*2dd40*/  LDL.LU R8, [R1+0x1b74] ;  /* 0x001b740001087983 */ /* 0x000f280000300800 */
[----:B------:R-:W4:Y:S04]  /*2dd50*/  LDL.LU R9, [R1+0x1b7c] ;  /* 0x001b7c0001097983 */ /* 0x000f280000300800 */
[----:B------:R-:W2:Y:S04]  /*2dd60*/  LDL.LU.64 R26, [R1+0x3738] ;  /* 0x00373800011a7983 */ /* 0x000ea80000300a00 */
[----:B------:R-:W2:Y:S04]  /*2dd70*/  LDL.LU.64 R24, [R1+0x3730] ;  /* 0x0037300001187983 */ /* 0x000ea80000300a00 */
[----:B------:R-:W-:Y:S04]  /*2dd80*/  STL.64 [R1+0x4b0], R20 ;  /* 0x0004b01401007387 */ /* 0x000fe80000100a00 */
[----:B------:R0:W-:Y:S04]  /*2dd90*/  STL.64 [R1+0x4b8], R22 ;  /* 0x0004b81601007387 */ /* 0x0001e80000100a00 */
[----:B0-----:R-:W2:Y:S02]  /*2dda0*/  LDL.LU.64 R22, [R1+0x3728] ;  /* 0x0037280001167983 */ /* 0x001ea40000300a00 */
[----:B--2---:R-:W-:Y:S02]  /*2ddb0*/  HMMA.16816.F32 R20, R12, R22, R24 ;  /* 0x000000160c14723c */ /* 0x004fe40000001818 */
[----:B------:R-:W2:-:S15]  /*2ddc0*/  LDL.LU.64 R24, [R1+0x3720] ;  /* 0x0037200001187983 */ /* 0x000e9e0000300a00 */
[----:B------:R-:W-:-:S06]  /*2ddd0*/  NOP ;  /* 0x0000000000007918 */ /* 0x000fcc0000000000 */
[----:B------:R0:W-:Y:S04]  /*2dde0*/  STL.64 [R1+0x4a0], R20 ;  /* 0x0004a01401007387 */ /* 0x0001e80000100a00 */
[----:B------:R1:W-:Y:S04]  /*2ddf0*/  STL.64 [R1+0x4a8], R22 ;  /* 0x0004a81601007387 */ /* 0x0003e80000100a00 */
[----:B0-----:R-:W4:Y:S04]  /*2de00*/  LDL.LU.64 R20, [R1+0x440] ;  /* 0x0004400001147983 */ /* 0x001f280000300a00 */
[----:B-1----:R-:W4:Y:S01]  /*2de10*/  LDL.LU.64 R22, [R1+0x448] ;  /* 0x0004480001167983 */ /* 0x002f220000300a00 */
[----:B--2---:R-:W-:Y:S03]  /*2de20*/  HMMA.16816.F32 R24, R12, R24, R4 ;  /* 0x000000180c18723c */ /* 0x004fe60000001804 */
[----:B------:R-:W2:Y:S04]  /*2de30*/  LDL.LU.64 R6, [R1+0x3718] ;  /* 0x0037180001067983 */ /* 0x000ea80000300a00 */
[----:B------:R-:W2:-:S15]  /*2de40*/  LDL.LU.64 R4, [R1+0x3710] ;  /* 0x0037100001047983 */ /* 0x000e9e0000300a00 */
[----:B------:R-:W-:-:S01]  /*2de50*/  NOP ;  /* 0x0000000000007918 */ /* 0x000fc20000000000 */
        /* <DEDUP_REMOVED lines=9> */
[----:B0-----:R-:W4:Y:S04]  /*2def0*/  LDL.LU.64 R26, [R1+0x36f0] ;  /* 0x0036f000011a7983 */ /* 0x001f280000300a00 */
[----:B------:R-:W4:Y:S01]  /*2df00*/  LDL.LU.64 R24, [R1+0x36e8] ;  /* 0x0036e80001187983 */ /* 0x000f220000300a00 */
[----:B---3--:R-:W-:-:S15]  /*2df10*/  HMMA.16816.F32 R16, R12, R10, R16 ;  /* 0x0000000a0c10723c */ /* 0x008fde0000001810 */
[----:B------:R-:W-:-:S08]  /*2df20*/  NOP ;  /* 0x0000000000007918 */ /* 0x000fd00000000000 */
[----:B------:R0:W-:Y:S04]  /*2df30*/  STL.64 [R1+0x470], R16 ;  /* 0x0004701001007387 */ /* 0x0001e80000100a00 */
[----:B------:R1:W-:Y:S04]  /*2df40*/  STL.64 [R1+0x478], R18 ;  /* 0x0004781201007387 */ /* 0x0003e80000100a00 */
[----:B0-----:R-:W3:Y:S04]  /*2df50*/  LDL.LU.64 R16, [R1+0x430] ;  /* 0x0004300001107983 */ /* 0x001ee80000300a00 */
[----:B-1----:R-:W3:Y:S01]  /*2df60*/  LDL.LU.64 R18, [R1+0x438] ;  /* 0x0004380001127983 */ /* 0x002ee20000300a00 */
[----:B----4-:R-:W-:-:S15]  /*2df70*/  HMMA.16816.F32 R24, R12, R28, R24 ;  /* 0x0000001c0c18723c */ /* 0x010fde0000001818 */
[----:B------:R-:W-:-:S08]  /*2df80*/  NOP ;  /* 0x0000000000007918 */ /* 0x000fd00000000000 */
[----:B------:R-:W-:Y:S04]  /*2df90*/  STL.64 [R1+0x460], R24 ;  /* 0x0004601801007387 */ /* 0x000fe80000100a00 */
[----:B------:R0:W-:Y:S04]  /*2dfa0*/  STL.64 [R1+0x468], R26 ;  /* 0x0004681a01007387 */ /* 0x0001e80000100a00 */
[----:B0-----:R-:W2:Y:S04]  /*2dfb0*/  LDL.LU.64 R26, [R1+0x36e0] ;  /* 0x0036e000011a7983 */ /* 0x001ea80000300a00 */
[----:B------:R-:W4:Y:S01]  /*2dfc0*/  LDL.LU.64 R24, [R1+0x36d8] ;  /* 0x0036d80001187983 */ /* 0x000f220000300a00 */
[----:B--2---:R-:W-:-:S15]  /*2dfd0*/  HMMA.16816.F32 R4, R12, R26, R4 ;  /* 0x0000001a0c04723c */ /* 0x004fde0000001804 */
[----:B------:R-:W-:-:S08]  /*2dfe0*/  NOP ;  /* 0x0000000000007918 */ /* 0x000fd00000000000 */
[----:B------:R0:W-:Y:S04]  /*2dff0*/  STL.64 [R1+0x450], R4 ;  /* 0x0004500401007387 */ /* 0x0001e80000100a00 */
[----:B------:R1:W-:Y:S04]  /*2e000*/  STL.64 [R1+0x458], R6 ;  /* 0x0004580601007387 */ /* 0x0003e80000100a00 */
[----:B0-----:R-:W2:Y:S04]  /*2e010*/  LDL.LU.64 R4, [R1+0x400] ;  /* 0x0004000001047983 */ /* 0x001ea80000300a00 */
[----:B-1----:R-:W3:Y:S01]  /*2e020*/  LDL.LU.64 R6, [R1+0x408] ;  /* 0x0004080001067983 */ /* 0x002ee20000300a00 */
[C---:B----4-:R-:W-:Y:S03]  /*2e030*/  HMMA.16816.F32 R20, R12.reuse, R24, R20 ;  /* 0x000000180c14723c */ /* 0x050fe60000001814 */
[----:B---3--:R-:W-:Y:S04]  /*2e040*/  STL.64 [R1+0x36a8], R6 ;  /* 0x0036a80601007387 */ /* 0x008fe80000100a00 */
[----:B--2---:R0:W-:Y:S04]  /*2e050*/  STL.64 [R1+0x36a0], R4 ;  /* 0x0036a00401007387 */ /* 0x0041e80000100a00 */
[----:B0-----:R-:W2:Y:S04]  /*2e060*/  LDL.LU.64 R4, [R1+0x410] ;  /* 0x0004100001047983 */ /* 0x001ea80000300a00 */
[----:B------:R-:W2:Y:S04]  /*2e070*/  LDL.LU.64 R6, [R1+0x418] ;  /* 0x0004180001067983 */ /* 0x000ea80000300a00 */
[----:B------:R-:W3:Y:S04]  /*2e080*/  LDL.LU R0, [R1+0x1b88] ;  /* 0x001b880001007983 */ /* 0x000ee80000300800 */
[----:B------:R-:W3:Y:S04]  /*2e090*/  LDL.LU R10, [R1+0x1b84] ;  /* 0x001b8400010a7983 */ /* 0x000ee80000300800 */
[----:B------:R-:W4:Y:S04]  /*2e0a0*/  LDL.LU R11, [R1+0x1b90] ;  /* 0x001b9000010b7983 */ /* 0x000f280000300800 */
        /* <DEDUP_REMOVED lines=13> */
[----:B------:R-:W4:Y:S01]  /*2e180*/  LDL.LU.64 R16, [R1+0x36b8] ;  /* 0x0036b80001107983 */ /* 0x000f220000300a00 */
[----:B---3--:R-:W-:Y:S03]  /*2e190*/  HMMA.16816.F32 R24, R12, R20, R24 ;  /* 0x000000140c18723c */ /* 0x008fe60000001818 */
[----:B------:R4:W-:-:S15]  /*2e1a0*/  STL.64 [R1+0x3630], R22 ;  /* 0x0036301601007387 */ /* 0x0009de0000100a00 */
[----:B------:R-:W-:-:S05]  /*2e1b0*/  NOP ;  /* 0x0000000000007918 */ /* 0x000fca0000000000 */
[----:B------:R0:W-:Y:S04]  /*2e1c0*/  STL.64 [R1+0x420], R24 ;  /* 0x0004201801007387 */ /* 0x0001e80000100a00 */
[----:B------:R1:W-:Y:S01]  /*2e1d0*/  STL.64 [R1+0x428], R26 ;  /* 0x0004281a01007387 */ /* 0x0003e20000100a00 */
[C---:B--2---:R-:W-:Y:S01]  /*2e1e0*/  HMMA.16816.F32 R4, R12.reuse, R18, R4 ;  /* 0x000000120c04723c */ /* 0x044fe20000001804 */
[----:B----4-:R-:W-:Y:S02]  /*2e1f0*/  IMAD.MOV.U32 R22, RZ, RZ, R16 ;  /* 0x000000ffff167224 */ /* 0x010fe400078e0010 */
[----:B------:R-:W-:Y:S01]  /*2e200*/  IMAD.MOV.U32 R23, RZ, RZ, R17 ;  /* 0x000000ffff177224 */ /* 0x000fe200078e0011 */
[----:B------:R-:W2:Y:S04]  /*2e210*/  LDL.LU R16, [R1+0x36b4] ;  /* 0x0036b40001107983 */ /* 0x000ea80000300800 */
[----:B------:R-:W2:Y:S04]  /*2e220*/  LDL.LU R17, [R1+0x36b0] ;  /* 0x0036b00001117983 */ /* 0x000ea80000300800 */
[----:B0-----:R-:W3:Y:S04]  /*2e230*/  LDL.LU.64 R24, [R1+0x3f0] ;  /* 0x0003f00001187983 */ /* 0x001ee80000300a00 */
[----:B-1----:R-:W3:Y:S04]  /*2e240*/  LDL.LU.64 R26, [R1+0x3f8] ;  /* 0x0003f800011a7983 */ /* 0x002ee80000300a00 */
[----:B------:R0:W-:Y:S04]  /*2e250*/  STL.64 [R1+0x3628], R20 ;  /* 0x0036281401007387 */ /* 0x0001e80000100a00 */
[----:B0-----:R-:W4:Y:S04]  /*2e260*/  LDL.LU R20, [R1+0x1b78] ;  /* 0x001b780001147983 */ /* 0x001f280000300800 */
[----:B------:R-:W3:Y:S04]  /*2e270*/  LDL.LU R21, [R1+0x1b80] ;  /* 0x001b800001157983 */ /* 0x000ee80000300800 */
[----:B------:R-:W-:Y:S04]  /*2e280*/  STL.64 [R1+0x3670], R22 ;  /* 0x0036701601007387 */ /* 0x000fe80000100a00 */
        /* <DEDUP_REMOVED lines=9> */
[----:B------:R-:W2:Y:S04]  /*2e320*/  LDL.LU.64 R4, [R1+0x3690] ;  /* 0x0036900001047983 */ /* 0x000ea80000300a00 */
[----:B------:R0:W-:Y:S04]  /*2e330*/  STL.64 [R1+0x3610], R18 ;  /* 0x0036101201007387 */ /* 0x0001e80000100a00 */
[----:B0-----:R-:W2:Y:S04]  /*2e340*/  LDL.LU.64 R18, [R1+0x20] ;  /* 0x0000200001127983 */ /* 0x001ea80000300a00 */
[----:B------:R-:W-:Y:S01]  /*2e350*/  STL.64 [R1+0x3608], R16 ;  /* 0x0036081001007387 */ /* 0x000fe20000100a00 */
[----:B----4-:R-:W-:-:S02]  /*2e360*/  IMAD R8, R8, 0x100, R20 ;  /* 0x0000010008087824 */ /* 0x010fc400078e0214 */
[----:B---3--:R-:W-:Y:S01]  /*2e370*/  IMAD R9, R9, 0x100, R21 ;  /* 0x0000010009097824 */ /* 0x008fe200078e0215 */
[----:B--2---:R-:W-:Y:S04]  /*2e380*/  STL.64 [R1+0x3668], R18 ;  /* 0x0036681201007387 */ /* 0x004fe80000100a00 */
[----:B------:R-:W2:Y:S04]  /*2e390*/  LDL.LU.64 R20, [R1+0xfb0] ;  /* 0x000fb00001147983 */ /* 0x000ea80000300a00 */
[----:B------:R-:W3:Y:S01]  /*2e3a0*/  LDL.LU.64 R22, [R1+0xfb8] ;  /* 0x000fb80001167983 */ /* 0x000ee20000300a00 */
[----:B------:R-:W-:Y:S03]  /*2e3b0*/  HMMA.16816.F32 R24, R12, R6, R24 ;  /* 0x000000060c18723c */ /* 0x000fe60000001818 */
[----:B---3--:R-:W-:Y:S04]  /*2e3c0*/  STL.64 [R1+0x3680], R22 ;  /* 0x0036801601007387 */ /* 0x008fe80000100a00 */
[----:B--2---:R0:W-:Y:S04]  /*2e3d0*/  STL.64 [R1+0x3678], R20 ;  /* 0x0036781401007387 */ /* 0x0041e80000100a00 */
[----:B0-----:R-:W2:Y:S04]  /*2e3e0*/  LDL.LU.64 R20, [R1+0xfc0] ;  /* 0x000fc00001147983 */ /* 0x001ea80000300a00 */
[----:B------:R-:W2:Y:S04]  /*2e3f0*/  LDL.LU.64 R22, [R1+0xfc8] ;  /* 0x000fc80001167983 */ /* 0x000ea80000300a00 */
[----:B------:R-:W3:Y:S04]  /*2e400*/  LDL.LU.64 R16, [R1+0x3e0] ;  /* 0x0003e00001107983 */ /* 0x000ee80000300a00 */
[----:B------:R-:W3:Y:S04]  /*2e410*/  LDL.LU.64 R18, [R1+0x3e8] ;  /* 0x0003e80001127983 */ /* 0x000ee80000300a00 */
[----:B------:R0:W-:Y:S04]  /*2e420*/  STL.64 [R1+0x3f0], R24 ;  /* 0x0003f01801007387 */ /* 0x0001e80000100a00 */
[----:B------:R1:W-:Y:S01]  /*2e430*/  STL.64 [R1+0x3f8], R26 ;  /* 0x0003f81a01007387 */ /* 0x0003e20000100a00 */
[----:B------:R-:W-:-:S03]  /*2e440*/  IMAD R10, R10, 0x100, R0 ;  /* 0x000001000a0a7824 */ /* 0x000fc600078e0200 */
[----:B0-----:R-:W4:Y:S04]  /*2e450*/  LDL.64 R24, [R1+0x18] ;  /* 0x0000180001187983 */ /* 0x001f280000100a00 */
[----:B-1----:R-:W4:Y:S04]  /*2e460*/  LDL.64 R26, [R1+0x10] ;  /* 0x00001000011a7983 */ /* 0x002f280000100a00 */
[----:B------:R-:W3:Y:S01]  /*2e470*/  LDL.LU R0, [R1+0x3688] ;  /* 0x0036880001007983 */ /* 0x000ee20000300800 */
[----:B--2---:R-:W-:-:S15]  /*2e480*/  HMMA.16816.F32 R20, R12, R4, R20 ;  /* 0x000000040c14723c */ /* 0x004fde0000001814 */
[----:B------:R-:W-:-:S08]  /*2e490*/  NOP ;  /* 0x0000000000007918 */ /* 0x000fd00000000000 */
[----:B------:R-:W-:Y:S04]  /*2e4a0*/  STL.64 [R1+0xfc0], R20 ;  /* 0x000fc01401007387 */ /* 0x000fe80000100a00 */
[----:B------:R0:W-:Y:S04]  /*2e4b0*/  STL.64 [R1+0xfc8], R22 ;  /* 0x000fc81601007387 */ /* 0x0001e80000100a00 */
[----:B0-----:R-:W2:Y:S04]  /*2e4c0*/  LDL.LU.64 R22, [R1+0x3680] ;  /* 0x0036800001167983 */ /* 0x001ea80000300a00 */
[----:B------:R-:W2:Y:S04]  /*2e4d0*/  LDL.LU.64 R20, [R1+0x3678] ;  /* 0x0036780001147983 */ /* 0x000ea80000300a00 */
        /* <DEDUP_REMOVED lines=9> */
[----:B------:R-:W-:Y:S04]  /*2e570*/  STL [R1+0x35d4], R2 ;  /* 0x0035d40201007387 */ /* 0x000fe80000100800 */
[----:B------:R0:W-:Y:S01]  /*2e580*/  STL [R1+0x35d0], R3 ;  /* 0x0035d00301007387 */ /* 0x0001e20000100800 */
[----:B---3--:R-:W-:Y:S01]  /*2e590*/  IMAD R11, R0, 0x100, R11 ;  /* 0x00000100000b7824 */ /* 0x008fe200078e020b */
[----:B------:R-:W-:-:S02]  /*2e5a0*/  F2FP.F16.E4M3.UNPACK_B R8, R8 ;  /* 0x00000008ff08723e */ /* 0x000fc400020006ff */
[----:B------:R-:W-:Y:S02]  /*2e5b0*/  F2FP.F16.E4M3.UNPACK_B R9, R9 ;  /* 0x00000009ff09723e */ /* 0x000fe400020006ff */
[----:B------:R-:W-:Y:S01]  /*2e5c0*/  F2FP.F16.E4M3.UNPACK_B R10, R10 ;  /* 0x0000000aff0a723e */ /* 0x000fe200020006ff */
[----:B--2---:R-:W-:Y:S01]  /*2e5d0*/  HMMA.16816.F32 R12, R12, R22, R16 ;  /* 0x000000160c0c723c */ /* 0x004fe20000001810 */
[----:B------:R-:W4:Y:S01]  /*2e5e0*/  LDL.LU.64 R18, [R1+0x3668] ;  /* 0x0036680001127983 */ /* 0x000f220000300a00 */
[----:B------:R-:W-:-:S03]  /*2e5f0*/  F2FP.F16.E4M3.UNPACK_B R11, R11 ;  /* 0x0000000bff0b723e */ /* 0x000fc600020006ff */
[----:B------:R-:W2:Y:S04]  /*2e600*/  LDL.LU.64 R20, [R1+0x3c0] ;  /* 0x0003c00001147983 */ /* 0x000ea80000300a00 */
[----:B------:R-:W2:-:S14]  /*2e610*/  LDL.LU.64 R22, [R1+0x3c8] ;  /* 0x0003c80001167983 */ /* 0x000e9c0000300a00 */
[----:B------:R-:W-:Y:S04]  /*2e620*/  STL.64 [R1+0x3e0], R12 ;  /* 0x0003e00c01007387 */ /* 0x000fe80000100a00 */
[----:B------:R-:W-:Y:S01]  /*2e630*/  STL.64 [R1+0x3e8], R14 ;  /* 0x0003e80e01007387 */ /* 0x000fe20000100a00 */
[----:B----4-:R-:W-:Y:S06]  /*2e640*/  HMMA.16816.F32 R4, R8, R18, R4 ;  /* 0x000000120804723c */ /* 0x010fec0000001804 */
[----:B0-----:R-:W-:-:S02]  /*2e650*/  IMAD.MOV.U32 R3, RZ, RZ, R18 ;  /* 0x000000ffff037224 */ /* 0x001fc400078e0012 */
[----:B------:R-:W-:-:S15]  /*2e660*/  IMAD.MOV.U32 R0, RZ, RZ, R19 ;  /* 0x000000ffff007224 */ /* 0x000fde00078e0013 */
[----:B------:R0:W-:Y:S04]  /*2e670*/  STL.64 [R1+0x3d0], R4 ;  /* 0x0003d00401007387 */ /* 0x0001e80000100a00 */
[----:B------:R1:W-:Y:S04]  /*2e680*/  STL.64 [R1+0x3d8], R6 ;  /* 0x0003d80601007387 */ /* 0x0003e80000100a00 */
[----:B------:R-:W3:Y:S04]  /*2e690*/  LDL.LU.64 R16, [R1+0x3b0] ;  /* 0x0003b00001107983 */ /* 0x000ee80000300a00 */
[----:B------:R-:W3:Y:S04]  /*2e6a0*/  LDL.LU.64 R18, [R1+0x3b8] ;  /* 0x0003b80001127983 */ /* 0x000ee80000300a00 */
[----:B0-----:R-:W4:Y:S04]  /*2e6b0*/  LDL.LU.64 R4, [R1+0x8] ;  /* 0x0000080001047983 */ /* 0x001f280000300a00 */
[----:B-1----:R-:W4:Y:S04]  /*2e6c0*/  LDL R6, [R1] ;  /* 0x0000000001067983 */ /* 0x002f280000100800 */
[----:B------:R-:W4:Y:S04]  /*2e6d0*/  LDL R7, [R1+0x4] ;  /* 0x0000040001077983 */ /* 0x000f280000100800 */
[----:B------:R-:W2:Y:S04]  /*2e6e0*/  LDL.LU R12, [R1+0x1b94] ;  /* 0x001b9400010c7983 */ /* 0x000ea80000300800 */
[----:B------:R-:W2:Y:S04]  /*2e6f0*/  LDL.LU R13, [R1+0x1b9c] ;  /* 0x001b9c00010d7983 */ /* 0x000ea80000300800 */
[----:B------:R-:W4:Y:S04]  /*2e700*/  LDL.LU R14, [R1+0x1ba4] ;  /* 0x001ba400010e7983 */ /* 0x000f280000300800 */
[----:B------:R-:W4:Y:S01]  /*2e710*/  LDL.LU R15, [R1+0x1bac] ;  /* 0x001bac00010f7983 */ /* 0x000f220000300800 */
[----:B------:R-:W-:Y:S01]  /*2e720*/  IMAD.MOV.U32 R2, RZ, RZ, R25 ;  /* 0x000000ffff027224 */ /* 0x000fe200078e0019 */
[C---:B---3--:R-:W-:Y:S02]  /*2e730*/  HMMA.16816.F32 R16, R8.reuse, R26, R16 ;  /* 0x0000001a0810723c */ /* 0x048fe40000001810 */
[----:B----4-:R-:W-:Y:S04]  /*2e740*/  STL.64 [R1+0x3600], R14 ;  /* 0x0036000e01007387 */ /* 0x010fe80000100a00 */
[----:B--2---:R0:W-:Y:S02]  /*2e750*/  STL.64 [R1+0x35f8], R12 ;  /* 0x0035f80c01007387 */ /* 0x0041e40000100a00 */
[----:B0-----:R-:W-:Y:S02]  /*2e760*/  HMMA.16816.F32 R12, R8, R24, R20 ;  /* 0x00000018080c723c */ /* 0x001fe40000001814 */
[----:B------:R-:W-:Y:S04]  /*2e770*/  STL [R1+0x35dc], R3 ;  /* 0x0035dc0301007387 */ /* 0x000fe80000100800 */
[----:B------:R-:W-:Y:S04]  /*2e780*/  STL [R1+0x35d8], R0 ;  /* 0x0035d80001007387 */ /* 0x000fe80000100800 */
[----:B------:R-:W-:-:S13]  /*2e790*/  STL [R1+0x35e0], R2 ;  /* 0x0035e00201007387 */ /* 0x000fda0000100800 */
[----:B------:R0:W-:Y:S04]  /*2e7a0*/  STL.64 [R1+0x3c0], R12 ;  /* 0x0003c00c01007387 */ /* 0x0001e80000100a00 */
[----:B------:R1:W-:Y:S04]  /*2e7b0*/  STL.64 [R1+0x3c8], R14 ;  /* 0x0003c80e01007387 */ /* 0x0003e80000100a00 */
[----:B0-----:R-:W2:Y:S04]  /*2e7c0*/  LDL.LU.64 R12, [R1+0x390] ;  /* 0x00039000010c7983 */ /* 0x001ea80000300a00 */
[----:B------:R-:W-:Y:S04]  /*2e7d0*/  STL.64 [R1+0x3b0], R16 ;  /* 0x0003b01001007387 */ /* 0x000fe80000100a00 */
[----:B------:R-:W-:Y:S04]  /*2e7e0*/  STL.64 [R1+0x3b8], R18 ;  /* 0x0003b81201007387 */ /* 0x000fe80000100a00 */
[----:B-1----:R-:W3:Y:S01]  /*2e7f0*/  LDL.LU.64 R14, [R1+0x398] ;  /* 0x00039800010e7983 */ /* 0x002ee20000300a00 */
[----:B------:R-:W-:-:S03]  /*2e800*/  IMAD.MOV.U32 R0, RZ, RZ, R26 ;  /* 0x000000ffff007224 */ /* 0x000fc600078e001a */
[----:B---3--:R-:W-:Y:S04]  /*2e810*/  STL.64 [R1+0x3660], R14 ;  /* 0x0036600e01007387 */ /* 0x008fe80000100a00 */
[----:B--2---:R0:W-:Y:S04]  /*2e820*/  STL.64 [R1+0x3658], R12 ;  /* 0x0036580c01007387 */ /* 0x0041e80000100a00 */
[----:B0-----:R-:W2:Y:S04]  /*2e830*/  LDL.LU.64 R12, [R1+0x3a0] ;  /* 0x0003a000010c7983 */ /* 0x001ea80000300a00 */
[----:B------:R-:W2:Y:S04]  /*2e840*/  LDL.LU.64 R14, [R1+0x3a8] ;  /* 0x0003a800010e7983 */ /* 0x000ea80000300a00 */
[----:B------:R-:W3:Y:S04]  /*2e850*/  LDL.LU.64 R24, [R1+0x380] ;  /* 0x0003800001187983 */ /* 0x000ee80000300a00 */
[----:B------:R-:W3:Y:S04]  /*2e860*/  LDL.LU.64 R26, [R1+0x388] ;  /* 0x00038800011a7983 */ /* 0x000ee80000300a00 */
[----:B------:R-:W4:Y:S04]  /*2e870*/  LDL.LU.64 R20, [R1+0x360] ;  /* 0x0003600001147983 */ /* 0x000f280000300a00 */
[----:B------:R-:W2:Y:S04]  /*2e880*/  LDL.LU.64 R22, [R1+0x368] ;  /* 0x0003680001167983 */ /* 0x000ea80000300a00 */
[----:B--2---:R-:W-:Y:S04]  /*2e890*/  STL.64 [R1+0x3640], R22 ;  /* 0x0036401601007387 */ /* 0x004fe80000100a00 */
[----:B----4-:R0:W-:Y:S04]  /*2e8a0*/  STL.64 [R1+0x3638], R20 ;  /* 0x0036381401007387 */ /* 0x0101e80000100a00 */
[----:B0-----:R-:W2:Y:S04]  /*2e8b0*/  LDL.LU.64 R20, [R1+0x370] ;  /* 0x0003700001147983 */ /* 0x001ea80000300a00 */
[----:B------:R-:W2:Y:S04]  /*2e8c0*/  LDL.LU.64 R22, [R1+0x378] ;  /* 0x0003780001167983 */ /* 0x000ea80000300a00 */
[----:B------:R-:W4:Y:S04]  /*2e8d0*/  LDL.LU.64 R16, [R1+0x340] ;  /* 0x0003400001107983 */ /* 0x000f280000300a00 */
[----:B------:R-:W3:Y:S01]  /*2e8e0*/  LDL.LU.64 R18, [R1+0x348] ;  /* 0x0003480001127983 */ /* 0x000ee20000300a00 */
[----:B------:R-:W-:Y:S03]  /*2e8f0*/  HMMA.16816.F32 R12, R8, R4, R12 ;  /* 0x00000004080c723c */ /* 0x000fe6000000180c */
[----:B---3--:R-:W-:Y:S04]  /*2e900*/  STL.64 [R1+0x3620], R18 ;  /* 0x0036201201007387 */ /* 0x008fe80000100a00 */
[----:B----4-:R0:W-:Y:S04]  /*2e910*/  STL.64 [R1+0x3618], R16 ;  /* 0x0036181001007387 */ /* 0x0101e80000100a00 */
[----:B0-----:R-:W3:Y:S04]  /*2e920*/  LDL.LU.64 R16, [R1+0x350] ;  /* 0x0003500001107983 */ /* 0x001ee80000300a00 */
[----:B------:R-:W3:Y:S08]  /*2e930*/  LDL.LU.64 R18, [R1+0x358] ;  /* 0x0003580001127983 */ /* 0x000ef00000300a00 */
[----:B------:R-:W-:Y:S04]  /*2e940*/  STL.64 [R1+0x3a0], R12 ;  /* 0x0003a00c01007387 */ /* 0x000fe80000100a00 */
[----:B------:R0:W-:Y:S04]  /*2e950*/  STL.64 [R1+0x3a8], R14 ;  /* 0x0003a80e01007387 */ /* 0x0001e80000100a00 */
[----:B0-----:R-:W4:Y:S04]  /*2e960*/  LDL.LU.64 R14, [R1+0x3660] ;  /* 0x00366000010e7983 */ /* 0x001f280000300a00 */
[----:B------:R-:W4:Y:S01]  /*2e970*/  LDL.LU.64 R12, [R1+0x3658] ;  /* 0x00365800010c7983 */ /* 0x000f220000300a00 */
[----:B------:R-:W-:-:S02]  /*2e980*/  IMAD.MOV.U32 R2, RZ, RZ, R4 ;  /* 0x000000ffff027224 */ /* 0x000fc400078e0004 */
[----:B------:R-:W-:Y:S01]  /*2e990*/  IMAD.MOV.U32 R3, RZ, RZ, R5 ;  /* 0x000000ffff037224 */ /* 0x000fe200078e0005 */
[C---:B------:R-:W-:Y:S06]  /*2e9a0*/  HMMA.16816.F32 R24, R8.reuse, R28, R24 ;  /* 0x0000001c0818723c */ /* 0x040fec0000001818 */
[----:B----4-:R-:W-:Y:S01]  /*2e9b0*/  HMMA.16816.F32 R4, R8, R6, R12 ;  /* 0x000000060804723c */ /* 0x010fe2000000180c */
[----:B------:R-:W4:Y:S04]  /*2e9c0*/  LDL.LU.64 R12, [R1+0x330] ;  /* 0x00033000010c7983 */ /* 0x000f280000300a00 */
[----:B------:R-:W4:-:S15]  /*2e9d0*/  LDL.LU.64 R14, [R1+0x338] ;  /* 0x00033800010e7983 */ /* 0x000f1e0000300a00 */
[----:B------:R-:W-:-:S03]  /*2e9e0*/  NOP ;  /* 0x0000000000007918 */ /* 0x000fc60000000000 */
[----:B------:R0:W-:Y:S04]  /*2e9f0*/  STL.64 [R1+0x390], R4 ;  /* 0x0003900401007387 */ /* 0x0001e80000100a00 */
[----:B------:R1:W-:Y:S04]  /*2ea00*/  STL.64 [R1+0x398], R6 ;  /* 0x0003980601007387 */ /* 0x0003e80000100a00 */
[----:B0-----:R-:W4:Y:S04]  /*2ea10*/  LDL.LU.64 R4, [R1+0x320] ;  /* 0x0003200001047983 */ /* 0x001f280000300a00 */
[----:B-1----:R-:W4:Y:S04]  /*2ea20*/  LDL.LU.64 R6, [R1+0x328] ;  /* 0x0003280001067983 */ /* 0x002f280000300a00 */
        /* <DEDUP_REMOVED lines=15> */
[----:B------:R-:W3:Y:S04]  /*2eb20*/  LDL.LU.64 R20, [R1+0x3628] ;  /* 0x0036280001147983 */ /* 0x000ee80000300a00 */
        /* <DEDUP_REMOVED lines=16> */
[----:B------:R0:W-:Y:S04]  /*2ec30*/  STL.64 [R1+0x3508], R22 ;  /* 0x0035081601007387 */ /* 0x0001e80000100a00 */
[----:B0-----:R-:W3:Y:S04]  /*2ec40*/  LDL.LU R22, [R1+0x1ba8] ;  /* 0x001ba80001167983 */ /* 0x001ee80000300800 */
[----:B------:R-:W3:Y:S04]  /*2ec50*/  LDL.LU R23, [R1+0x1bb0] ;  /* 0x001bb00001177983 */ /* 0x000ee80000300800 */
[----:B------:R0:W-:Y:S04]  /*2ec60*/  STL.64 [R1+0x3500], R20 ;  /* 0x0035001401007387 */ /* 0x0001e80000100a00 */
[----:B0-----:R-:W3:Y:S04]  /*2ec70*/  LDL.LU R20, [R1+0x1b98] ;  /* 0x001b980001147983 */ /* 0x001ee80000300800 */
[----:B------:R-:W3:Y:S01]  /*2ec80*/  LDL.LU R21, [R1+0x1ba0] ;  /* 0x001ba00001157983 */ /* 0x000ee20000300800 */
[C---:B----4-:R-:W-:Y:S06]  /*2ec90*/  HMMA.16816.F32 R12, R8.reuse, R18, R12 ;  /* 0x00000012080c723c */ /* 0x050fec000000180c */
[----:B--2---:R-:W-:-:S15]  /*2eca0*/  HMMA.16816.F32 R4, R8, R16, R4 ;  /* 0x000000100804723c */ /* 0x004fde0000001804 */
[----:B------:R-:W-:-:S02]  /*2ecb0*/  NOP ;  /* 0x0000000000007918 */ /* 0x000fc40000000000 */
[----:B------:R-:W-:Y:S04]  /*2ecc0*/  STL.64 [R1+0x330], R12 ;  /* 0x0003300c01007387 */ /* 0x000fe80000100a00 */
[----:B------:R0:W-:Y:S04]  /*2ecd0*/  STL.64 [R1+0x338], R14 ;  /* 0x0003380e01007387 */ /* 0x0001e80000100a00 */
[----:B0-----:R-:W2:Y:S04]  /*2ece0*/  LDL.LU.64 R14, [R1+0x3600] ;  /* 0x00360000010e7983 */ /* 0x001ea80000300a00 */
[----:B------:R-:W3:Y:S04]  /*2ecf0*/  LDL.LU.64 R12, [R1+0x35f8] ;  /* 0x0035f800010c7983 */ /* 0x000ee80000300a00 */
[----:B------:R-:W-:Y:S04]  /*2ed00*/  STL.64 [R1+0x320], R4 ;  /* 0x0003200401007387 */ /* 0x000fe80000100a00 */
[----:B------:R0:W-:Y:S04]  /*2ed10*/  STL.64 [R1+0x328], R6 ;  /* 0x0003280601007387 */ /* 0x0001e80000100a00 */
[----:B0-----:R-:W4:Y:S04]  /*2ed20*/  LDL.LU.64 R6, [R1+0x35f0] ;  /* 0x0035f00001067983 */ /* 0x001f280000300a00 */
[----:B------:R-:W2:Y:S04]  /*2ed30*/  LDL.LU.64 R4, [R1+0x35e8] ;  /* 0x0035e80001047983 */ /* 0x000ea80000300a00 */
        /* <DEDUP_REMOVED lines=14> */
[----:B----4-:R0:W-:Y:S04]  /*2ee20*/  STL.64 [R1+0x3538], R26 ;  /* 0x0035381a01007387 */ /* 0x0101e80000100a00 */
[----:B0-----:R-:W4:Y:S04]  /*2ee30*/  LDL.LU R26, [R1] ;  /* 0x00000000011a7983 */ /* 0x001f280000300800 */
[----:B------:R-:W4:Y:S04]  /*2ee40*/  LDL.LU R27, [R1+0x4] ;  /* 0x00000400011b7983 */ /* 0x000f280000300800 */
[----:B--2---:R0:W-:Y:S02]  /*2ee50*/  STL.64 [R1+0x3530], R24 ;  /* 0x0035301801007387 */ /* 0x0041e40000100a00 */
[----:B0-----:R-:W-:-:S02]  /*2ee60*/  IMAD.MOV.U32 R24, RZ, RZ, R2 ;  /* 0x000000ffff187224 */ /* 0x001fc400078e0002 */
[----:B------:R-:W-:Y:S01]  /*2ee70*/  IMAD.MOV.U32 R25, RZ, RZ, R3 ;  /* 0x000000ffff197224 */ /* 0x000fe200078e0003 */
[----:B------:R-:W2:Y:S04]  /*2ee80*/  LDL.LU R2, [R1+0x35e0] ;  /* 0x0035e00001027983 */ /* 0x000ea80000300800 */
[----:B------:R-:W3:Y:S04]  /*2ee90*/  LDL.LU R3, [R1+0x35dc] ;  /* 0x0035dc0001037983 */ /* 0x000ee80000300800 */
[----:B----4-:R0:W-:Y:S02]  /*2eea0*/  STL.64 [R1+0x3550], R26 ;  /* 0x0035501a01007387 */ /* 0x0101e40000100a00 */
[----:B0-----:R-:W-:-:S02]  /*2eeb0*/  IMAD.MOV.U32 R26, RZ, RZ, R0 ;  /* 0x000000ffff1a7224 */ /* 0x001fc400078e0000 */
[----:B------:R-:W4:Y:S04]  /*2eec0*/  LDL.LU R0, [R1+0x35d8] ;  /* 0x0035d80001007983 */ /* 0x000f280000300800 */
[----:B------:R-:W3:Y:S04]  /*2eed0*/  LDL.LU R27, [R1+0x14] ;  /* 0x00001400011b7983 */ /* 0x000ee80000300800 */
[----:B------:R0:W-:Y:S04]  /*2eee0*/  STL.64 [R1+0x3568], R24 ;  /* 0x0035681801007387 */ /* 0x0001e80000100a00 */
[----:B0-----:R-:W4:Y:S01]  /*2eef0*/  LDL.LU R24, [R1+0x18] ;  /* 0x0000180001187983 */ /* 0x001f220000300800 */
[----:B--2---:R-:W-:-:S03]  /*2ef00*/  IMAD.MOV.U32 R25, RZ, RZ, R2 ;  /* 0x000000ffff197224 */ /* 0x004fc600078e0002 */
[----:B------:R-:W2:Y:S04]  /*2ef10*/  LDL.LU R2, [R1+0x35d4] ;  /* 0x0035d40001027983 */ /* 0x000ea80000300800 */
[----:B---3--:R0:W-:Y:S02]  /*2ef20*/  STL.64 [R1+0x3580], R26 ;  /* 0x0035801a01007387 */ /* 0x0081e40000100a00 */
[----:B0-----:R-:W-:Y:S02]  /*2ef30*/  IMAD.MOV.U32 R26, RZ, RZ, R3 ;  /* 0x000000ffff1a7224 */ /* 0x001fe400078e0003 */
[----:B------:R-:W2:Y:S04]  /*2ef40*/  LDL.LU R3, [R1+0x35d0] ;  /* 0x0035d00001037983 */ /* 0x000ea80000300800 */
[----:B----4-:R0:W-:Y:S04]  /*2ef50*/  STL.64 [R1+0x3598], R24 ;  /* 0x0035981801007387 */ /* 0x0101e80000100a00 */
[----:B0-----:R-:W3:Y:S01]  /*2ef60*/  LDL.64 R24, [R1+0x28] ;  /* 0x0000280001187983 */ /* 0x001ee20000100a00 */
[----:B------:R-:W-:-:S05]  /*2ef70*/  IMAD.MOV.U32 R27, RZ, RZ, R0 ;  /* 0x000000ffff1b7224 */ /* 0x000fca00078e0000 */
[----:B------:R-:W-:Y:S04]  /*2ef80*/  STL.64 [R1+0x35c8], R26 ;  /* 0x0035c81a01007387 */ /* 0x000fe80000100a00 */
[----:B---3--:R0:W-:Y:S04]  /*2ef90*/  STL.64 [R1+0x35c0], R24 ;  /* 0x0035c01801007387 */ /* 0x0081e80000100a00 */
[----:B0-----:R-:W2:Y:S04]  /*2efa0*/  LDL.LU.64 R24, [R1+0xf90] ;  /* 0x000f900001187983 */ /* 0x001ea80000300a00 */
[----:B------:R-:W2:Y:S04]  /*2efb0*/  LDL.LU.64 R26, [R1+0xf98] ;  /* 0x000f9800011a7983 */ /* 0x000ea80000300a00 */
[----:B------:R-:W3:Y:S04]  /*2efc0*/  LDL.LU.64 R16, [R1+0x1c0] ;  /* 0x0001c00001107983 */ /* 0x000ee80000300a00 */
[----:B------:R-:W4:Y:S04]  /*2efd0*/  LDL.LU.64 R18, [R1+0x1c8] ;  /* 0x0001c80001127983 */ /* 0x000f280000300a00 */
[----:B----4-:R-:W-:Y:S04]  /*2efe0*/  STL.64 [R1+0x3548], R18 ;  /* 0x0035481201007387 */ /* 0x010fe80000100a00 */
[----:B---3--:R0:W-:Y:S04]  /*2eff0*/  STL.64 [R1+0x3540], R16 ;  /* 0x0035401001007387 */ /* 0x0081e80000100a00 */
[----:B0-----:R-:W3:Y:S04]  /*2f000*/  LDL.LU.64 R16, [R1+0x200] ;  /* 0x0002000001107983 */ /* 0x001ee80000300a00 */
        /* <DEDUP_REMOVED lines=13> */
[----:B--2---:R-:W-:Y:S03]  /*2f0e0*/  HMMA.16816.F32 R24, R8, R2, R24 ;  /* 0x000000020818723c */ /* 0x004fe60000001818 */
[----:B----4-:R-:W-:Y:S04]  /*2f0f0*/  STL.64 [R1+0x35a8], R18 ;  /* 0x0035a81201007387 */ /* 0x010fe80000100a00 */
[----:B---3--:R0:W-:Y:S04]  /*2f100*/  STL.64 [R1+0x35a0], R16 ;  /* 0x0035a01001007387 */ /* 0x0081e80000100a00 */
[----:B0-----:R-:W2:Y:S04]  /*2f110*/  LDL.LU.64 R16, [R1+0x280] ;  /* 0x0002800001107983 */ /* 0x001ea80000300a00 */
[----:B------:R-:W3:Y:S01]  /*2f120*/  LDL.LU.64 R18, [R1+0x288] ;  /* 0x0002880001127983 */ /* 0x000ee20000300a00 */
        /* <DEDUP_REMOVED lines=16> */
[----:B0-----:R-:W3:Y:S04]  /*2f230*/  LDL.LU.64 R26, [R1+0x35c8] ;  /* 0x0035c800011a7983 */ /* 0x001ee80000300a00 */
[----:B------:R-:W2:Y:S04]  /*2f240*/  LDL.LU.64 R24, [R1+0x35c0] ;  /* 0x0035c00001187983 */ /* 0x000ea80000300a00 */
[----:B------:R-:W-:Y:S04]  /*2f250*/  STL [R1+0x34c4], R2 ;  /* 0x0034c40201007387 */ /* 0x000fe80000100800 */
[----:B------:R-:W-:Y:S01]  /*2f260*/  STL [R1+0x34c0], R3 ;  /* 0x0034c00301007387 */ /* 0x000fe20000100800 */
[----:B------:R-:W-:-:S02]  /*2f270*/  F2FP.F16.E4M3.UNPACK_B R12, R12 ;  /* 0x0000000cff0c723e */ /* 0x000fc400020006ff */
[----:B------:R-:W-:Y:S02]  /*2f280*/  F2FP.F16.E4M3.UNPACK_B R13, R13 ;  /* 0x0000000dff0d723e */ /* 0x000fe400020006ff */
[----:B------:R-:W-:Y:S01]  /*2f290*/  F2FP.F16.E4M3.UNPACK_B R14, R14 ;  /* 0x0000000eff0e723e */ /* 0x000fe200020006ff */
[----:B--2---:R-:W-:Y:S01]  /*2f2a0*/  HMMA.16816.F32 R8, R8, R24, R16 ;  /* 0x000000180808723c */ /* 0x004fe20000001810 */
[----:B------:R-:W3:Y:S04]  /*2f2b0*/  LDL.LU.64 R18, [R1+0x35b8] ;  /* 0x0035b80001127983 */ /* 0x000ee80000300a00 */
[----:B------:R-:W3:Y:S01]  /*2f2c0*/  LDL.LU.64 R16, [R1+0x35b0] ;  /* 0x0035b00001107983 */ /* 0x000ee20000300a00 */
[----:B------:R-:W-:Y:S01]  /*2f2d0*/  F2FP.F16.E4M3.UNPACK_B R15, R15 ;  /* 0x0000000fff0f723e */ /* 0x000fe200020006ff */
[----:B------:R-:W-:-:S15]  /*2f2e0*/  IMAD.MOV.U32 R0, RZ, RZ, R25 ;  /* 0x000000ffff007224 */ /* 0x000fde00078e0019 */
[----:B------:R-:W-:-:S01]  /*2f2f0*/  NOP ;  /* 0x0000000000007918 */ /* 0x000fc20000000000 */
[----:B------:R0:W-:Y:S04]  /*2f300*/  STL.64 [R1+0x300], R8 ;  /* 0x0003000801007387 */ /* 0x0001e80000100a00 */
[----:B------:R1:W-:Y:S04]  /*2f310*/  STL.64 [R1+0x308], R10 ;  /* 0x0003080a01007387 */ /* 0x0003e80000100a00 */
[----:B0-----:R-:W2:Y:S04]  /*2f320*/  LDL.LU.64 R8, [R1+0x180] ;  /* 0x0001800001087983 */ /* 0x001ea80000300a00 */
[----:B-1----:R-:W2:Y:S01]  /*2f330*/  LDL.LU.64 R10, [R1+0x188] ;  /* 0x00018800010a7983 */ /* 0x002ea20000300a00 */
[----:B---3--:R-:W-:Y:S03]  /*2f340*/  HMMA.16816.F32 R24, R12, R26, R16 ;  /* 0x0000001a0c18723c */ /* 0x008fe60000001810 */
[----:B------:R-:W3:Y:S04]  /*2f350*/  LDL.LU.64 R18, [R1+0x35a8] ;  /* 0x0035a80001127983 */ /* 0x000ee80000300a00 */
[----:B------:R-:W3:-:S15]  /*2f360*/  LDL.LU.64 R16, [R1+0x35a0] ;  /* 0x0035a00001107983 */ /* 0x000ede0000300a00 */
[----:B------:R-:W-:-:S01]  /*2f370*/  NOP ;  /* 0x0000000000007918 */ /* 0x000fc20000000000 */
[----:B------:R0:W-:Y:S04]  /*2f380*/  STL.64 [R1+0x280], R24 ;  /* 0x0002801801007387 */ /* 0x0001e80000100a00 */
[----:B------:R3:W-:Y:S04]  /*2f390*/  STL.64 [R1+0x288], R26 ;  /* 0x0002881a01007387 */ /* 0x0007e80000100a00 */
[----:B0-----:R-:W3:Y:S02]  /*2f3a0*/  LDL.LU.64 R24, [R1+0x3598] ;  /* 0x0035980001187983 */ /* 0x001ee40000300a00 */
[----:B---3--:R-:W-:Y:S02]  /*2f3b0*/  HMMA.16816.F32 R24, R12, R24, R16 ;  /* 0x000000180c18723c */ /* 0x008fe40000001810 */
[----:B------:R-:W3:Y:S04]  /*2f3c0*/  LDL.LU.64 R18, [R1+0x3590] ;  /* 0x0035900001127983 */ /* 0x000ee80000300a00 */
[----:B------:R-:W3:-:S15]  /*2f3d0*/  LDL.LU.64 R16, [R1+0x3588] ;  /* 0x0035880001107983 */ /* 0x000ede0000300a00 */
[----:B------:R-:W-:-:S02]  /*2f3e0*/  NOP ;  /* 0x0000000000007918 */ /* 0x000fc40000000000 */
[----:B------:R-:W-:Y:S04]  /*2f3f0*/  STL.64 [R1+0x260], R24 ;  /* 0x0002601801007387 */ /* 0x000fe80000100a00 */
[----:B------:R0:W-:Y:S04]  /*2f400*/  STL.64 [R1+0x268], R26 ;  /* 0x0002681a01007387 */ /* 0x0001e80000100a00 */
[----:B0-----:R-:W3:Y:S02]  /*2f410*/  LDL.LU.64 R26, [R1+0x3580] ;  /* 0x00358000011a7983 */ /* 0x001ee40000300a00 */
[----:B---3--:R-:W-:Y:S02]  /*2f420*/  HMMA.16816.F32 R24, R12, R26, R16 ;  /* 0x0000001a0c18723c */ /* 0x008fe40000001810 */
[----:B------:R-:W3:Y:S04]  /*2f430*/  LDL.LU.64 R18, [R1+0x3578] ;  /* 0x0035780001127983 */ /* 0x000ee80000300a00 */
[----:B------:R-:W3:-:S15]  /*2f440*/  LDL.LU.64 R16, [R1+0x3570] ;  /* 0x0035700001107983 */ /* 0x000ede0000300a00 */
[----:B------:R-:W-:-:S02]  /*2f450*/  NOP ;  /* 0x0000000000007918 */ /* 0x000fc40000000000 */
        /* <DEDUP_REMOVED lines=23> */
[----:B------:R-:W4:Y:S01]  /*2f5d0*/  LDL.LU.64 R24, [R1+0x3520] ;  /* 0x0035200001187983 */ /* 0x000f220000300a00 */
[C---:B---3--:R-:W-:Y:S06]  /*2f5e0*/  HMMA.16816.F32 R16, R12.reuse, R26, R16 ;  /* 0x0000001a0c10723c */ /* 0x048fec0000001810 */
[----:B----4-:R-:W-:-:S15]  /*2f5f0*/  HMMA.16816.F32 R24, R12, R24, R20 ;  /* 0x000000180c18723c */ /* 0x010fde0000001814 */
[----:B------:R-:W-:-:S02]  /*2f600*/  NOP ;  /* 0x0000000000007918 */ /* 0x000fc40000000000 */
[----:B------:R-:W-:Y:S04]  /*2f610*/  STL.64 [R1+0x1c0], R16 ;  /* 0x0001c01001007387 */ /* 0x000fe80000100a00 */
[----:B------:R0:W-:Y:S04]  /*2f620*/  STL.64 [R1+0x1c8], R18 ;  /* 0x0001c81201007387 */ /* 0x0001e80000100a00 */
[----:B0-----:R-:W3:Y:S04]  /*2f630*/  LDL.LU.64 R18, [R1+0x3518] ;  /* 0x0035180001127983 */ /* 0x001ee80000300a00 */
[----:B------:R-:W4:Y:S04]  /*2f640*/  LDL.LU.64 R16, [R1+0x3510] ;  /* 0x0035100001107983 */ /* 0x000f280000300a00 */
[----:B------:R-:W2:Y:S04]  /*2f650*/  LDL.LU.64 R22, [R1+0x3508] ;  /* 0x0035080001167983 */ /* 0x000ea80000300a00 */
[----:B------:R-:W3:Y:S04]  /*2f660*/  LDL.LU.64 R20, [R1+0x3500] ;  /* 0x0035000001147983 */ /* 0x000ee80000300a00 */
[----:B------:R-:W-:Y:S04]  /*2f670*/  STL.64 [R1+0x1a0], R24 ;  /* 0x0001a01801007387 */ /* 0x000fe80000100a00 */
[----:B------:R2:W-:Y:S02]  /*2f680*/  STL.64 [R1+0x1a8], R26 ;  /* 0x0001a81a01007387 */ /* 0x0005e40000100a00 */
[C---:B--2---:R-:W-:Y:S06]  /*2f690*/  HMMA.16816.F32 R24, R12.reuse, R22, R8 ;  /* 0x000000160c18723c */ /* 0x044fec0000001808 */
[----:B---3--:R-:W-:Y:S01]  /*2f6a0*/  HMMA.16816.F32 R8, R12, R20, R4 ;  /* 0x000000140c08723c */ /* 0x008fe20000001804 */
[----:B------:R-:W2:-:S15]  /*2f6b0*/  LDL.LU.64 R4, [R1+0x140] ;  /* 0x0001400001047983 */ /* 0x000e9e0000300a00 */
[----:B------:R-:W-:-:S01]  /*2f6c0*/  NOP ;  /* 0x0000000000007918 */ /* 0x000fc20000000000 */
[----:B------:R-:W-:Y:S04]  /*2f6d0*/  STL.64 [R1+0x180], R24 ;  /* 0x0001801801007387 */ /* 0x000fe80000100a00 */
[----:B------:R-:W-:Y:S04]  /*2f6e0*/  STL.64 [R1+0x188], R26 ;  /* 0x0001881a01007387 */ /* 0x000fe80000100a00 */
[----:B------:R-:W2:Y:S04]  /*2f6f0*/  LDL.LU.64 R6, [R1+0x148] ;  /* 0x0001480001067983 */ /* 0x000ea80000300a00 */
[----:B------:R0:W-:Y:S04]  /*2f700*/  STL.64 [R1+0x160], R8 ;  /* 0x0001600801007387 */ /* 0x0001e80000100a00 */
[----:B------:R-:W-:Y:S04]  /*2f710*/  STL.64 [R1+0x168], R10 ;  /* 0x0001680a01007387 */ /* 0x000fe80000100a00 */
[----:B------:R-:W3:Y:S04]  /*2f720*/  LDL.LU R28, [R1+0x38] ;  /* 0x00003800011c7983 */ /* 0x000ee80000300800 */
[----:B---3--:R1:W-:Y:S04]  /*2f730*/  STL [R1+0x34c8], R28 ;  /* 0x0034c81c01007387 */ /* 0x0083e80000100800 */
[----:B0-----:R-:W3:Y:S04]  /*2f740*/  LDL.LU R8, [R1+0x40] ;  /* 0x0000400001087983 */ /* 0x001ee80000300800 */
[----:B------:R-:W3:Y:S04]  /*2f750*/  LDL.LU R9, [R1+0x44] ;  /* 0x0000440001097983 */ /* 0x000ee80000300800 */
[----:B------:R-:W4:Y:S04]  /*2f760*/  LDL.LU R20, [R1+0x100] ;  /* 0x0001000001147983 */ /* 0x000f280000300800 */
[----:B------:R-:W4:Y:S04]  /*2f770*/  LDL.LU R21, [R1+0x104] ;  /* 0x0001040001157983 */ /* 0x000f280000300800 */
[----:B------:R-:W2:Y:S04]  /*2f780*/  LDL.LU R22, [R1+0x108] ;  /* 0x0001080001167983 */ /* 0x000ea80000300800 */
[----:B------:R-:W2:Y:S04]  /*2f790*/  LDL.LU R23, [R1+0x10c] ;  /* 0x00010c0001177983 */ /* 0x000ea80000300800 */
[----:B-1----:R-:W3:Y:S04]  /*2f7a0*/  LDL.LU R28, [R1+0x1bb8] ;  /* 0x001bb800011c7983 */ /* 0x002ee80000300800 */
[----:B------:R-:W3:Y:S04]  /*2f7b0*/  LDL.LU R2, [R1+0x1bc0] ;  /* 0x001bc00001027983 */ /* 0x000ee80000300800 */
[----:B------:R-:W3:Y:S04]  /*2f7c0*/  LDL.LU R3, [R1+0x1bc8] ;  /* 0x001bc80001037983 */ /* 0x000ee80000300800 */
[----:B--2---:R-:W-:Y:S04]  /*2f7d0*/  STL.64 [R1+0x34a8], R22 ;  /* 0x0034a81601007387 */ /* 0x004fe80000100a00 */
[----:B----4-:R0:W-:Y:S04]  /*2f7e0*/  STL.64 [R1+0x34a0], R20 ;  /* 0x0034a01401007387 */ /* 0x0101e80000100a00 */
[----:B0-----:R-:W2:Y:S04]  /*2f7f0*/  LDL.LU.64 R20, [R1+0x120] ;  /* 0x0001200001147983 */ /* 0x001ea80000300a00 */
[----:B------:R-:W2:Y:S04]  /*2f800*/  LDL.LU.64 R22, [R1+0x128] ;  /* 0x0001280001167983 */ /* 0x000ea80000300a00 */
[----:B------:R-:W4:Y:S04]  /*2f810*/  LDL.LU R29, [R1+0x3c] ;  /* 0x00003c00011d7983 */ /* 0x000f280000300800 */
[----:B------:R-:W3:Y:S04]  /*2f820*/  LDL.LU R10, [R1+0x48] ;  /* 0x00004800010a7983 */ /* 0x000ee80000300800 */
[----:B------:R-:W3:Y:S04]  /*2f830*/  LDL.LU R11, [R1+0x4c] ;  /* 0x00004c00010b7983 */ /* 0x000ee80000300800 */
[----:B---3--:R-:W-:Y:S04]  /*2f840*/  STL.64 [R1+0x34b8], R10 ;  /* 0x0034b80a01007387 */ /* 0x008fe80000100a00 */
[----:B------:R-:W-:Y:S04]  /*2f850*/  STL.64 [R1+0x34b0], R8 ;  /* 0x0034b00801007387 */ /* 0x000fe80000100a00 */
[----:B------:R-:W3:Y:S04]  /*2f860*/  LDL.LU R24, [R1+0xf0] ;  /* 0x0000f00001187983 */ /* 0x000ee80000300800 */
[----:B------:R-:W3:Y:S04]  /*2f870*/  LDL.LU R25, [R1+0xf4] ;  /* 0x0000f40001197983 */ /* 0x000ee80000300800 */
[----:B------:R-:W2:Y:S04]  /*2f880*/  LDL.LU R26, [R1+0xf8] ;  /* 0x0000f800011a7983 */ /* 0x000ea80000300800 */
[----:B------:R-:W2:Y:S01]  /*2f890*/  LDL.LU R27, [R1+0xfc] ;  /* 0x0000fc00011b7983 */ /* 0x000ea20000300800 */
[C---:B------:R-:W-:Y:S03]  /*2f8a0*/  HMMA.16816.F32 R4, R12.reuse, R18, R4 ;  /* 0x000000120c04723c */ /* 0x040fe60000001804 */
[----:B--2---:R-:W-:Y:S04]  /*2f8b0*/  STL.64 [R1+0x34d8], R26 ;  /* 0x0034d81a01007387 */ /* 0x004fe80000100a00 */
[----:B---3--:R0:W-:Y:S04]  /*2f8c0*/  STL.64 [R1+0x34d0], R24 ;  /* 0x0034d01801007387 */ /* 0x0081e80000100a00 */
[----:B0-----:R-:W2:Y:S04]  /*2f8d0*/  LDL.LU.64 R24, [R1+0xd0] ;  /* 0x0000d00001187983 */ /* 0x001ea80000300a00 */
[----:B------:R-:W3:Y:S04]  /*2f8e0*/  LDL.LU.64 R26, [R1+0xd8] ;  /* 0x0000d800011a7983 */ /* 0x000ee80000300a00 */
        /* <DEDUP_REMOVED lines=8> */
[----:B0-----:R-:W2:Y:S01]  /*2f970*/  LDL.LU.64 R6, [R1+0x34f8] ;  /* 0x0034f80001067983 */ /* 0x001ea20000300a00 */
[----:B------:R-:W-:Y:S03]  /*2f980*/  HMMA.16816.F32 R20, R12, R16, R20 ;  /* 0x000000100c14723c */ /* 0x000fe60000001814 */
[----:B------:R-:W4:Y:S04]  /*2f990*/  LDL.LU.64 R4, [R1+0x34f0] ;  /* 0x0034f00001047983 */ /* 0x000f280000300a00 */
[----:B------:R-:W3:Y:S04]  /*2f9a0*/  LDL.LU R18, [R1+0x30] ;  /* 0x0000300001127983 */ /* 0x000ee80000300800 */
[----:B------:R-:W3:-:S12]  /*2f9b0*/  LDL.LU R19, [R1+0x34] ;  /* 0x0000340001137983 */ /* 0x000ed80000300800 */
[----:B------:R0:W-:Y:S04]  /*2f9c0*/  STL.64 [R1+0x120], R20 ;  /* 0x0001201401007387 */ /* 0x0001e80000100a00 */
[----:B------:R1:W-:Y:S04]  /*2f9d0*/  STL.64 [R1+0x128], R22 ;  /* 0x0001281601007387 */ /* 0x0003e80000100a00 */
[----:B0-----:R-:W3:Y:S04]  /*2f9e0*/  LDL.LU.64 R20, [R1+0xb0] ;  /* 0x0000b00001147983 */ /* 0x001ee80000300a00 */
[----:B-1----:R-:W3:Y:S04]  /*2f9f0*/  LDL.LU.64 R22, [R1+0xb8] ;  /* 0x0000b80001167983 */ /* 0x002ee80000300a00 */
[----:B------:R-:W3:Y:S01]  /*2fa00*/  LDL.LU R16, [R1+0x28] ;  /* 0x0000280001107983 */ /* 0x000ee20000300800 */
[----:B--2---:R-:W-:-:S15]  /*2fa10*/  HMMA.16816.F32 R24, R12, R6, R24 ;  /* 0x000000060c18723c */ /* 0x004fde0000001818 */
[----:B------:R-:W-:-:S08]  /*2fa20*/  NOP ;  /* 0x0000000000007918 */ /* 0x000fd00000000000 */
[----:B------:R-:W-:Y:S04]  /*2fa30*/  STL.64 [R1+0xe0], R24 ;  /* 0x0000e01801007387 */ /* 0x000fe80000100a00 */
[----:B------:R0:W-:Y:S04]  /*2fa40*/  STL.64 [R1+0xe8], R26 ;  /* 0x0000e81a01007387 */ /* 0x0001e80000100a00 */
[----:B0-----:R-:W4:Y:S04]  /*2fa50*/  LDL.LU.64 R26, [R1+0x34e8] ;  /* 0x0034e800011a7983 */ /* 0x001f280000300a00 */
[----:B------:R-:W4:Y:S04]  /*2fa60*/  LDL.LU.64 R24, [R1+0x34e0] ;  /* 0x0034e00001187983 */ /* 0x000f280000300a00 */
[----:B------:R-:W2:Y:S04]  /*2fa70*/  LDL.LU R6, [R1+0x1bc4] ;  /* 0x001bc40001067983 */ /* 0x000ea80000300800 */
[----:B------:R-:W3:Y:S01]  /*2fa80*/  LDL.LU R7, [R1+0x1bcc] ;  /* 0x001bcc0001077983 */ /* 0x000ee20000300800 */
[----:B------:R-:W-:Y:S01]  /*2fa90*/  IMAD.MOV.U32 R17, RZ, RZ, R0 ;  /* 0x000000ffff117224 */ /* 0x000fe200078e0000 */
[----:B----4-:R-:W-:-:S15]  /*2faa0*/  HMMA.16816.F32 R24, R12, R4, R24 ;  /* 0x000000040c18723c */ /* 0x010fde0000001818 */
[----:B------:R-:W-:-:S08]  /*2fab0*/  NOP ;  /* 0x0000000000007918 */ /* 0x000fd00000000000 */
[----:B------:R-:W-:Y:S04]  /*2fac0*/  STL.64 [R1+0xd0], R24 ;  /* 0x0000d01801007387 */ /* 0x000fe80000100a00 */
[----:B------:R0:W-:Y:S01]  /*2fad0*/  STL [R1+0xd8], R26 ;  /* 0x0000d81a01007387 */ /* 0x0001e20000100800 */
[----:B------:R-:W-:-:S03]  /*2fae0*/  IMAD.MOV.U32 R0, RZ, RZ, R27 ;  /* 0x000000ffff007224 */ /* 0x000fc600078e001b */
[----:B0-----:R-:W4:Y:S04]  /*2faf0*/  LDL.LU.64 R26, [R1+0x34d8] ;  /* 0x0034d800011a7983 */ /* 0x001f280000300a00 */
[----:B------:R-:W4:Y:S04]  /*2fb00*/  LDL.LU.64 R24, [R1+0x34d0] ;  /* 0x0034d00001187983 */ /* 0x000f280000300a00 */
[----:B------:R-:W3:Y:S04]  /*2fb10*/  LDL.LU R4, [R1+0x1bb4] ;  /* 0x001bb40001047983 */ /* 0x000ee80000300800 */
[----:B------:R-:W4:Y:S04]  /*2fb20*/  LDL.LU R5, [R1+0x1bbc] ;  /* 0x001bbc0001057983 */ /* 0x000f280000300800 */
[----:B------:R0:W-:Y:S01]  /*2fb30*/  STL [R1+0x2518], R0 ;  /* 0x0025180001007387 */ /* 0x0001e20000100800 */
[----:B--2---:R-:W-:-:S03]  /*2fb40*/  IMAD R6, R6, 0x100, R3 ;  /* 0x0000010006067824 */ /* 0x004fc600078e0203 */
[----:B0-----:R-:W2:Y:S01]  /*2fb50*/  LDL.LU R0, [R1+0x1bd0] ;  /* 0x001bd00001007983 */ /* 0x001ea20000300800 */
[----:B---3--:R-:W-:Y:S02]  /*2fb60*/  IMAD R4, R4, 0x100, R28 ;  /* 0x0000010004047824 */ /* 0x008fe400078e021c */
[----:B----4-:R-:W-:Y:S01]  /*2fb70*/  IMAD R5, R5, 0x100, R2 ;  /* 0x0000010005057824 */ /* 0x010fe200078e0202 */
[----:B------:R-:W3:Y:S04]  /*2fb80*/  LDL.LU R28, [R1+0x34c8] ;  /* 0x0034c800011c7983 */ /* 0x000ee80000300800 */
[----:B------:R-:W4:Y:S04]  /*2fb90*/  LDL.LU R2, [R1+0x34c4] ;  /* 0x0034c40001027983 */ /* 0x000f280000300800 */
[----:B------:R-:W4:Y:S02]  /*2fba0*/  LDL.LU R3, [R1+0x34c0] ;  /* 0x0034c00001037983 */ /* 0x000f240000300800 */
[C---:B----4-:R-:W-:Y:S06]  /*2fbb0*/  HMMA.16816.F32 R8, R12.reuse, R2, R8 ;  /* 0x000000020c08723c */ /* 0x050fec0000001808 */
[----:B------:R-:W-:-:S15]  /*2fbc0*/  HMMA.16816.F32 R12, R12, R16, R20 ;  /* 0x000000100c0c723c */ /* 0x000fde0000001814 */
[----:B------:R-:W-:-:S02]  /*2fbd0*/  NOP ;  /* 0x0000000000007918 */ /* 0x000fc40000000000 */
[----:B------:R-:W-:Y:S04]  /*2fbe0*/  STL.64 [R1+0xc0], R8 ;  /* 0x0000c00801007387 */ /* 0x000fe80000100a00 */
[----:B------:R0:W-:Y:S04]  /*2fbf0*/  STL.64 [R1+0xc8], R10 ;  /* 0x0000c80a01007387 */ /* 0x0001e80000100a00 */
[----:B0-----:R-:W4:Y:S04]  /*2fc00*/  LDL.LU.64 R10, [R1+0x34b8] ;  /* 0x0034b800010a7983 */ /* 0x001f280000300a00 */
[----:B------:R-:W4:Y:S04]  /*2fc10*/  LDL.LU.64 R8, [R1+0x34b0] ;  /* 0x0034b00001087983 */ /* 0x000f280000300a00 */
[----:B------:R-:W4:Y:S04]  /*2fc20*/  LDL.LU.64 R22, [R1+0x34a8] ;  /* 0x0034a80001167983 */ /* 0x000f280000300a00 */
[----:B------:R-:W4:Y:S04]  /*2fc30*/  LDL.LU.64 R20, [R1+0x34a0] ;  /* 0x0034a00001147983 */ /* 0x000f280000300a00 */
[----:B------:R0:W-:Y:S04]  /*2fc40*/  STL.64 [R1+0xb0], R12 ;  /* 0x0000b00c01007387 */ /* 0x0001e80000100a00 */
[----:B------:R1:W-:Y:S04]  /*2fc50*/  STL.64 [R1+0xb8], R14 ;  /* 0x0000b80e01007387 */ /* 0x0003e80000100a00 */
[----:B0-----:R-:W4:Y:S04]  /*2fc60*/  LDL.LU R12, [R1+0x110] ;  /* 0x00011000010c7983 */ /* 0x001f280000300800 */
[----:B------:R-:W4:Y:S04]  /*2fc70*/  LDL.LU R13, [R1+0x114] ;  /* 0x00011400010d7983 */ /* 0x000f280000300800 */
[----:B-1----:R-:W4:Y:S04]  /*2fc80*/  LDL.LU R14, [R1+0x118] ;  /* 0x00011800010e7983 */ /* 0x002f280000300800 */
[----:B------:R-:W4:Y:S01]  /*2fc90*/  LDL.LU R15, [R1+0x11c] ;  /* 0x00011c00010f7983 */ /* 0x000f220000300800 */
[----:B--2---:R-:W-:Y:S01]  /*2fca0*/  IMAD R7, R7, 0x100, R0 ;  /* 0x0000010007077824 */ /* 0x004fe200078e0200 */
[----:B------:R-:W-:-:S02]  /*2fcb0*/  F2FP.F16.E4M3.UNPACK_B R4, R4 ;  /* 0x00000004ff04723e */ /* 0x000fc400020006ff */
[----:B------:R-:W-:Y:S02]  /*2fcc0*/  F2FP.F16.E4M3.UNPACK_B R5, R5 ;  /* 0x00000005ff05723e */ /* 0x000fe400020006ff */
[----:B------:R-:W-:Y:S02]  /*2fcd0*/  F2FP.F16.E4M3.UNPACK_B R6, R6 ;  /* 0x00000006ff06723e */ /* 0x000fe400020006ff */
[----:B------:R-:W-:Y:S02]  /*2fce0*/  F2FP.F16.E4M3.UNPACK_B R18, R18.H1 ;  /* 0x00000012ff12723e */ /* 0x000fe400030006ff */
[----:B------:R-:W-:Y:S02]  /*2fcf0*/  F2FP.F16.E4M3.UNPACK_B R7, R7 ;  /* 0x00000007ff07723e */ /* 0x000fe400020006ff */
[----:B------:R-:W-:Y:S02]  /*2fd00*/  F2FP.F16.E4M3.UNPACK_B R19, R19.H1 ;  /* 0x00000013ff13723e */ /* 0x000fe400030006ff */
[----:B---3--:R-:W-:-:S02]  /*2fd10*/  F2FP.F16.E4M3.UNPACK_B R16, R28.H1 ;  /* 0x0000001cff10723e */ /* 0x008fc400030006ff */
[----:B------:R-:W-:Y:S01]  /*2fd20*/  F2FP.F16.E4M3.UNPACK_B R17, R29.H1 ;  /* 0x0000001dff11723e */ /* 0x000fe200030006ff */
[----:B------:R-:W-:Y:S04]  /*2fd30*/  STL [R1+0x30], R18 ;  /* 0x0000301201007387 */ /* 0x000fe80000100800 */
[----:B------:R-:W-:Y:S04]  /*2fd40*/  STL [R1+0x34], R19 ;  /* 0x0000341301007387 */ /* 0x000fe80000100800 */
[----:B------:R-:W-:Y:S01]  /*2fd50*/  STL [R1+0x20], R16 ;  /* 0x0000201001007387 */ /* 0x000fe20000100800 */
[----:B------:R-:W-:Y:S01]  /*2fd60*/  IMAD.MOV.U32 R2, RZ, RZ, R16 ;  /* 0x000000ffff027224 */ /* 0x000fe200078e0010 */
[----:B----4-:R-:W-:Y:S01]  /*2fd70*/  HMMA.16816.F32 R12, R4, R18, R12 ;  /* 0x00000012040c723c */ /* 0x010fe2000000180c */
[----:B------:R-:W-:-:S15]  /*2fd80*/  F2FP.F16.E4M3.UNPACK_B R8, R8.H1 ;  /* 0x00000008ff08723e */ /* 0x000fde00030006ff */
[----:B------:R-:W-:-:S07]  /*2fd90*/  NOP ;  /* 0x0000000000007918 */ /* 0x000fce0000000000 */
[----:B------:R-:W-:Y:S04]  /*2fda0*/  STL.64 [R1+0x110], R12 ;  /* 0x0001100c01007387 */ /* 0x000fe80000100a00 */
[----:B------:R0:W-:Y:S02]  /*2fdb0*/  STL.64 [R1+0x118], R14 ;  /* 0x0001180e01007387 */ /* 0x0001e40000100a00 */
[----:B0-----:R-:W-:Y:S01]  /*2fdc0*/  HMMA.16816.F32 R12, R4, R16, R20 ;  /* 0x00000010040c723c */ /* 0x001fe20000001814 */
[----:B------:R-:W-:-:S05]  /*2fdd0*/  F2FP.F16.E4M3.UNPACK_B R9, R9.H1 ;  /* 0x00000009ff09723e */ /* 0x000fca00030006ff */
[----:B------:R-:W-:Y:S01]  /*2fde0*/  STL [R1+0x24], R17 ;  /* 0x0000241101007387 */ /* 0x000fe20000100800 */
[----:B------:R-:W-:-:S15]  /*2fdf0*/  F2FP.F16.E4M3.UNPACK_B R3, R11.H1 ;  /* 0x0000000bff03723e */ /* 0x000fde00030006ff */
[----:B------:R-:W-:-:S01]  /*2fe00*/  NOP ;  /* 0x0000000000007918 */ /* 0x000fc20000000000 */
[----:B------:R0:W-:Y:S04]  /*2fe10*/  STL.64 [R1+0x100], R12 ;  /* 0x0001000c01007387 */ /* 0x0001e80000100a00 */
[----:B------:R-:W-:Y:S04]  /*2fe20*/  STL.64 [R1+0x108], R14 ;  /* 0x0001080e01007387 */ /* 0x000fe80000100a00 */
[----:B------:R-:W-:Y:S04]  /*2fe30*/  STL.64 [R1+0x18], R8 ;  /* 0x0000180801007387 */ /* 0x000fe80000100a00 */
[----:B------:R1:W-:Y:S04]  /*2fe40*/  STL [R1+0x3488], R2 ;  /* 0x0034880201007387 */ /* 0x0003e80000100800 */
[----:B0-----:R-:W2:Y:S01]  /*2fe50*/  LDL.LU R12, [R1+0x210] ;  /* 0x00021000010c7983 */ /* 0x001ea20000300800 */
[----:B-1----:R-:W-:-:S02]  /*2fe60*/  F2FP.F16.E4M3.UNPACK_B R2, R10.H1 ;  /* 0x0000000aff02723e */ /* 0x002fc400030006ff */
[----:B------:R-:W-:-:S15]  /*2fe70*/  HMMA.16816.F32 R8, R4, R8, R24 ;  /* 0x000000080408723c */ /* 0x000fde0000001818 */
[----:B------:R-:W-:-:S08]  /*2fe80*/  NOP ;  /* 0x0000000000007918 */ /* 0x000fd00000000000 */
[----:B------:R-:W-:Y:S04]  /*2fe90*/  STL.64 [R1+0xf0], R8 ;  /* 0x0000f00801007387 */ /* 0x000fe80000100a00 */
[----:B------:R-:W-:Y:S04]  /*2fea0*/  STL.64 [R1+0xf8], R10 ;  /* 0x0000f80a01007387 */ /* 0x000fe80000100a00 */
[----:B------:R-:W-:Y:S04]  /*2feb0*/  STL [R1+0x10], R2 ;  /* 0x0000100201007387 */ /* 0x000fe80000100800 */
[----:B------:R-:W2:Y:S04]  /*2fec0*/  LDL.LU R13, [R1+0x214] ;  /* 0x00021400010d7983 */ /* 0x000ea80000300800 */
[----:B------:R-:W-:Y:S04]  /*2fed0*/  STL [R1+0x14], R3 ;  /* 0x0000140301007387 */ /* 0x000fe80000100800 */
[----:B------:R-:W3:Y:S04]  /*2fee0*/  LDL.LU R14, [R1+0x218] ;  /* 0x00021800010e7983 */ /* 0x000ee80000300800 */
[----:B------:R-:W3:Y:S04]  /*2fef0*/  LDL.LU R15, [R1+0x21c] ;  /* 0x00021c00010f7983 */ /* 0x000ee80000300800 */
[----:B------:R-:W4:Y:S04]  /*2ff00*/  LDL.LU R22, [R1+0x78] ;  /* 0x0000780001167983 */ /* 0x000f280000300800 */
[----:B------:R-:W4:Y:S04]  /*2ff10*/  LDL.LU R23, [R1+0x7c] ;  /* 0x00007c0001177983 */ /* 0x000f280000300800 */
[----:B---3--:R-:W-:Y:S04]  /*2ff20*/  STL.64 [R1+0x3430], R14 ;  /* 0x0034300e01007387 */ /* 0x008fe80000100a00 */
[----:B--2---:R0:W-:Y:S04]  /*2ff30*/  STL.64 [R1+0x3428], R12 ;  /* 0x0034280c01007387 */ /* 0x0041e80000100a00 */
[----:B0-----:R-:W2:Y:S04]  /*2ff40*/  LDL.LU R12, [R1+0x1d0] ;  /* 0x0001d000010c7983 */ /* 0x001ea80000300800 */
[----:B------:R-:W2:Y:S04]  /*2ff50*/  LDL.LU R13, [R1+0x1d4] ;  /* 0x0001d400010d7983 */ /* 0x000ea80000300800 */
[----:B------:R-:W3:Y:S04]  /*2ff60*/  LDL.LU R14, [R1+0x1d8] ;  /* 0x0001d800010e7983 */ /* 0x000ee80000300800 */
[----:B------:R-:W3:Y:S04]  /*2ff70*/  LDL.LU R15, [R1+0x1dc] ;  /* 0x0001dc00010f7983 */ /* 0x000ee80000300800 */
[----:B------:R-:W4:Y:S04]  /*2ff80*/  LDL.LU R28, [R1+0x60] ;  /* 0x00006000011c7983 */ /* 0x000f280000300800 */
[----:B------:R-:W2:Y:S04]  /*2ff90*/  LDL.LU R26, [R1+0x68] ;  /* 0x00006800011a7983 */ /* 0x000ea80000300800 */
[----:B------:R-:W2:Y:S04]  /*2ffa0*/  LDL.LU R27, [R1+0x6c] ;  /* 0x00006c00011b7983 */ /* 0x000ea80000300800 */
[----:B------:R-:W3:Y:S04]  /*2ffb0*/  LDL.LU R24, [R1+0x70] ;  /* 0x0000700001187983 */ /* 0x000ee80000300800 */
[----:B------:R-:W3:Y:S04]  /*2ffc0*/  LDL.LU R25, [R1+0x74] ;  /* 0x0000740001197983 */ /* 0x000ee80000300800 */
[----:B--2---:R-:W-:Y:S04]  /*2ffd0*/  STL.64 [R1+0x3460], R26 ;  /* 0x0034601a01007387 */ /* 0x004fe80000100a00 */
[----:B---3--:R-:W-:Y:S04]  /*2ffe0*/  STL.64 [R1+0x3458], R24 ;  /* 0x0034581801007387 */ /* 0x008fe80000100a00 */
[----:B------:R-:W-:Y:S04]  /*2fff0*/  STL.64 [R1+0x3440], R14 ;  /* 0x0034400e01007387 */ /* 0x000fe80000100a00 */
[----:B------:R0:W-:Y:S04]  /*30000*/  STL.64 [R1+0x3438], R12 ;  /* 0x0034380c01007387 */ /* 0x0001e80000100a00 */
[----:B0-----:R-:W2:Y:S04]  /*30010*/  LDL.LU R12, [R1+0x1b0] ;  /* 0x0001b000010c7983 */ /* 0x001ea80000300800 */
[----:B------:R-:W2:Y:S04]  /*30020*/  LDL.LU R13, [R1+0x1b4] ;  /* 0x0001b400010d7983 */ /* 0x000ea80000300800 */
[----:B------:R-:W3:Y:S04]  /*30030*/  LDL.LU R14, [R1+0x1b8] ;  /* 0x0001b800010e7983 */ /* 0x000ee80000300800 */
[----:B------:R-:W3:Y:S04]  /*30040*/  LDL.LU R15, [R1+0x1bc] ;  /* 0x0001bc00010f7983 */ /* 0x000ee80000300800 */
[----:B------:R-:W4:Y:S04]  /*30050*/  LDL.LU R27, [R1+0x50] ;  /* 0x00005000011b7983 */ /* 0x000f280000300800 */
[----:B------:R-:W4:Y:S04]  /*30060*/  LDL.LU R8, [R1+0x54] ;  /* 0x0000540001087983 */ /* 0x000f280000300800 */
[----:B------:R-:W4:Y:S04]  /*30070*/  LDL.LU R25, [R1+0x58] ;  /* 0x0000580001197983 */ /* 0x000f280000300800 */
        /* <DEDUP_REMOVED lines=24> */
[----:B------:R-:W2:Y:S04]  /*30200*/  LDL.LU R14, [R1+0x138] ;  /* 0x00013800010e7983 */ /* 0x000ea80000300800 */
[----:B------:R-:W2:Y:S04]  /*30210*/  LDL.LU R15, [R1+0x13c] ;  /* 0x00013c00010f7983 */ /* 0x000ea80000300800 */
[----:B------:R-:W3:Y:S04]  /*30220*/  LDL.LU R20, [R1+0x80] ;  /* 0x0000800001147983 */ /* 0x000ee80000300800 */
[----:B------:R-:W3:Y:S04]  /*30230*/  LDL.LU R21, [R1+0x84] ;  /* 0x0000840001157983 */ /* 0x000ee80000300800 */
[----:B------:R-:W3:Y:S01]  /*30240*/  LDL.LU R18, [R1+0x88] ;  /* 0x0000880001127983 */ /* 0x000ee20000300800 */
[----:B------:R-:W-:-:S03]  /*30250*/  IMAD.MOV.U32 R0, RZ, RZ, R17 ;  /* 0x000000ffff007224 */ /* 0x000fc600078e0011 */
[----:B------:R-:W3:Y:S04]  /*30260*/  LDL.LU R19, [R1+0x8c] ;  /* 0x00008c0001137983 */ /* 0x000ee80000300800 */
[----:B------:R-:W3:Y:S04]  /*30270*/  LDL.LU R17, [R1+0x1bd8] ;  /* 0x001bd80001117983 */ /* 0x000ee80000300800 */
[----:B------:R-:W3:Y:S04]  /*30280*/  LDL.LU R9, [R1+0x1bd4] ;  /* 0x001bd40001097983 */ /* 0x000ee80000300800 */
[----:B------:R-:W3:Y:S04]  /*30290*/  LDL.LU R10, [R1+0x1be0] ;  /* 0x001be000010a7983 */ /* 0x000ee80000300800 */
[----:B------:R-:W3:Y:S01]  /*302a0*/  LDL.LU R11, [R1+0x1bdc] ;  /* 0x001bdc00010b7983 */ /* 0x000ee20000300800 */
[----:B--2---:R-:W-:-:S15]  /*302b0*/  HMMA.16816.F32 R12, R4, R2, R12 ;  /* 0x00000002040c723c */ /* 0x004fde000000180c */
[----:B------:R-:W-:-:S08]  /*302c0*/  NOP ;  /* 0x0000000000007918 */ /* 0x000fd00000000000 */
[----:B------:R-:W-:Y:S04]  /*302d0*/  STL.64 [R1+0x130], R12 ;  /* 0x0001300c01007387 */ /* 0x000fe80000100a00 */
[----:B------:R0:W-:Y:S04]  /*302e0*/  STL.64 [R1+0x138], R14 ;  /* 0x0001380e01007387 */ /* 0x0001e80000100a00 */
[----:B0-----:R-:W2:Y:S04]  /*302f0*/  LDL.LU.64 R14, [R1+0x3498] ;  /* 0x00349800010e7983 */ /* 0x001ea80000300a00 */
[----:B------:R-:W2:Y:S01]  /*30300*/  LDL.LU.64 R12, [R1+0x3490] ;  /* 0x00349000010c7983 */ /* 0x000ea20000300a00 */
[----:B----4-:R-:W-:-:S02]  /*30310*/  F2FP.F16.E4M3.UNPACK_B R26, R27.H1 ;  /* 0x0000001bff1a723e */ /* 0x010fc400030006ff */
[----:B------:R-:W-:Y:S01]  /*30320*/  F2FP.F16.E4M3.UNPACK_B R27, R8.H1 ;  /* 0x00000008ff1b723e */ /* 0x000fe200030006ff */
[----:B------:R-:W-:Y:S02]  /*30330*/  IMAD.MOV.U32 R8, RZ, RZ, R2 ;  /* 0x000000ffff087224 */ /* 0x000fe400078e0002 */
[----:B------:R-:W4:Y:S04]  /*30340*/  LDL.LU R2, [R1+0x3488] ;  /* 0x0034880001027983 */ /* 0x000f280000300800 */
[----:B------:R-:W-:Y:S01]  /*30350*/  STL.64 [R1+0x8], R26 ;  /* 0x0000081a01007387 */ /* 0x000fe20000100a00 */
[----:B--2---:R-:W-:-:S15]  /*30360*/  HMMA.16816.F32 R12, R4, R26, R12 ;  /* 0x0000001a040c723c */ /* 0x004fde000000180c */
[----:B------:R-:W-:-:S08]  /*30370*/  NOP ;  /* 0x0000000000007918 */ /* 0x000fd00000000000 */
[----:B------:R-:W-:Y:S04]  /*30380*/  STL.64 [R1+0x150], R12 ;  /* 0x0001500c01007387 */ /* 0x000fe80000100a00 */
[----:B------:R0:W-:Y:S04]  /*30390*/  STL.64 [R1+0x158], R14 ;  /* 0x0001580e01007387 */ /* 0x0001e80000100a00 */
[----:B0-----:R-:W2:Y:S04]  /*303a0*/  LDL.LU.64 R14, [R1+0x3480] ;  /* 0x00348000010e7983 */ /* 0x001ea80000300a00 */
[----:B------:R-:W2:Y:S01]  /*303b0*/  LDL.LU.64 R12, [R1+0x3478] ;  /* 0x00347800010c7983 */ /* 0x000ea20000300a00 */
[----:B------:R-:W-:-:S02]  /*303c0*/  F2FP.F16.E4M3.UNPACK_B R24, R25.H1 ;  /* 0x00000019ff18723e */ /* 0x000fc400030006ff */
[----:B------:R-:W-:-:S03]  /*303d0*/  F2FP.F16.E4M3.UNPACK_B R25, R16.H1 ;  /* 0x00000010ff19723e */ /* 0x000fc600030006ff */
[----:B------:R-:W-:Y:S04]  /*303e0*/  STL [R1], R24 ;  /* 0x0000001801007387 */ /* 0x000fe80000100800 */
[----:B------:R2:W-:Y:S02]  /*303f0*/  STL [R1+0x4], R25 ;  /* 0x0000041901007387 */ /* 0x0005e40000100800 */
[----:B--2---:R-:W-:Y:S02]  /*30400*/  HMMA.16816.F32 R24, R4, R24, R12 ;  /* 0x000000180418723c */ /* 0x004fe4000000180c */
[----:B------:R-:W2:Y:S04]  /*30410*/  LDL.LU.64 R14, [R1+0x3470] ;  /* 0x00347000010e7983 */ /* 0x000ea80000300a00 */
[----:B------:R-:W2:Y:S01]  /*30420*/  LDL.LU.64 R12, [R1+0x3468] ;  /* 0x00346800010c7983 */ /* 0x000ea20000300a00 */
[----:B------:R-:W-:-:S02]  /*30430*/  F2FP.F16.E4M3.UNPACK_B R28, R28.H1 ;  /* 0x0000001cff1c723e */ /* 0x000fc400030006ff */
[----:B------:R-:W-:-:S14]  /*30440*/  F2FP.F16.E4M3.UNPACK_B R29, R29.H1 ;  /* 0x0000001dff1d723e */ /* 0x000fdc00030006ff */
[----:B------:R-:W-:Y:S04]  /*30450*/  STL.64 [R1+0x170], R24 ;  /* 0x0001701801007387 */ /* 0x000fe80000100a00 */
[----:B------:R0:W-:Y:S04]  /*30460*/  STL.64 [R1+0x178], R26 ;  /* 0x0001781a01007387 */ /* 0x0001e80000100a00 */
[----:B0-----:R-:W3:Y:S04]  /*30470*/  LDL.LU.64 R26, [R1+0x3460] ;  /* 0x00346000011a7983 */ /* 0x001ee80000300a00 */
[----:B------:R-:W4:Y:S01]  /*30480*/  LDL.LU.64 R24, [R1+0x3458] ;  /* 0x0034580001187983 */ /* 0x000f220000300a00 */
[----:B--2---:R-:W-:-:S15]  /*30490*/  HMMA.16816.F32 R12, R4, R28, R12 ;  /* 0x0000001c040c723c */ /* 0x004fde000000180c */
[----:B------:R-:W-:-:S08]  /*304a0*/  NOP ;  /* 0x0000000000007918 */ /* 0x000fd00000000000 */
[----:B------:R-:W-:Y:S04]  /*304b0*/  STL.64 [R1+0x190], R12 ;  /* 0x0001900c01007387 */ /* 0x000fe80000100a00 */
[----:B------:R0:W-:Y:S04]  /*304c0*/  STL.64 [R1+0x198], R14 ;  /* 0x0001980e01007387 */ /* 0x0001e80000100a00 */
[----:B0-----:R-:W2:Y:S04]  /*304d0*/  LDL.LU.64 R14, [R1+0x3450] ;  /* 0x00345000010e7983 */ /* 0x001ea80000300a00 */
[----:B------:R-:W2:Y:S01]  /*304e0*/  LDL.LU.64 R12, [R1+0x3448] ;  /* 0x00344800010c7983 */ /* 0x000ea20000300a00 */
[----:B---3--:R-:W-:-:S02]  /*304f0*/  F2FP.F16.E4M3.UNPACK_B R26, R26.H1 ;  /* 0x0000001aff1a723e */ /* 0x008fc400030006ff */
[----:B------:R-:W-:Y:S01]  /*30500*/  F2FP.F16.E4M3.UNPACK_B R27, R27.H1 ;  /* 0x0000001bff1b723e */ /* 0x000fe200030006ff */
[----:B------:R-:W-:Y:S06]  /*30510*/  STL [R1+0x3420], R29 ;  /* 0x0034201d01007387 */ /* 0x000fec0000100800 */
[----:B--2---:R-:W-:-:S15]  /*30520*/  HMMA.16816.F32 R12, R4, R26, R12 ;  /* 0x0000001a040c723c */ /* 0x004fde000000180c */
[----:B------:R-:W-:-:S08]  /*30530*/  NOP ;  /* 0x0000000000007918 */ /* 0x000fd00000000000 */
[----:B------:R-:W-:Y:S04]  /*30540*/  STL.64 [R1+0x1b0], R12 ;  /* 0x0001b00c01007387 */ /* 0x000fe80000100a00 */
[----:B------:R0:W-:Y:S04]  /*30550*/  STL.64 [R1+0x1b8], R14 ;  /* 0x0001b80e01007387 */ /* 0x0001e80000100a00 */
[----:B0-----:R-:W2:Y:S04]  /*30560*/  LDL.LU.64 R14, [R1+0x3440] ;  /* 0x00344000010e7983 */ /* 0x001ea80000300a00 */
[----:B------:R-:W2:Y:S01]  /*30570*/  LDL.LU.64 R12, [R1+0x3438] ;  /* 0x00343800010c7983 */ /* 0x000ea20000300a00 */
[----:B----4-:R-:W-:-:S02]  /*30580*/  F2FP.F16.E4M3.UNPACK_B R24, R24.H1 ;  /* 0x00000018ff18723e */ /* 0x010fc400030006ff */
[----:B------:R-:W-:-:S07]  /*30590*/  F2FP.F16.E4M3.UNPACK_B R25, R25.H1 ;  /* 0x00000019ff19723e */ /* 0x000fce00030006ff */
        /* <DEDUP_REMOVED lines=8> */
[----:B0-----:R-:W3:Y:S04]  /*30620*/  LDL.LU R24, [R1+0x1f0] ;  /* 0x0001f00001187983 */ /* 0x001ee80000300800 */
[----:B------:R-:W3:Y:S04]  /*30630*/  LDL.LU R25, [R1+0x1f4] ;  /* 0x0001f40001197983 */ /* 0x000ee80000300800 */
[----:B------:R-:W3:Y:S04]  /*30640*/  LDL.LU R26, [R1+0x1f8] ;  /* 0x0001f800011a7983 */ /* 0x000ee80000300800 */
[----:B------:R-:W3:Y:S01]  /*30650*/  LDL.LU R27, [R1+0x1fc] ;  /* 0x0001fc00011b7983 */ /* 0x000ee20000300800 */
[----:B------:R-:W-:-:S02]  /*30660*/  F2FP.F16.E4M3.UNPACK_B R22, R22.H1 ;  /* 0x00000016ff16723e */ /* 0x000fc400030006ff */
[----:B------:R-:W-:Y:S02]  /*30670*/  F2FP.F16.E4M3.UNPACK_B R23, R23.H1 ;  /* 0x00000017ff17723e */ /* 0x000fe400030006ff */
[----:B------:R-:W-:Y:S02]  /*30680*/  F2FP.F16.E4M3.UNPACK_B R20, R20.H1 ;  /* 0x00000014ff14723e */ /* 0x000fe400030006ff */
[----:B------:R-:W-:-:S07]  /*30690*/  F2FP.F16.E4M3.UNPACK_B R21, R21.H1 ;  /* 0x00000015ff15723e */ /* 0x000fce00030006ff */
[C---:B--2---:R-:W-:Y:S06]  /*306a0*/  HMMA.16816.F32 R12, R4.reuse, R20, R12 ;  /* 0x00000014040c723c */ /* 0x044fec000000180c */
[----:B---3--:R-:W-:-:S15]  /*306b0*/  HMMA.16816.F32 R24, R4, R22, R24 ;  /* 0x000000160418723c */ /* 0x008fde0000001818 */
[----:B------:R-:W-:-:S08]  /*306c0*/  NOP ;  /* 0x0000000000007918 */ /* 0x000fd00000000000 */
[----:B------:R0:W-:Y:S04]  /*306d0*/  STL.64 [R1+0x1f0], R24 ;  /* 0x0001f01801007387 */ /* 0x0001e80000100a00 */
[----:B------:R1:W-:Y:S04]  /*306e0*/  STL.64 [R1+0x1f8], R26 ;  /* 0x0001f81a01007387 */ /* 0x0003e80000100a00 */
[----:B------:R-:W-:Y:S04]  /*306f0*/  STL.64 [R1+0x3348], R22 ;  /* 0x0033481601007387 */ /* 0x000fe80000100a00 */
[----:B------:R2:W-:Y:S04]  /*30700*/  STL.64 [R1+0x3340], R20 ;  /* 0x0033401401007387 */ /* 0x0005e80000100a00 */
[----:B------:R-:W-:Y:S04]  /*30710*/  STL.64 [R1+0x210], R12 ;  /* 0x0002100c01007387 */ /* 0x000fe80000100a00 */
[----:B------:R-:W-:Y:S04]  /*30720*/  STL.64 [R1+0x218], R14 ;  /* 0x0002180e01007387 */ /* 0x000fe80000100a00 */
[----:B0-----:R-:W3:Y:S01]  /*30730*/  LDL.64 R24, [R1+0x18] ;  /* 0x0000180001187983 */ /* 0x001ee20000100a00 */
[----:B-1----:R-:W-:-:S02]  /*30740*/  IMAD.MOV.U32 R26, RZ, RZ, R8 ;  /* 0x000000ffff1a7224 */ /* 0x002fc400078e0008 */
[----:B------:R-:W-:-:S05]  /*30750*/  IMAD.MOV.U32 R27, RZ, RZ, R3 ;  /* 0x000000ffff1b7224 */ /* 0x000fca00078e0003 */
[----:B------:R0:W-:Y:S04]  /*30760*/  STL.64 [R1+0x33a8], R26 ;  /* 0x0033a81a01007387 */ /* 0x0001e80000100a00 */
[----:B---3--:R1:W-:Y:S04]  /*30770*/  STL.64 [R1+0x33a0], R24 ;  /* 0x0033a01801007387 */ /* 0x0083e80000100a00 */
[----:B--2---:R-:W2:Y:S04]  /*30780*/  LDL.LU R20, [R1+0xf50] ;  /* 0x000f500001147983 */ /* 0x004ea80000300800 */
[----:B------:R-:W2:Y:S04]  /*30790*/  LDL.LU R21, [R1+0xf54] ;  /* 0x000f540001157983 */ /* 0x000ea80000300800 */
[----:B------:R-:W3:Y:S04]  /*307a0*/  LDL.LU R22, [R1+0xf58] ;  /* 0x000f580001167983 */ /* 0x000ee80000300800 */
[----:B------:R-:W3:Y:S01]  /*307b0*/  LDL.LU R23, [R1+0xf5c] ;  /* 0x000f5c0001177983 */ /* 0x000ee20000300800 */
[----:B0-----:R-:W-:-:S02]  /*307c0*/  IMAD.MOV.U32 R26, RZ, RZ, R2 ;  /* 0x000000ffff1a7224 */ /* 0x001fc400078e0002 */
[----:B------:R-:W-:Y:S01]  /*307d0*/  IMAD.MOV.U32 R27, RZ, RZ, R0 ;  /* 0x000000ffff1b7224 */ /* 0x000fe200078e0000 */
[----:B---3--:R-:W-:Y:S04]  /*307e0*/  STL.64 [R1+0x33b8], R22 ;  /* 0x0033b81601007387 */ /* 0x008fe80000100a00 */
[----:B--2---:R-:W-:Y:S04]  /*307f0*/  STL.64 [R1+0x33b0], R20 ;  /* 0x0033b01401007387 */ /* 0x004fe80000100a00 */
[----:B-1----:R-:W2:Y:S04]  /*30800*/  LDL.64 R24, [R1+0x30] ;  /* 0x0000300001187983 */ /* 0x002ea80000100a00 */
[----:B------:R-:W-:Y:S04]  /*30810*/  STL.64 [R1+0x33d8], R26 ;  /* 0x0033d81a01007387 */ /* 0x000fe80000100a00 */
[----:B--2---:R0:W-:Y:S04]  /*30820*/  STL.64 [R1+0x33d0], R24 ;  /* 0x0033d01801007387 */ /* 0x0041e80000100a00 */
[----:B0-----:R-:W2:Y:S04]  /*30830*/  LDL.LU R24, [R1+0x2e0] ;  /* 0x0002e00001187983 */ /* 0x001ea80000300800 */
[----:B------:R-:W2:Y:S04]  /*30840*/  LDL.LU R25, [R1+0x2e4] ;  /* 0x0002e40001197983 */ /* 0x000ea80000300800 */
[----:B------:R-:W3:Y:S04]  /*30850*/  LDL.LU R26, [R1+0x2e8] ;  /* 0x0002e800011a7983 */ /* 0x000ee80000300800 */
[----:B------:R-:W3:Y:S04]  /*30860*/  LDL.LU R27, [R1+0x2ec] ;  /* 0x0002ec00011b7983 */ /* 0x000ee80000300800 */
[----:B------:R-:W4:Y:S04]  /*30870*/  LDL.LU R3, [R1+0xa8] ;  /* 0x0000a80001037983 */ /* 0x000f280000300800 */
[----:B------:R-:W4:Y:S01]  /*30880*/  LDL.LU R0, [R1+0xac] ;  /* 0x0000ac0001007983 */ /* 0x000f220000300800 */
[----:B------:R-:W-:-:S02]  /*30890*/  IMAD R12, R9, 0x100, R17 ;  /* 0x00000100090c7824 */ /* 0x000fc400078e0211 */
[----:B------:R-:W-:Y:S01]  /*308a0*/  IMAD R13, R11, 0x100, R10 ;  /* 0x000001000b0d7824 */ /* 0x000fe200078e020a */
[----:B---3--:R-:W-:Y:S04]  /*308b0*/  STL.64 [R1+0x33e8], R26 ;  /* 0x0033e81a01007387 */ /* 0x008fe80000100a00 */
[----:B--2---:R0:W-:Y:S04]  /*308c0*/  STL.64 [R1+0x33e0], R24 ;  /* 0x0033e01801007387 */ /* 0x0041e80000100a00 */
        /* <DEDUP_REMOVED lines=9> */
[----:B------:R-:W4:Y:S04]  /*30960*/  LDL.LU R2, [R1+0x1bec] ;  /* 0x001bec0001027983 */ /* 0x000f280000300800 */
[----:B------:R-:W2:Y:S04]  /*30970*/  LDL.LU R10, [R1+0x98] ;  /* 0x00009800010a7983 */ /* 0x000ea80000300800 */
[----:B------:R-:W2:Y:S04]  /*30980*/  LDL.LU R11, [R1+0x9c] ;  /* 0x00009c00010b7983 */ /* 0x000ea80000300800 */
[----:B------:R-:W3:Y:S04]  /*30990*/  LDL.LU R8, [R1+0xa0] ;  /* 0x0000a00001087983 */ /* 0x000ee80000300800 */
[----:B------:R-:W3:Y:S04]  /*309a0*/  LDL.LU R9, [R1+0xa4] ;  /* 0x0000a40001097983 */ /* 0x000ee80000300800 */
[----:B--2---:R-:W-:Y:S04]  /*309b0*/  STL.64 [R1+0x3418], R10 ;  /* 0x0034180a01007387 */ /* 0x004fe80000100a00 */
[----:B---3--:R0:W-:Y:S04]  /*309c0*/  STL.64 [R1+0x3410], R8 ;  /* 0x0034100801007387 */ /* 0x0081e80000100a00 */
[----:B0-----:R-:W2:Y:S04]  /*309d0*/  LDL.LU R8, [R1+0x230] ;  /* 0x0002300001087983 */ /* 0x001ea80000300800 */
[----:B------:R-:W2:Y:S04]  /*309e0*/  LDL.LU R9, [R1+0x234] ;  /* 0x0002340001097983 */ /* 0x000ea80000300800 */
[----:B------:R-:W2:Y:S04]  /*309f0*/  LDL.LU R10, [R1+0x238] ;  /* 0x00023800010a7983 */ /* 0x000ea80000300800 */
[----:B------:R-:W2:Y:S04]  /*30a00*/  LDL.LU R11, [R1+0x23c] ;  /* 0x00023c00010b7983 */ /* 0x000ea80000300800 */
[----:B------:R-:W-:Y:S04]  /*30a10*/  STL.64 [R1+0x33f8], R26 ;  /* 0x0033f81a01007387 */ /* 0x000fe80000100a00 */
[----:B------:R0:W-:Y:S04]  /*30a20*/  STL.64 [R1+0x33f0], R24 ;  /* 0x0033f01801007387 */ /* 0x0001e80000100a00 */
[----:B0-----:R-:W3:Y:S04]  /*30a30*/  LDL.LU R24, [R1+0x270] ;  /* 0x0002700001187983 */ /* 0x001ee80000300800 */
[----:B------:R-:W3:Y:S04]  /*30a40*/  LDL.LU R25, [R1+0x274] ;  /* 0x0002740001197983 */ /* 0x000ee80000300800 */
[----:B------:R-:W4:Y:S04]  /*30a50*/  LDL.LU R26, [R1+0x278] ;  /* 0x00027800011a7983 */ /* 0x000f280000300800 */
[----:B------:R-:W4:Y:S01]  /*30a60*/  LDL.LU R27, [R1+0x27c] ;  /* 0x00027c00011b7983 */ /* 0x000f220000300800 */
[----:B------:R-:W-:-:S02]  /*30a70*/  F2FP.F16.E4M3.UNPACK_B R18, R18.H1 ;  /* 0x00000012ff12723e */ /* 0x000fc400030006ff */
[----:B------:R-:W-:Y:S01]  /*30a80*/  F2FP.F16.E4M3.UNPACK_B R19, R19.H1 ;  /* 0x00000013ff13723e */ /* 0x000fe200030006ff */
[----:B----4-:R-:W-:Y:S04]  /*30a90*/  STL.64 [R1+0x3408], R26 ;  /* 0x0034081a01007387 */ /* 0x010fe80000100a00 */
[----:B---3--:R0:W-:Y:S04]  /*30aa0*/  STL.64 [R1+0x3400], R24 ;  /* 0x0034001801007387 */ /* 0x0081e80000100a00 */
[----:B0-----:R-:W3:Y:S04]  /*30ab0*/  LDL.LU R24, [R1+0x250] ;  /* 0x0002500001187983 */ /* 0x001ee80000300800 */
[----:B------:R-:W3:Y:S04]  /*30ac0*/  LDL.LU R25, [R1+0x254] ;  /* 0x0002540001197983 */ /* 0x000ee80000300800 */
[----:B------:R-:W3:Y:S04]  /*30ad0*/  LDL.LU R26, [R1+0x258] ;  /* 0x00025800011a7983 */ /* 0x000ee80000300800 */
[----:B------:R-:W3:Y:S04]  /*30ae0*/  LDL.LU R27, [R1+0x25c] ;  /* 0x00025c00011b7983 */ /* 0x000ee80000300800 */
[----:B------:R-:W4:Y:S04]  /*30af0*/  LDL.LU R20, [R1+0xf70] ;  /* 0x000f700001147983 */ /* 0x000f280000300800 */
[----:B------:R-:W4:Y:S04]  /*30b00*/  LDL.LU R21, [R1+0xf74] ;  /* 0x000f740001157983 */ /* 0x000f280000300800 */
[----:B------:R-:W4:Y:S04]  /*30b10*/  LDL.LU R22, [R1+0xf78] ;  /* 0x000f780001167983 */ /* 0x000f280000300800 */
[----:B------:R-:W4:Y:S01]  /*30b20*/  LDL.LU R23, [R1+0xf7c] ;  /* 0x000f7c0001177983 */ /* 0x000f220000300800 */
[----:B------:R-:W-:-:S02]  /*30b30*/  F2FP.F16.E4M3.UNPACK_B R16, R16.H1 ;  /* 0x00000010ff10723e */ /* 0x000fc400030006ff */
[----:B------:R-:W-:Y:S01]  /*30b40*/  F2FP.F16.E4M3.UNPACK_B R17, R17.H1 ;  /* 0x00000011ff11723e */ /* 0x000fe200030006ff */
[----:B--2---:R-:W-:Y:S01]  /*30b50*/  HMMA.16816.F32 R8, R4, R18, R8 ;  /* 0x000000120408723c */ /* 0x004fe20000001808 */
[----:B------:R-:W-:-:S05]  /*30b60*/  IMAD R14, R14, 0x100, R29 ;  /* 0x000001000e0e7824 */ /* 0x000fca00078e021d */
[----:B---3--:R-:W-:Y:S01]  /*30b70*/  HMMA.16816.F32 R24, R4, R16, R24 ;  /* 0x000000100418723c */ /* 0x008fe20000001818 */
[----:B----4-:R-:W-:Y:S04]  /*30b80*/  STL.64 [R1+0x33c8], R22 ;  /* 0x0033c81601007387 */ /* 0x010fe80000100a00 */
[----:B------:R0:W-:Y:S04]  /*30b90*/  STL.64 [R1+0x33c0], R20 ;  /* 0x0033c01401007387 */ /* 0x0001e80000100a00 */
[----:B0-----:R-:W2:Y:S04]  /*30ba0*/  LDL.LU R20, [R1+0xf80] ;  /* 0x000f800001147983 */ /* 0x001ea80000300800 */
[----:B------:R-:W2:Y:S04]  /*30bb0*/  LDL.LU R21, [R1+0xf84] ;  /* 0x000f840001157983 */ /* 0x000ea80000300800 */
[----:B------:R-:W2:Y:S04]  /*30bc0*/  LDL.LU R22, [R1+0xf88] ;  /* 0x000f880001167983 */ /* 0x000ea80000300800 */
[----:B------:R-:W2:Y:S04]  /*30bd0*/  LDL.LU R23, [R1+0xf8c] ;  /* 0x000f8c0001177983 */ /* 0x000ea80000300800 */
[----:B------:R-:W3:Y:S04]  /*30be0*/  LDL.LU R29, [R1+0x3420] ;  /* 0x00342000011d7983 */ /* 0x000ee80000300800 */
[----:B------:R-:W-:Y:S04]  /*30bf0*/  STL.64 [R1+0x230], R8 ;  /* 0x0002300801007387 */ /* 0x000fe80000100a00 */
[----:B------:R0:W-:Y:S04]  /*30c00*/  STL.64 [R1+0x238], R10 ;  /* 0x0002380a01007387 */ /* 0x0001e80000100a00 */
[----:B0-----:R-:W4:Y:S04]  /*30c10*/  LDL.LU.64 R10, [R1+0x3418] ;  /* 0x00341800010a7983 */ /* 0x001f280000300a00 */
[----:B------:R-:W2:Y:S04]  /*30c20*/  LDL.LU.64 R8, [R1+0x3410] ;  /* 0x0034100001087983 */ /* 0x000ea80000300a00 */
[----:B------:R-:W-:Y:S04]  /*30c30*/  STL.64 [R1+0x250], R24 ;  /* 0x0002501801007387 */ /* 0x000fe80000100a00 */
[----:B------:R0:W-:Y:S04]  /*30c40*/  STL.64 [R1+0x258], R26 ;  /* 0x0002581a01007387 */ /* 0x0001e80000100a00 */
[----:B0-----:R-:W3:Y:S04]  /*30c50*/  LDL.LU.64 R26, [R1+0x3408] ;  /* 0x00340800011a7983 */ /* 0x001ee80000300a00 */
[----:B------:R-:W3:Y:S04]  /*30c60*/  LDL.LU.64 R24, [R1+0x3400] ;  /* 0x0034000001187983 */ /* 0x000ee80000300a00 */
[----:B------:R-:W-:Y:S04]  /*30c70*/  STL [R1+0x330c], R16 ;  /* 0x00330c1001007387 */ /* 0x000fe80000100800 */
[----:B------:R-:W-:Y:S01]  /*30c80*/  STL [R1+0x3308], R17 ;  /* 0x0033081101007387 */ /* 0x000fe20000100800 */
[----:B----4-:R-:W-:-:S02]  /*30c90*/  F2FP.F16.E4M3.UNPACK_B R10, R10.H1 ;  /* 0x0000000aff0a723e */ /* 0x010fc400030006ff */
[----:B------:R-:W-:-:S07]  /*30ca0*/  F2FP.F16.E4M3.UNPACK_B R11, R11.H1 ;  /* 0x0000000bff0b723e */ /* 0x000fce00030006ff */
[----:B---3--:R-:W-:-:S15]  /*30cb0*/  HMMA.16816.F32 R24, R4, R10, R24 ;  /* 0x0000000a0418723c */ /* 0x008fde0000001818 */
[----:B------:R-:W-:-:S08]  /*30cc0*/  NOP ;  /* 0x0000000000007918 */ /* 0x000fd00000000000 */
[----:B------:R-:W-:Y:S04]  /*30cd0*/  STL.64 [R1+0x270], R24 ;  /* 0x0002701801007387 */ /* 0x000fe80000100a00 */
[----:B------:R0:W-:Y:S04]  /*30ce0*/  STL.64 [R1+0x278], R26 ;  /* 0x0002781a01007387 */ /* 0x0001e80000100a00 */
[----:B0-----:R-:W3:Y:S04]  /*30cf0*/  LDL.LU.64 R26, [R1+0x33f8] ;  /* 0x0033f800011a7983 */ /* 0x001ee80000300a00 */
[----:B------:R-:W3:Y:S01]  /*30d00*/  LDL.LU.64 R24, [R1+0x33f0] ;  /* 0x0033f00001187983 */ /* 0x000ee20000300a00 */
[----:B--2---:R-:W-:-:S02]  /*30d10*/  F2FP.F16.E4M3.UNPACK_B R8, R8.H1 ;  /* 0x00000008ff08723e */ /* 0x004fc400030006ff */
[----:B------:R-:W-:Y:S01]  /*30d20*/  F2FP.F16.E4M3.UNPACK_B R9, R9.H1 ;  /* 0x00000009ff09723e */ /* 0x000fe200030006ff */
[----:B------:R-:W-:Y:S04]  /*30d30*/  STL [R1+0x32f4], R10 ;  /* 0x0032f40a01007387 */ /* 0x000fe80000100800 */
[----:B------:R-:W-:Y:S02]  /*30d40*/  STL [R1+0x32f0], R11 ;  /* 0x0032f00b01007387 */ /* 0x000fe40000100800 */
[----:B---3--:R-:W-:-:S15]  /*30d50*/  HMMA.16816.F32 R24, R4, R8, R24 ;  /* 0x000000080418723c */ /* 0x008fde0000001818 */
[----:B------:R-:W-:-:S08]  /*30d60*/  NOP ;  /* 0x0000000000007918 */ /* 0x000fd00000000000 */
[----:B------:R-:W-:Y:S04]  /*30d70*/  STL.64 [R1+0x2f0], R24 ;  /* 0x0002f01801007387 */ /* 0x000fe80000100a00 */
[----:B------:R0:W-:Y:S04]  /*30d80*/  STL.64 [R1+0x2f8], R26 ;  /* 0x0002f81a01007387 */ /* 0x0001e80000100a00 */
[----:B0-----:R-:W2:Y:S04]  /*30d90*/  LDL.LU.64 R26, [R1+0x33e8] ;  /* 0x0033e800011a7983 */ /* 0x001ea80000300a00 */
[----:B------:R-:W2:Y:S01]  /*30da0*/  LDL.LU.64 R24, [R1+0x33e0] ;  /* 0x0033e00001187983 */ /* 0x000ea20000300a00 */
[----:B------:R-:W-:Y:S01]  /*30db0*/  IMAD R15, R2, 0x100, R15 ;  /* 0x00000100020f7824 */ /* 0x000fe200078e020f */
[----:B------:R-:W-:-:S02]  /*30dc0*/  F2FP.F16.E4M3.UNPACK_B R2, R3.H1 ;  /* 0x00000003ff02723e */ /* 0x000fc400030006ff */
[----:B------:R-:W-:Y:S02]  /*30dd0*/  F2FP.F16.E4M3.UNPACK_B R3, R0.H1 ;  /* 0x00000000ff03723e */ /* 0x000fe400030006ff */
[----:B------:R-:W-:Y:S02]  /*30de0*/  F2FP.F16.E4M3.UNPACK_B R12, R12 ;  /* 0x0000000cff0c723e */ /* 0x000fe400020006ff */
[----:B------:R-:W-:-:S03]  /*30df0*/  F2FP.F16.E4M3.UNPACK_B R13, R13 ;  /* 0x0000000dff0d723e */ /* 0x000fc600020006ff */
[----:B--2---:R-:W-:Y:S01]  /*30e00*/  HMMA.16816.F32 R4, R4, R2, R24 ;  /* 0x000000020404723c */ /* 0x004fe20000001818 */
[----:B------:R-:W2:Y:S04]  /*30e10*/  LDL.LU.64 R26, [R1+0x33d8] ;  /* 0x0033d800011a7983 */ /* 0x000ea80000300a00 */
[----:B------:R-:W3:Y:S01]  /*30e20*/  LDL.LU.64 R24, [R1+0x33d0] ;  /* 0x0033d00001187983 */ /* 0x000ee20000300a00 */
[----:B------:R-:W-:Y:S02]  /*30e30*/  F2FP.F16.E4M3.UNPACK_B R14, R14 ;  /* 0x0000000eff0e723e */ /* 0x000fe400020006ff */
[----:B------:R-:W-:-:S15]  /*30e40*/  F2FP.F16.E4M3.UNPACK_B R15, R15 ;  /* 0x0000000fff0f723e */ /* 0x000fde00020006ff */
[----:B------:R0:W-:Y:S04]  /*30e50*/  STL.64 [R1+0x2e0], R4 ;  /* 0x0002e00401007387 */ /* 0x0001e80000100a00 */
[----:B------:R1:W-:Y:S04]  /*30e60*/  STL.64 [R1+0x2e8], R6 ;  /* 0x0002e80601007387 */ /* 0x0003e80000100a00 */
[----:B0-----:R-:W4:Y:S04]  /*30e70*/  LDL.LU R4, [R1+0xf60] ;  /* 0x000f600001047983 */ /* 0x001f280000300800 */
[----:B------:R-:W4:Y:S04]  /*30e80*/  LDL.LU R5, [R1+0xf64] ;  /* 0x000f640001057983 */ /* 0x000f280000300800 */
[----:B-1----:R-:W4:Y:S04]  /*30e90*/  LDL.LU R6, [R1+0xf68] ;  /* 0x000f680001067983 */ /* 0x002f280000300800 */
[----:B------:R-:W4:Y:S01]  /*30ea0*/  LDL.LU R7, [R1+0xf6c] ;  /* 0x000f6c0001077983 */ /* 0x000f220000300800 */
[----:B---3--:R-:W-:-:S15]  /*30eb0*/  HMMA.16816.F32 R20, R12, R24, R20 ;  /* 0x000000180c14723c */ /* 0x008fde0000001814 */
[----:B------:R-:W-:-:S08]  /*30ec0*/  NOP ;  /* 0x0000000000007918 */ /* 0x000fd00000000000 */
[----:B------:R-:W-:Y:S04]  /*30ed0*/  STL.64 [R1+0xf80], R20 ;  /* 0x000f801401007387 */ /* 0x000fe80000100a00 */
[----:B------:R0:W-:Y:S04]  /*30ee0*/  STL.64 [R1+0xf88], R22 ;  /* 0x000f881601007387 */ /* 0x0001e80000100a00 */
[----:B0-----:R-:W2:Y:S04]  /*30ef0*/  LDL.LU.64 R22, [R1+0x33c8] ;  /* 0x0033c80001167983 */ /* 0x001ea80000300a00 */
[----:B------:R-:W2:Y:S01]  /*30f00*/  LDL.LU.64 R20, [R1+0x33c0] ;  /* 0x0033c00001147983 */ /* 0x000ea20000300a00 */
[----:B------:R-:W-:-:S05]  /*30f10*/  IMAD.MOV.U32 R0, RZ, RZ, R25 ;  /* 0x000000ffff007224 */ /* 0x000fca00078e0019 */
[----:B------:R-:W-:Y:S01]  /*30f20*/  STL [R1+0x32e8], R0 ;  /* 0x0032e80001007387 */ /* 0x000fe20000100800 */
[----:B--2---:R-:W-:Y:S03]  /*30f30*/  HMMA.16816.F32 R24, R12, R26, R20 ;  /* 0x0000001a0c18723c */ /* 0x004fe60000001814 */
[----:B------:R-:W2:Y:S04]  /*30f40*/  LDL.LU.64 R22, [R1+0x33b8] ;  /* 0x0033b80001167983 */ /* 0x000ea80000300a00 */
[----:B------:R-:W2:-:S15]  /*30f50*/  LDL.LU.64 R20, [R1+0x33b0] ;  /* 0x0033b00001147983 */ /* 0x000e9e0000300a00 */
[----:B------:R-:W-:-:S01]  /*30f60*/  NOP ;  /* 0x0000000000007918 */ /* 0x000fc20000000000 */
[----:B------:R-:W-:Y:S04]  /*30f70*/  STL.64 [R1+0xf70], R24 ;  /* 0x000f701801007387 */ /* 0x000fe80000100a00 */
[----:B------:R0:W-:Y:S04]  /*30f80*/  STL.64 [R1+0xf78], R26 ;  /* 0x000f781a01007387 */ /* 0x0001e80000100a00 */
[----:B0-----:R-:W2:Y:S04]  /*30f90*/  LDL.LU.64 R26, [R1+0x33a8] ;  /* 0x0033a800011a7983 */ /* 0x001ea80000300a00 */
[----:B------:R-:W4:Y:S02]  /*30fa0*/  LDL.LU.64 R24, [R1+0x33a0] ;  /* 0x0033a00001187983 */ /* 0x000f240000300a00 */
[----:B----4-:R-:W-:Y:S06]  /*30fb0*/  HMMA.16816.F32 R4, R12, R24, R4 ;  /* 0x000000180c04723c */ /* 0x010fec0000001804 */
[----:B------:R-:W-:-:S05]  /*30fc0*/  IMAD.MOV.U32 R0, RZ, RZ, R25 ;  /* 0x000000ffff007224 */ /* 0x000fca00078e0019 */
[----:B------:R-:W-:-:S12]  /*30fd0*/  STL [R1+0x32ec], R0 ;  /* 0x0032ec0001007387 */ /* 0x000fd80000100800 */
[----:B------:R-:W-:Y:S04]  /*30fe0*/  STL.64 [R1+0xf60], R4 ;  /* 0x000f600401007387 */ /* 0x000fe80000100a00 */
[----:B------:R2:W-:Y:S02]  /*30ff0*/  STL.64 [R1+0xf68], R6 ;  /* 0x000f680601007387 */ /* 0x0005e40000100a00 */
[----:B--2---:R-:W-:Y:S02]  /*31000*/  HMMA.16816.F32 R4, R12, R26, R20 ;  /* 0x0000001a0c04723c */ /* 0x004fe40000001814 */
[----:B------:R-:W2:-:S15]  /*31010*/  LDL.LU R20, [R1+0xf00] ;  /* 0x000f000001147983 */ /* 0x000e9e0000300800 */
[----:B------:R-:W-:-:S06]  /*31020*/  NOP ;  /* 0x0000000000007918 */ /* 0x000fcc0000000000 */
[----:B------:R-:W-:Y:S04]  /*31030*/  STL.64 [R1+0xf50], R4 ;  /* 0x000f500401007387 */ /* 0x000fe80000100a00 */
[----:B------:R-:W-:Y:S04]  /*31040*/  STL.64 [R1+0xf58], R6 ;  /* 0x000f580601007387 */ /* 0x000fe80000100a00 */
        /* <DEDUP_REMOVED lines=9> */
[----:B---3--:R0:W-:Y:S04]  /*310e0*/  STL.64 [R1+0x3378], R22 ;  /* 0x0033781601007387 */ /* 0x0081e80000100a00 */
[----:B--2---:R-:W-:Y:S04]  /*310f0*/  STL.64 [R1+0x3370], R20 ;  /* 0x0033701401007387 */ /* 0x004fe80000100a00 */
[----:B------:R-:W2:Y:S04]  /*31100*/  LDL.LU R24, [R1+0xf20] ;  /* 0x000f200001187983 */ /* 0x000ea80000300800 */
[----:B------:R-:W2:Y:S04]  /*31110*/  LDL.LU R25, [R1+0xf24] ;  /* 0x000f240001197983 */ /* 0x000ea80000300800 */
[----:B------:R-:W3:Y:S04]  /*31120*/  LDL.LU R26, [R1+0xf28] ;  /* 0x000f2800011a7983 */ /* 0x000ee80000300800 */
[----:B------:R-:W3:Y:S04]  /*31130*/  LDL.LU R27, [R1+0xf2c] ;  /* 0x000f2c00011b7983 */ /* 0x000ee80000300800 */
[----:B---3--:R-:W-:Y:S04]  /*31140*/  STL.64 [R1+0x3388], R26 ;  /* 0x0033881a01007387 */ /* 0x008fe80000100a00 */
[----:B--2---:R1:W-:Y:S04]  /*31150*/  STL.64 [R1+0x3380], R24 ;  /* 0x0033801801007387 */ /* 0x0043e80000100a00 */
[----:B0-----:R-:W2:Y:S04]  /*31160*/  LDL R22, [R1] ;  /* 0x0000000001167983 */ /* 0x001ea80000100800 */
[----:B------:R-:W2:Y:S04]  /*31170*/  LDL R23, [R1+0x4] ;  /* 0x0000040001177983 */ /* 0x000ea80000100800 */
[----:B-1----:R-:W3:Y:S04]  /*31180*/  LDL.LU R24, [R1+0xf30] ;  /* 0x000f300001187983 */ /* 0x002ee80000300800 */
[----:B------:R-:W3:Y:S04]  /*31190*/  LDL.LU R25, [R1+0xf34] ;  /* 0x000f340001197983 */ /* 0x000ee80000300800 */
[----:B------:R-:W4:Y:S04]  /*311a0*/  LDL.LU R26, [R1+0xf38] ;  /* 0x000f3800011a7983 */ /* 0x000f280000300800 */
[----:B------:R-:W4:Y:S04]  /*311b0*/  LDL.LU R27, [R1+0xf3c] ;  /* 0x000f3c00011b7983 */ /* 0x000f280000300800 */
[----:B----4-:R-:W-:Y:S04]  /*311c0*/  STL.64 [R1+0x3398], R26 ;  /* 0x0033981a01007387 */ /* 0x010fe80000100a00 */
[----:B---3--:R0:W-:Y:S04]  /*311d0*/  STL.64 [R1+0x3390], R24 ;  /* 0x0033901801007387 */ /* 0x0081e80000100a00 */
[----:B0-----:R-:W3:Y:S04]  /*311e0*/  LDL.LU R24, [R1+0xf40] ;  /* 0x000f400001187983 */ /* 0x001ee80000300800 */
[----:B------:R-:W3:Y:S04]  /*311f0*/  LDL.LU R25, [R1+0xf44] ;  /* 0x000f440001197983 */ /* 0x000ee80000300800 */
[----:B------:R-:W3:Y:S04]  /*31200*/  LDL.LU R26, [R1+0xf48] ;  /* 0x000f4800011a7983 */ /* 0x000ee80000300800 */
[----:B------:R-:W3:Y:S04]  /*31210*/  LDL.LU R27, [R1+0xf4c] ;  /* 0x000f4c00011b7983 */ /* 0x000ee80000300800 */
[----:B------:R-:W3:Y:S04]  /*31220*/  LDL.64 R20, [R1+0x8] ;  /* 0x0000080001147983 */ /* 0x000ee80000100a00 */
[----:B------:R-:W4:Y:S04]  /*31230*/  LDL.LU R16, [R1+0x1bf8] ;  /* 0x001bf80001107983 */ /* 0x000f280000300800 */
[----:B------:R-:W2:Y:S04]  /*31240*/  LDL.LU R4, [R1+0x1bf4] ;  /* 0x001bf40001047983 */ /* 0x000ea80000300800 */
[----:B------:R-:W4:Y:S04]  /*31250*/  LDL.LU R17, [R1+0x1c00] ;  /* 0x001c000001117983 */ /* 0x000f280000300800 */
[----:B------:R-:W-:Y:S04]  /*31260*/  STL.64 [R1+0x3328], R18 ;  /* 0x0033281201007387 */ /* 0x000fe80000100a00 */
[----:B----4-:R0:W-:Y:S04]  /*31270*/  STL.64 [R1+0x3320], R16 ;  /* 0x0033201001007387 */ /* 0x0101e80000100a00 */
[----:B0-----:R-:W4:Y:S04]  /*31280*/  LDL.LU R16, [R1+0xee0] ;  /* 0x000ee00001107983 */ /* 0x001f280000300800 */
[----:B------:R-:W4:Y:S04]  /*31290*/  LDL.LU R17, [R1+0xee4] ;  /* 0x000ee40001117983 */ /* 0x000f280000300800 */
[----:B------:R-:W3:Y:S04]  /*312a0*/  LDL.LU R18, [R1+0xee8] ;  /* 0x000ee80001127983 */ /* 0x000ee80000300800 */
[----:B------:R-:W3:Y:S04]  /*312b0*/  LDL.LU R19, [R1+0xeec] ;  /* 0x000eec0001137983 */ /* 0x000ee80000300800 */
[----:B---3--:R-:W-:Y:S04]  /*312c0*/  STL.64 [R1+0x3338], R18 ;  /* 0x0033381201007387 */ /* 0x008fe80000100a00 */
[----:B----4-:R0:W-:Y:S04]  /*312d0*/  STL.64 [R1+0x3330], R16 ;  /* 0x0033301001007387 */ /* 0x0101e80000100a00 */
[----:B0-----:R-:W3:Y:S04]  /*312e0*/  LDL.LU R16, [R1+0xef0] ;  /* 0x000ef00001107983 */ /* 0x001ee80000300800 */
[----:B------:R-:W3:Y:S04]  /*312f0*/  LDL.LU R17, [R1+0xef4] ;  /* 0x000ef40001117983 */ /* 0x000ee80000300800 */
[----:B------:R-:W3:Y:S04]  /*31300*/  LDL.LU R18, [R1+0xef8] ;  /* 0x000ef80001127983 */ /* 0x000ee80000300800 */
[----:B------:R-:W3:Y:S04]  /*31310*/  LDL.LU R19, [R1+0xefc] ;  /* 0x000efc0001137983 */ /* 0x000ee80000300800 */
[----:B------:R-:W4:Y:S04]  /*31320*/  LDL.LU R5, [R1+0x1bfc] ;  /* 0x001bfc0001057983 */ /* 0x000f280000300800 */
[----:B------:R-:W2:Y:S04]  /*31330*/  LDL.LU R10, [R1+0x1c08] ;  /* 0x001c0800010a7983 */ /* 0x000ea80000300800 */
[----:B------:R-:W4:Y:S04]  /*31340*/  LDL.LU R6, [R1+0x1c04] ;  /* 0x001c040001067983 */ /* 0x000f280000300800 */
[----:B------:R-:W2:Y:S01]  /*31350*/  LDL.LU R11, [R1+0x1c10] ;  /* 0x001c1000010b7983 */ /* 0x000ea20000300800 */
[----:B------:R-:W-:Y:S03]  /*31360*/  HMMA.16816.F32 R24, R12, R20, R24 ;  /* 0x000000140c18723c */ /* 0x000fe60000001818 */
[----:B--2---:R-:W-:Y:S04]  /*31370*/  STL.64 [R1+0x3300], R10 ;  /* 0x0033000a01007387 */ /* 0x004fe80000100a00 */
[----:B------:R0:W-:Y:S04]  /*31380*/  STL.64 [R1+0x32f8], R8 ;  /* 0x0032f80801007387 */ /* 0x0001e80000100a00 */
        /* <DEDUP_REMOVED lines=14> */
[----:B------:R-:W4:Y:S01]  /*31470*/  LDL.LU.64 R24, [R1+0x3390] ;  /* 0x0033900001187983 */ /* 0x000f220000300a00 */
[----:B------:R-:W-:-:S02]  /*31480*/  IMAD.MOV.U32 R0, RZ, RZ, R21 ;  /* 0x000000ffff007224 */ /* 0x000fc400078e0015 */
[----:B----4-:R-:W-:Y:S01]  /*31490*/  HMMA.16816.F32 R20, R12, R22, R24 ;  /* 0x000000160c14723c */ /* 0x010fe20000001818 */
[----:B------:R-:W4:Y:S04]  /*314a0*/  LDL.LU.64 R26, [R1+0x3388] ;  /* 0x00338800011a7983 */ /* 0x000f280000300a00 */
[----:B------:R-:W4:-:S15]  /*314b0*/  LDL.LU.64 R24, [R1+0x3380] ;  /* 0x0033800001187983 */ /* 0x000f1e0000300a00 */
[----:B------:R-:W-:-:S03]  /*314c0*/  NOP ;  /* 0x0000000000007918 */ /* 0x000fc60000000000 */
[----:B------:R-:W-:Y:S04]  /*314d0*/  STL.64 [R1+0xf30], R20 ;  /* 0x000f301401007387 */ /* 0x000fe80000100a00 */
[----:B------:R0:W-:Y:S04]  /*314e0*/  STL.64 [R1+0xf38], R22 ;  /* 0x000f381601007387 */ /* 0x0001e80000100a00 */
[----:B0-----:R-:W2:Y:S04]  /*314f0*/  LDL.LU.64 R22, [R1+0x3378] ;  /* 0x0033780001167983 */ /* 0x001ea80000300a00 */
[----:B------:R-:W2:Y:S01]  /*31500*/  LDL.LU.64 R20, [R1+0x3370] ;  /* 0x0033700001147983 */ /* 0x000ea20000300a00 */
        /* <DEDUP_REMOVED lines=17> */
[----:B------:R-:W4:Y:S04]  /*31620*/  LDL.LU.64 R20, [R1+0x3340] ;  /* 0x0033400001147983 */ /* 0x000f280000300a00 */
[----:B------:R-:W-:Y:S04]  /*31630*/  STL.64 [R1+0x3248], R26 ;  /* 0x0032481a01007387 */ /* 0x000fe80000100a00 */
[----:B------:R0:W-:Y:S04]  /*31640*/  STL.64 [R1+0x3240], R24 ;  /* 0x0032401801007387 */ /* 0x0001e80000100a00 */
[----:B0-----:R-:W3:Y:S04]  /*31650*/  LDL.LU R24, [R1+0x2d0] ;  /* 0x0002d00001187983 */ /* 0x001ee80000300800 */
[----:B------:R-:W3:Y:S04]  /*31660*/  LDL.LU R25, [R1+0x2d4] ;  /* 0x0002d40001197983 */ /* 0x000ee80000300800 */
[----:B------:R-:W3:Y:S04]  /*31670*/  LDL.LU R26, [R1+0x2d8] ;  /* 0x0002d800011a7983 */ /* 0x000ee80000300800 */
[----:B------:R-:W3:Y:S01]  /*31680*/  LDL.LU R27, [R1+0x2dc] ;  /* 0x0002dc00011b7983 */ /* 0x000ee20000300800 */
        /* <DEDUP_REMOVED lines=18> */
[----:B--2---:R-:W-:Y:S01]  /*317b0*/  HMMA.16816.F32 R8, R12, R18, R8 ;  /* 0x000000120c08723c */ /* 0x004fe20000001808 */
[----:B----4-:R-:W-:-:S02]  /*317c0*/  IMAD R4, R4, 0x100, R16 ;  /* 0x0000010004047824 */ /* 0x010fc400078e0210 */
[----:B------:R-:W-:-:S15]  /*317d0*/  IMAD R5, R5, 0x100, R17 ;  /* 0x0000010005057824 */ /* 0x000fde00078e0211 */
[----:B------:R-:W-:-:S05]  /*317e0*/  NOP ;  /* 0x0000000000007918 */ /* 0x000fca0000000000 */
        /* <DEDUP_REMOVED lines=14> */
[----:B0-----:R-:W4:Y:S04]  /*318d0*/  LDL.LU R16, [R1+0xeb0] ;  /* 0x000eb00001107983 */ /* 0x001f280000300800 */
[----:B------:R-:W4:Y:S04]  /*318e0*/  LDL.LU R17, [R1+0xeb4] ;  /* 0x000eb40001117983 */ /* 0x000f280000300800 */
[----:B------:R-:W4:Y:S04]  /*318f0*/  LDL.LU R18, [R1+0xeb8] ;  /* 0x000eb80001127983 */ /* 0x000f280000300800 */
[----:B------:R-:W4:Y:S01]  /*31900*/  LDL.LU R19, [R1+0xebc] ;  /* 0x000ebc0001137983 */ /* 0x000f220000300800 */
[----:B--2---:R-:W-:-:S02]  /*31910*/  IMAD R6, R6, 0x100, R10 ;  /* 0x0000010006067824 */ /* 0x004fc400078e020a */
[----:B---3--:R-:W-:Y:S01]  /*31920*/  IMAD R7, R7, 0x100, R11 ;  /* 0x0000010007077824 */ /* 0x008fe200078e020b */
[----:B------:R-:W4:Y:S04]  /*31930*/  LDL.LU R10, [R1+0x32f4] ;  /* 0x0032f400010a7983 */ /* 0x000f280000300800 */
[----:B------:R-:W4:Y:S02]  /*31940*/  LDL.LU R11, [R1+0x32f0] ;  /* 0x0032f000010b7983 */ /* 0x000f240000300800 */
[----:B----4-:R-:W-:Y:S06]  /*31950*/  HMMA.16816.F32 R16, R12, R10, R16 ;  /* 0x0000000a0c10723c */ /* 0x010fec0000001810 */
[----:B------:R-:W-:-:S15]  /*31960*/  STL [R1+0x31e8], R11 ;  /* 0x0031e80b01007387 */ /* 0x000fde0000100800 */
[----:B------:R-:W-:-:S02]  /*31970*/  NOP ;  /* 0x0000000000007918 */ /* 0x000fc40000000000 */
[----:B------:R-:W-:Y:S04]  /*31980*/  STL.64 [R1+0xeb0], R16 ;  /* 0x000eb01001007387 */ /* 0x000fe80000100a00 */
[----:B------:R0:W-:Y:S04]  /*31990*/  STL.64 [R1+0xeb8], R18 ;  /* 0x000eb81201007387 */ /* 0x0001e80000100a00 */
[----:B------:R-:W-:Y:S04]  /*319a0*/  STL [R1+0x32c0], R10 ;  /* 0x0032c00a01007387 */ /* 0x000fe80000100800 */
[----:B------:R1:W-:Y:S01]  /*319b0*/  STL.64 [R1+0x32b8], R8 ;  /* 0x0032b80801007387 */ /* 0x0003e20000100a00 */
[C---:B0-----:R-:W-:Y:S06]  /*319c0*/  HMMA.16816.F32 R16, R12.reuse, R8, R20 ;  /* 0x000000080c10723c */ /* 0x041fec0000001814 */
[----:B-1----:R-:W-:-:S15]  /*319d0*/  HMMA.16816.F32 R8, R12, R2, R24 ;  /* 0x000000020c08723c */ /* 0x002fde0000001818 */
[----:B------:R-:W-:-:S02]  /*319e0*/  NOP ;  /* 0x0000000000007918 */ /* 0x000fc40000000000 */
[----:B------:R-:W-:Y:S04]  /*319f0*/  STL.64 [R1+0xea0], R16 ;  /* 0x000ea01001007387 */ /* 0x000fe80000100a00 */
[----:B------:R-:W-:Y:S04]  /*31a00*/  STL.64 [R1+0xea8], R18 ;  /* 0x000ea81201007387 */ /* 0x000fe80000100a00 */
[----:B------:R-:W2:Y:S04]  /*31a10*/  LDL.LU R20, [R1+0xe10] ;  /* 0x000e100001147983 */ /* 0x000ea80000300800 */
[----:B------:R-:W-:Y:S04]  /*31a20*/  STL.64 [R1+0x2d0], R8 ;  /* 0x0002d00801007387 */ /* 0x000fe80000100a00 */
[----:B------:R-:W-:Y:S04]  /*31a30*/  STL.64 [R1+0x2d8], R10 ;  /* 0x0002d80a01007387 */ /* 0x000fe80000100a00 */
[----:B------:R-:W2:Y:S04]  /*31a40*/  LDL.LU R21, [R1+0xe14] ;  /* 0x000e140001157983 */ /* 0x000ea80000300800 */
[----:B------:R-:W3:Y:S04]  /*31a50*/  LDL.LU R22, [R1+0xe18] ;  /* 0x000e180001167983 */ /* 0x000ee80000300800 */
[----:B------:R-:W3:Y:S04]  /*31a60*/  LDL.LU R23, [R1+0xe1c] ;  /* 0x000e1c0001177983 */ /* 0x000ee80000300800 */
[----:B------:R-:W4:Y:S04]  /*31a70*/  LDL.LU R24, [R1+0xe30] ;  /* 0x000e300001187983 */ /* 0x000f280000300800 */
[----:B------:R-:W4:Y:S04]  /*31a80*/  LDL.LU R25, [R1+0xe34] ;  /* 0x000e340001197983 */ /* 0x000f280000300800 */
[----:B------:R-:W2:Y:S04]  /*31a90*/  LDL.LU R26, [R1+0xe38] ;  /* 0x000e3800011a7983 */ /* 0x000ea80000300800 */
[----:B------:R-:W2:Y:S04]  /*31aa0*/  LDL.LU R27, [R1+0xe3c] ;  /* 0x000e3c00011b7983 */ /* 0x000ea80000300800 */
[----:B--2---:R0:W-:Y:S04]  /*31ab0*/  STL.64 [R1+0x3258], R26 ;  /* 0x0032581a01007387 */ /* 0x0041e80000100a00 */
[----:B0-----:R-:W2:Y:S04]  /*31ac0*/  LDL R26, [R1] ;  /* 0x00000000011a7983 */ /* 0x001ea80000100800 */
[----:B------:R-:W2:Y:S04]  /*31ad0*/  LDL R27, [R1+0x4] ;  /* 0x00000400011b7983 */ /* 0x000ea80000100800 */
[----:B----4-:R-:W-:Y:S04]  /*31ae0*/  STL.64 [R1+0x3250], R24 ;  /* 0x0032501801007387 */ /* 0x010fe80000100a00 */
[----:B--2---:R-:W-:Y:S04]  /*31af0*/  STL.64 [R1+0x3270], R26 ;  /* 0x0032701a01007387 */ /* 0x004fe80000100a00 */
[----:B---3--:R-:W-:Y:S04]  /*31b00*/  STL.64 [R1+0x3238], R22 ;  /* 0x0032381601007387 */ /* 0x008fe80000100a00 */
[----:B------:R0:W-:Y:S04]  /*31b10*/  STL.64 [R1+0x3230], R20 ;  /* 0x0032301401007387 */ /* 0x0001e80000100a00 */
[----:B0-----:R-:W2:Y:S04]  /*31b20*/  LDL.LU R20, [R1+0xe20] ;  /* 0x000e200001147983 */ /* 0x001ea80000300800 */
[----:B------:R-:W2:Y:S04]  /*31b30*/  LDL.LU R21, [R1+0xe24] ;  /* 0x000e240001157983 */ /* 0x000ea80000300800 */
[----:B------:R-:W3:Y:S04]  /*31b40*/  LDL.LU R22, [R1+0xe28] ;  /* 0x000e280001167983 */ /* 0x000ee80000300800 */
[----:B------:R-:W3:Y:S04]  /*31b50*/  LDL.LU R23, [R1+0xe2c] ;  /* 0x000e2c0001177983 */ /* 0x000ee80000300800 */
[----:B------:R-:W4:Y:S01]  /*31b60*/  LDL R24, [R1+0x8] ;  /* 0x0000080001187983 */ /* 0x000f220000100800 */
[----:B------:R-:W-:-:S03]  /*31b70*/  IMAD.MOV.U32 R25, RZ, RZ, R0 ;  /* 0x000000ffff197224 */ /* 0x000fc600078e0000 */
[----:B------:R-:W2:Y:S04]  /*31b80*/  LDL.LU R0, [R1+0x32ec] ;  /* 0x0032ec0001007983 */ /* 0x000ea80000300800 */
[----:B----4-:R-:W-:Y:S04]  /*31b90*/  STL.64 [R1+0x3288], R24 ;  /* 0x0032881801007387 */ /* 0x010fe80000100a00 */
[----:B---3--:R-:W-:Y:S04]  /*31ba0*/  STL.64 [R1+0x3268], R22 ;  /* 0x0032681601007387 */ /* 0x008fe80000100a00 */
[----:B--2---:R0:W-:Y:S04]  /*31bb0*/  STL.64 [R1+0x3260], R20 ;  /* 0x0032601401007387 */ /* 0x0041e80000100a00 */
[----:B0-----:R-:W2:Y:S04]  /*31bc0*/  LDL.LU R20, [R1+0xe40] ;  /* 0x000e400001147983 */ /* 0x001ea80000300800 */
[----:B------:R-:W2:Y:S04]  /*31bd0*/  LDL.LU R21, [R1+0xe44] ;  /* 0x000e440001157983 */ /* 0x000ea80000300800 */
[----:B------:R-:W3:Y:S04]  /*31be0*/  LDL.LU R22, [R1+0xe48] ;  /* 0x000e480001167983 */ /* 0x000ee80000300800 */
[----:B------:R-:W3:Y:S04]  /*31bf0*/  LDL.LU R23, [R1+0xe4c] ;  /* 0x000e4c0001177983 */ /* 0x000ee80000300800 */
[----:B------:R-:W4:Y:S04]  /*31c00*/  LDL R26, [R1+0x10] ;  /* 0x00001000011a7983 */ /* 0x000f280000100800 */
[----:B------:R-:W4:Y:S01]  /*31c10*/  LDL R27, [R1+0x14] ;  /* 0x00001400011b7983 */ /* 0x000f220000100800 */
[----:B------:R-:W-:-:S03]  /*31c20*/  IMAD.MOV.U32 R25, RZ, RZ, R0 ;  /* 0x000000ffff197224 */ /* 0x000fc600078e0000 */
        /* <DEDUP_REMOVED lines=8> */
[----:B------:R-:W2:Y:S04]  /*31cb0*/  LDL.LU R0, [R1+0x32e8] ;  /* 0x0032e80001007983 */ /* 0x000ea80000300800 */
[----:B------:R-:W3:Y:S04]  /*31cc0*/  LDL.LU R8, [R1+0xe80] ;  /* 0x000e800001087983 */ /* 0x000ee80000300800 */
[----:B------:R-:W3:Y:S04]  /*31cd0*/  LDL.LU R9, [R1+0xe84] ;  /* 0x000e840001097983 */ /* 0x000ee80000300800 */
[----:B------:R-:W4:Y:S04]  /*31ce0*/  LDL.LU R10, [R1+0xe88] ;  /* 0x000e8800010a7983 */ /* 0x000f280000300800 */
[----:B------:R-:W4:Y:S04]  /*31cf0*/  LDL.LU R11, [R1+0xe8c] ;  /* 0x000e8c00010b7983 */ /* 0x000f280000300800 */
[----:B----4-:R0:W-:Y:S04]  /*31d00*/  STL.64 [R1+0x32d0], R10 ;  /* 0x0032d00a01007387 */ /* 0x0101e80000100a00 */
[----:B0-----:R-:W4:Y:S04]  /*31d10*/  LDL R10, [R1+0x30] ;  /* 0x00003000010a7983 */ /* 0x001f280000100800 */
[----:B---3--:R-:W-:Y:S04]  /*31d20*/  STL.64 [R1+0x32c8], R8 ;  /* 0x0032c80801007387 */ /* 0x008fe80000100a00 */
[----:B------:R-:W3:Y:S04]  /*31d30*/  LDL.64 R26, [R1+0x20] ;  /* 0x00002000011a7983 */ /* 0x000ee80000100a00 */
[----:B---3--:R-:W-:Y:S04]  /*31d40*/  STL.64 [R1+0x32e0], R26 ;  /* 0x0032e01a01007387 */ /* 0x008fe80000100a00 */
[----:B------:R0:W-:Y:S04]  /*31d50*/  STL.64 [R1+0x32d8], R24 ;  /* 0x0032d81801007387 */ /* 0x0001e80000100a00 */
[----:B0-----:R-:W4:Y:S04]  /*31d60*/  LDL.LU R24, [R1+0xe90] ;  /* 0x000e900001187983 */ /* 0x001f280000300800 */
[----:B------:R-:W4:Y:S04]  /*31d70*/  LDL.LU R25, [R1+0xe94] ;  /* 0x000e940001197983 */ /* 0x000f280000300800 */
[----:B------:R-:W4:Y:S04]  /*31d80*/  LDL.LU R26, [R1+0xe98] ;  /* 0x000e9800011a7983 */ /* 0x000f280000300800 */
[----:B------:R-:W4:Y:S04]  /*31d90*/  LDL.LU R27, [R1+0xe9c] ;  /* 0x000e9c00011b7983 */ /* 0x000f280000300800 */
[----:B------:R-:W-:Y:S04]  /*31da0*/  STL.64 [R1+0x3298], R22 ;  /* 0x0032981601007387 */ /* 0x000fe80000100a00 */
        /* <DEDUP_REMOVED lines=13> */
[----:B------:R-:W4:Y:S04]  /*31e80*/  LDL.LU R18, [R1+0xdf8] ;  /* 0x000df80001127983 */ /* 0x000f280000300800 */
[----:B------:R-:W4:Y:S01]  /*31e90*/  LDL.LU R19, [R1+0xdfc] ;  /* 0x000dfc0001137983 */ /* 0x000f220000300800 */
[----:B------:R-:W-:-:S02]  /*31ea0*/  F2FP.F16.E4M3.UNPACK_B R4, R4 ;  /* 0x00000004ff04723e */ /* 0x000fc400020006ff */
[----:B------:R-:W-:Y:S02]  /*31eb0*/  F2FP.F16.E4M3.UNPACK_B R5, R5 ;  /* 0x00000005ff05723e */ /* 0x000fe400020006ff */
[----:B------:R-:W-:Y:S02]  /*31ec0*/  F2FP.F16.E4M3.UNPACK_B R6, R6 ;  /* 0x00000006ff06723e */ /* 0x000fe400020006ff */
[----:B------:R-:W-:Y:S01]  /*31ed0*/  F2FP.F16.E4M3.UNPACK_B R7, R7 ;  /* 0x00000007ff07723e */ /* 0x000fe200020006ff */
[----:B------:R-:W-:Y:S01]  /*31ee0*/  IMAD.MOV.U32 R11, RZ, RZ, R0 ;  /* 0x000000ffff0b7224 */ /* 0x000fe200078e0000 */
        /* <DEDUP_REMOVED lines=8> */
[----:B------:R-:W2:Y:S04]  /*31f70*/  LDL.LU R14, [R1+0x1c24] ;  /* 0x001c2400010e7983 */ /* 0x000ea80000300800 */
[----:B------:R-:W2:Y:S01]  /*31f80*/  LDL.LU R15, [R1+0x1c2c] ;  /* 0x001c2c00010f7983 */ /* 0x000ea20000300800 */
[C---:B------:R-:W-:Y:S03]  /*31f90*/  HMMA.16816.F32 R8, R4.reuse, R10, R24 ;  /* 0x0000000a0408723c */ /* 0x040fe60000001818 */
[----:B--2---:R-:W-:Y:S04]  /*31fa0*/  STL.64 [R1+0x31f8], R14 ;  /* 0x0031f80e01007387 */ /* 0x004fe80000100a00 */
[----:B----4-:R0:W-:Y:S04]  /*31fb0*/  STL.64 [R1+0x31f0], R12 ;  /* 0x0031f00c01007387 */ /* 0x0101e80000100a00 */
[----:B0-----:R-:W2:Y:S04]  /*31fc0*/  LDL.LU R12, [R1+0xde0] ;  /* 0x000de000010c7983 */ /* 0x001ea80000300800 */
[----:B------:R-:W2:Y:S04]  /*31fd0*/  LDL.LU R13, [R1+0xde4] ;  /* 0x000de400010d7983 */ /* 0x000ea80000300800 */
[----:B------:R-:W2:Y:S04]  /*31fe0*/  LDL.LU R14, [R1+0xde8] ;  /* 0x000de800010e7983 */ /* 0x000ea80000300800 */
[----:B------:R-:W2:Y:S04]  /*31ff0*/  LDL.LU R15, [R1+0xdec] ;  /* 0x000dec00010f7983 */ /* 0x000ea80000300800 */
[----:B------:R-:W4:Y:S04]  /*32000*/  LDL.LU.64 R26, [R1+0x32e0] ;  /* 0x0032e000011a7983 */ /* 0x000f280000300a00 */
[----:B------:R-:W3:Y:S04]  /*32010*/  LDL.LU.64 R24, [R1+0x32d8] ;  /* 0x0032d80001187983 */ /* 0x000ee80000300a00 */
[----:B------:R-:W-:Y:S04]  /*32020*/  STL.64 [R1+0xe90], R8 ;  /* 0x000e900801007387 */ /* 0x000fe80000100a00 */
[----:B------:R0:W-:Y:S04]  /*32030*/  STL.64 [R1+0xe98], R10 ;  /* 0x000e980a01007387 */ /* 0x0001e80000100a00 */
[----:B0-----:R-:W4:Y:S04]  /*32040*/  LDL.LU.64 R10, [R1+0x32d0] ;  /* 0x0032d000010a7983 */ /* 0x001f280000300a00 */
[----:B------:R-:W4:Y:S02]  /*32050*/  LDL.LU.64 R8, [R1+0x32c8] ;  /* 0x0032c80001087983 */ /* 0x000f240000300a00 */
[----:B----4-:R-:W-:Y:S06]  /*32060*/  HMMA.16816.F32 R8, R4, R26, R8 ;  /* 0x0000001a0408723c */ /* 0x010fec0000001808 */
[----:B------:R-:W-:-:S15]  /*32070*/  IMAD.MOV.U32 R0, RZ, RZ, R27 ;  /* 0x000000ffff007224 */ /* 0x000fde00078e001b */
[----:B------:R-:W-:-:S02]  /*32080*/  NOP ;  /* 0x0000000000007918 */ /* 0x000fc40000000000 */
[----:B------:R-:W-:Y:S04]  /*32090*/  STL.64 [R1+0xe80], R8 ;  /* 0x000e800801007387 */ /* 0x000fe80000100a00 */
[----:B------:R0:W-:Y:S02]  /*320a0*/  STL.64 [R1+0xe88], R10 ;  /* 0x000e880a01007387 */ /* 0x0001e40000100a00 */
[----:B0-----:R-:W-:Y:S02]  /*320b0*/  IMAD.MOV.U32 R11, RZ, RZ, R26 ;  /* 0x000000ffff0b7224 */ /* 0x001fe400078e001a */
[----:B------:R-:W4:Y:S01]  /*320c0*/  LDL.LU R10, [R1+0x32c0] ;  /* 0x0032c000010a7983 */ /* 0x000f220000300800 */
[----:B---3--:R-:W-:Y:S03]  /*320d0*/  HMMA.16816.F32 R24, R4, R24, R20 ;  /* 0x000000180418723c */ /* 0x008fe60000001814 */
[----:B------:R-:W3:Y:S04]  /*320e0*/  LDL.LU.64 R8, [R1+0x32b8] ;  /* 0x0032b80001087983 */ /* 0x000ee80000300a00 */
[----:B------:R-:W2:Y:S04]  /*320f0*/  LDL.LU.64 R22, [R1+0x32b0] ;  /* 0x0032b00001167983 */ /* 0x000ea80000300a00 */
[----:B------:R-:W2:-:S12]  /*32100*/  LDL.LU.64 R20, [R1+0x32a8] ;  /* 0x0032a80001147983 */ /* 0x000e980000300a00 */
[----:B------:R-:W-:Y:S04]  /*32110*/  STL.64 [R1+0xe70], R24 ;  /* 0x000e701801007387 */ /* 0x000fe80000100a00 */
[----:B------:R0:W-:Y:S04]  /*32120*/  STL.64 [R1+0xe78], R26 ;  /* 0x000e781a01007387 */ /* 0x0001e80000100a00 */
[----:B0-----:R-:W2:Y:S02]  /*32130*/  LDL.LU.64 R26, [R1+0x32a0] ;  /* 0x0032a000011a7983 */ /* 0x001ea40000300a00 */
[----:B--2---:R-:W-:Y:S02]  /*32140*/  HMMA.16816.F32 R24, R4, R26, R20 ;  /* 0x0000001a0418723c */ /* 0x004fe40000001814 */
[----:B------:R-:W2:Y:S04]  /*32150*/  LDL.LU.64 R22, [R1+0x3298] ;  /* 0x0032980001167983 */ /* 0x000ea80000300a00 */
[----:B------:R-:W2:-:S15]  /*32160*/  LDL.LU.64 R20, [R1+0x3290] ;  /* 0x0032900001147983 */ /* 0x000e9e0000300a00 */
[----:B------:R-:W-:-:S02]  /*32170*/  NOP ;  /* 0x0000000000007918 */ /* 0x000fc40000000000 */
        /* <DEDUP_REMOVED lines=24> */
[----:B------:R0:W-:Y:S04]  /*32300*/  STL.64 [R1+0x3150], R28 ;  /* 0x0031501c01007387 */ /* 0x0001e80000100a00 */
[----:B0-----:R-:W3:Y:S04]  /*32310*/  LDL.LU R28, [R1+0x1c28] ;  /* 0x001c2800011c7983 */ /* 0x001ee80000300800 */
        /* <DEDUP_REMOVED lines=33> */
[----:B------:R-:W3:Y:S04]  /*32530*/  LDL.LU R23, [R1+0x1c20] ;  /* 0x001c200001177983 */ /* 0x000ee80000300800 */
[----:B------:R-:W-:Y:S01]  /*32540*/  STL.64 [R1+0x3120], R20 ;  /* 0x0031201401007387 */ /* 0x000fe20000100a00 */
[----:B--2---:R-:W-:-:S15]  /*32550*/  HMMA.16816.F32 R12, R4, R18, R12 ;  /* 0x00000012040c723c */ /* 0x004fde000000180c */
[----:B------:R-:W-:-:S08]  /*32560*/  NOP ;  /* 0x0000000000007918 */ /* 0x000fd00000000000 */
[----:B------:R-:W-:Y:S04]  /*32570*/  STL.64 [R1+0xde0], R12 ;  /* 0x000de00c01007387 */ /* 0x000fe80000100a00 */
[----:B------:R0:W-:Y:S04]  /*32580*/  STL.64 [R1+0xde8], R14 ;  /* 0x000de80e01007387 */ /* 0x0001e80000100a00 */
[----:B0-----:R-:W2:Y:S04]  /*32590*/  LDL.LU.64 R14, [R1+0x31f8] ;  /* 0x0031f800010e7983 */ /* 0x001ea80000300a00 */
[----:B------:R-:W3:Y:S04]  /*325a0*/  LDL.LU.64 R12, [R1+0x31f0] ;  /* 0x0031f000010c7983 */ /* 0x000ee80000300a00 */
[----:B----4-:R-:W-:Y:S04]  /*325b0*/  STL [R1+0x30fc], R16 ;  /* 0x0030fc1001007387 */ /* 0x010fe80000100800 */
[----:B------:R-:W-:Y:S01]  /*325c0*/  STL [R1+0x30f8], R17 ;  /* 0x0030f81101007387 */ /* 0x000fe20000100800 */
[----:B---3--:R-:W-:-:S02]  /*325d0*/  IMAD R12, R12, 0x100, R22 ;  /* 0x000001000c0c7824 */ /* 0x008fc400078e0216 */
[----:B------:R-:W-:Y:S02]  /*325e0*/  IMAD R13, R13, 0x100, R23 ;  /* 0x000001000d0d7824 */ /* 0x000fe400078e0217 */
[----:B------:R-:W-:-:S15]  /*325f0*/  HMMA.16816.F32 R20, R4, R16, R24 ;  /* 0x000000100414723c */ /* 0x000fde0000001818 */
[----:B------:R-:W-:-:S08]  /*32600*/  NOP ;  /* 0x0000000000007918 */ /* 0x000fd00000000000 */
[----:B------:R0:W-:Y:S04]  /*32610*/  STL.64 [R1+0xdd0], R20 ;  /* 0x000dd01401007387 */ /* 0x0001e80000100a00 */
[----:B------:R1:W-:Y:S04]  /*32620*/  STL.64 [R1+0xdd8], R22 ;  /* 0x000dd81601007387 */ /* 0x0003e80000100a00 */
[----:B------:R-:W-:Y:S04]  /*32630*/  STL.64 [R1+0x3158], R18 ;  /* 0x0031581201007387 */ /* 0x000fe80000100a00 */
[----:B0-----:R-:W3:Y:S04]  /*32640*/  LDL.LU R20, [R1+0xd20] ;  /* 0x000d200001147983 */ /* 0x001ee80000300800 */
[----:B------:R-:W3:Y:S04]  /*32650*/  LDL.LU R21, [R1+0xd24] ;  /* 0x000d240001157983 */ /* 0x000ee80000300800 */
[----:B-1----:R-:W4:Y:S04]  /*32660*/  LDL.LU R22, [R1+0xd28] ;  /* 0x000d280001167983 */ /* 0x002f280000300800 */
[----:B------:R-:W4:Y:S04]  /*32670*/  LDL.LU R23, [R1+0xd2c] ;  /* 0x000d2c0001177983 */ /* 0x000f280000300800 */
[----:B----4-:R-:W-:Y:S04]  /*32680*/  STL.64 [R1+0x3138], R22 ;  /* 0x0031381601007387 */ /* 0x010fe80000100a00 */
[----:B---3--:R0:W-:Y:S04]  /*32690*/  STL.64 [R1+0x3130], R20 ;  /* 0x0031301401007387 */ /* 0x0081e80000100a00 */
[----:B0-----:R-:W3:Y:S04]  /*326a0*/  LDL.LU R20, [R1+0xd30] ;  /* 0x000d300001147983 */ /* 0x001ee80000300800 */
[----:B------:R-:W3:Y:S04]  /*326b0*/  LDL.LU R21, [R1+0xd34] ;  /* 0x000d340001157983 */ /* 0x000ee80000300800 */
[----:B---3--:R-:W-:Y:S04]  /*326c0*/  STL.64 [R1+0x3160], R20 ;  /* 0x0031601401007387 */ /* 0x008fe80000100a00 */
[----:B------:R-:W3:Y:S04]  /*326d0*/  LDL.LU R22, [R1+0xd38] ;  /* 0x000d380001167983 */ /* 0x000ee80000300800 */
[----:B------:R-:W3:Y:S04]  /*326e0*/  LDL.LU R23, [R1+0xd3c] ;  /* 0x000d3c0001177983 */ /* 0x000ee80000300800 */
[----:B------:R-:W4:Y:S04]  /*326f0*/  LDL.LU R16, [R1+0xd50] ;  /* 0x000d500001107983 */ /* 0x000f280000300800 */
[----:B------:R-:W4:Y:S04]  /*32700*/  LDL.LU R17, [R1+0xd54] ;  /* 0x000d540001117983 */ /* 0x000f280000300800 */
[----:B------:R-:W2:Y:S04]  /*32710*/  LDL.LU R18, [R1+0xd58] ;  /* 0x000d580001127983 */ /* 0x000ea80000300800 */
[----:B------:R-:W2:Y:S04]  /*32720*/  LDL.LU R19, [R1+0xd5c] ;  /* 0x000d5c0001137983 */ /* 0x000ea80000300800 */
[----:B--2---:R-:W-:Y:S04]  /*32730*/  STL.64 [R1+0x3170], R18 ;  /* 0x0031701201007387 */ /* 0x004fe80000100a00 */
[----:B----4-:R0:W-:Y:S04]  /*32740*/  STL.64 [R1+0x3168], R16 ;  /* 0x0031681001007387 */ /* 0x0101e80000100a00 */
[----:B0-----:R-:W2:Y:S04]  /*32750*/  LDL.LU R16, [R1+0xd60] ;  /* 0x000d600001107983 */ /* 0x001ea80000300800 */
[----:B------:R-:W2:Y:S04]  /*32760*/  LDL.LU R17, [R1+0xd64] ;  /* 0x000d640001117983 */ /* 0x000ea80000300800 */
[----:B------:R-:W4:Y:S04]  /*32770*/  LDL.LU R18, [R1+0xd68] ;  /* 0x000d680001127983 */ /* 0x000f280000300800 */
[----:B------:R-:W4:Y:S04]  /*32780*/  LDL.LU R19, [R1+0xd6c] ;  /* 0x000d6c0001137983 */ /* 0x000f280000300800 */
[----:B----4-:R-:W-:Y:S04]  /*32790*/  STL.64 [R1+0x3180], R18 ;  /* 0x0031801201007387 */ /* 0x010fe80000100a00 */
[----:B--2---:R0:W-:Y:S04]  /*327a0*/  STL.64 [R1+0x3178], R16 ;  /* 0x0031781001007387 */ /* 0x0041e80000100a00 */
        /* <DEDUP_REMOVED lines=10> */
[----:B----4-:R0:W-:Y:S02]  /*32850*/  STL.64 [R1+0x31a0], R18 ;  /* 0x0031a01201007387 */ /* 0x0101e40000100a00 */
[----:B0-----:R-:W-:-:S02]  /*32860*/  IMAD.MOV.U32 R18, RZ, RZ, R11 ;  /* 0x000000ffff127224 */ /* 0x001fc400078e000b */
[----:B------:R-:W4:Y:S04]  /*32870*/  LDL.LU R11, [R1+0x31e8] ;  /* 0x0031e800010b7983 */ /* 0x000f280000300800 */
[----:B--2---:R0:W-:Y:S04]  /*32880*/  STL.64 [R1+0x3198], R16 ;  /* 0x0031981001007387 */ /* 0x0041e80000100a00 */
[----:B0-----:R-:W2:Y:S01]  /*32890*/  LDL.64 R16, [R1+0x30] ;  /* 0x0000300001107983 */ /* 0x001ea20000100a00 */
[----:B------:R-:W-:-:S05]  /*328a0*/  IMAD.MOV.U32 R19, RZ, RZ, R0 ;  /* 0x000000ffff137224 */ /* 0x000fca00078e0000 */
        /* <DEDUP_REMOVED lines=14> */
[----:B0-----:R-:W4:Y:S04]  /*32990*/  LDL.LU R16, [R1+0xdc0] ;  /* 0x000dc00001107983 */ /* 0x001f280000300800 */
[----:B------:R-:W4:Y:S04]  /*329a0*/  LDL.LU R17, [R1+0xdc4] ;  /* 0x000dc40001117983 */ /* 0x000f280000300800 */
[----:B------:R-:W4:Y:S04]  /*329b0*/  LDL.LU R18, [R1+0xdc8] ;  /* 0x000dc80001127983 */ /* 0x000f280000300800 */
[----:B------:R-:W4:Y:S04]  /*329c0*/  LDL.LU R19, [R1+0xdcc] ;  /* 0x000dcc0001137983 */ /* 0x000f280000300800 */
[----:B------:R-:W2:Y:S04]  /*329d0*/  LDL.64 R20, [R1+0x8] ;  /* 0x0000080001147983 */ /* 0x000ea80000100a00 */
[----:B------:R-:W-:Y:S01]  /*329e0*/  STL.64 [R1+0x31b0], R22 ;  /* 0x0031b01601007387 */ /* 0x000fe20000100a00 */
[----:B------:R-:W-:-:S02]  /*329f0*/  IMAD R14, R14, 0x100, R28 ;  /* 0x000001000e0e7824 */ /* 0x000fc400078e021c */
[----:B------:R-:W-:Y:S01]  /*32a00*/  IMAD R15, R15, 0x100, R29 ;  /* 0x000001000f0f7824 */ /* 0x000fe200078e021d */
[C---:B----4-:R-:W-:Y:S01]  /*32a10*/  HMMA.16816.F32 R16, R4.reuse, R10, R16 ;  /* 0x0000000a0410723c */ /* 0x050fe20000001810 */
[----:B--2---:R0:W-:Y:S04]  /*32a20*/  STL.64 [R1+0x31a8], R20 ;  /* 0x0031a81401007387 */ /* 0x0041e80000100a00 */
[----:B0-----:R-:W2:Y:S04]  /*32a30*/  LDL.LU R20, [R1+0xd90] ;  /* 0x000d900001147983 */ /* 0x001ea80000300800 */
[----:B------:R-:W2:Y:S04]  /*32a40*/  LDL.LU R21, [R1+0xd94] ;  /* 0x000d940001157983 */ /* 0x000ea80000300800 */
[----:B------:R-:W2:Y:S04]  /*32a50*/  LDL.LU R22, [R1+0xd98] ;  /* 0x000d980001167983 */ /* 0x000ea80000300800 */
[----:B------:R-:W2:Y:S04]  /*32a60*/  LDL.LU R23, [R1+0xd9c] ;  /* 0x000d9c0001177983 */ /* 0x000ea80000300800 */
[----:B------:R-:W3:Y:S04]  /*32a70*/  LDL.64 R28, [R1] ;  /* 0x00000000011c7983 */ /* 0x000ee80000100a00 */
[----:B------:R-:W4:Y:S04]  /*32a80*/  LDL.LU R24, [R1+0xd40] ;  /* 0x000d400001187983 */ /* 0x000f280000300800 */
[----:B------:R-:W4:Y:S04]  /*32a90*/  LDL.LU R25, [R1+0xd44] ;  /* 0x000d440001197983 */ /* 0x000f280000300800 */
[----:B------:R-:W4:Y:S04]  /*32aa0*/  LDL.LU R26, [R1+0xd48] ;  /* 0x000d4800011a7983 */ /* 0x000f280000300800 */
[----:B------:R-:W4:Y:S04]  /*32ab0*/  LDL.LU R27, [R1+0xd4c] ;  /* 0x000d4c00011b7983 */ /* 0x000f280000300800 */
        /* <DEDUP_REMOVED lines=11> */
[----:B0-----:R-:W3:Y:S04]  /*32b70*/  LDL.64 R10, [R1+0x10] ;  /* 0x00001000010a7983 */ /* 0x001ee80000100a00 */
[----:B------:R0:W-:Y:S04]  /*32b80*/  STL.64 [R1+0x30e8], R8 ;  /* 0x0030e80801007387 */ /* 0x0001e80000100a00 */
[----:B0-----:R-:W4:Y:S01]  /*32b90*/  LDL.64 R8, [R1+0x18] ;  /* 0x0000180001087983 */ /* 0x001f220000100a00 */
[----:B--2---:R-:W-:Y:S03]  /*32ba0*/  HMMA.16816.F32 R4, R4, R2, R16 ;  /* 0x000000020404723c */ /* 0x004fe60000001810 */
[----:B------:R-:W2:Y:S04]  /*32bb0*/  LDL.LU.64 R18, [R1+0x31c0] ;  /* 0x0031c00001127983 */ /* 0x000ea80000300a00 */
[----:B------:R-:W3:-:S15]  /*32bc0*/  LDL.LU.64 R16, [R1+0x31b8] ;  /* 0x0031b80001107983 */ /* 0x000ede0000300a00 */
[----:B------:R-:W-:-:S01]  /*32bd0*/  NOP ;  /* 0x0000000000007918 */ /* 0x000fc20000000000 */
[----:B------:R0:W-:Y:S04]  /*32be0*/  STL.64 [R1+0x2c0], R4 ;  /* 0x0002c00401007387 */ /* 0x0001e80000100a00 */
[----:B------:R1:W-:Y:S04]  /*32bf0*/  STL.64 [R1+0x2c8], R6 ;  /* 0x0002c80601007387 */ /* 0x0003e80000100a00 */
[----:B0-----:R-:W4:Y:S04]  /*32c00*/  LDL.LU R4, [R1+0xda0] ;  /* 0x000da00001047983 */ /* 0x001f280000300800 */
[----:B------:R-:W4:Y:S04]  /*32c10*/  LDL.LU R5, [R1+0xda4] ;  /* 0x000da40001057983 */ /* 0x000f280000300800 */
[----:B-1----:R-:W4:Y:S04]  /*32c20*/  LDL.LU R6, [R1+0xda8] ;  /* 0x000da80001067983 */ /* 0x002f280000300800 */
[----:B------:R-:W4:Y:S01]  /*32c30*/  LDL.LU R7, [R1+0xdac] ;  /* 0x000dac0001077983 */ /* 0x000f220000300800 */
[----:B------:R-:W-:-:S02]  /*32c40*/  F2FP.F16.E4M3.UNPACK_B R12, R12 ;  /* 0x0000000cff0c723e */ /* 0x000fc400020006ff */
[----:B------:R-:W-:Y:S02]  /*32c50*/  F2FP.F16.E4M3.UNPACK_B R13, R13 ;  /* 0x0000000dff0d723e */ /* 0x000fe400020006ff */
[----:B------:R-:W-:Y:S02]  /*32c60*/  F2FP.F16.E4M3.UNPACK_B R14, R14 ;  /* 0x0000000eff0e723e */ /* 0x000fe400020006ff */
[----:B------:R-:W-:Y:S01]  /*32c70*/  F2FP.F16.E4M3.UNPACK_B R15, R15 ;  /* 0x0000000fff0f723e */ /* 0x000fe200020006ff */
[----:B---3--:R-:W-:-:S06]  /*32c80*/  IMAD.MOV.U32 R0, RZ, RZ, R17 ;  /* 0x000000ffff007224 */ /* 0x008fcc00078e0011 */
[----:B----4-:R-:W-:-:S15]  /*32c90*/  HMMA.16816.F32 R4, R12, R16, R4 ;  /* 0x000000100c04723c */ /* 0x010fde0000001804 */
[----:B------:R-:W-:-:S08]  /*32ca0*/  NOP ;  /* 0x0000000000007918 */ /* 0x000fd00000000000 */
[----:B------:R0:W-:Y:S02]  /*32cb0*/  STL.64 [R1+0xda0], R4 ;  /* 0x000da00401007387 */ /* 0x0001e40000100a00 */
[----:B0-----:R-:W-:Y:S02]  /*32cc0*/  IMAD.MOV.U32 R4, RZ, RZ, R16 ;  /* 0x000000ffff047224 */ /* 0x001fe400078e0010 */
[----:B--2---:R-:W-:Y:S01]  /*32cd0*/  HMMA.16816.F32 R16, R12, R18, R20 ;  /* 0x000000120c10723c */ /* 0x004fe20000001814 */
[----:B------:R-:W-:Y:S04]  /*32ce0*/  STL.64 [R1+0xda8], R6 ;  /* 0x000da80601007387 */ /* 0x000fe80000100a00 */
[----:B------:R-:W2:Y:S04]  /*32cf0*/  LDL.LU.64 R22, [R1+0x31b0] ;  /* 0x0031b00001167983 */ /* 0x000ea80000300a00 */
[----:B------:R-:W3:-:S14]  /*32d00*/  LDL.LU.64 R20, [R1+0x31a8] ;  /* 0x0031a80001147983 */ /* 0x000edc0000300a00 */
        /* <DEDUP_REMOVED lines=15> */
[----:B------:R-:W3:Y:S01]  /*32e00*/  LDL.LU.64 R16, [R1+0x3178] ;  /* 0x0031780001107983 */ /* 0x000ee20000300a00 */
[----:B------:R-:W-:-:S02]  /*32e10*/  IMAD.MOV.U32 R6, RZ, RZ, R8 ;  /* 0x000000ffff067224 */ /* 0x000fc400078e0008 */
[----:B------:R-:W-:Y:S02]  /*32e20*/  IMAD.MOV.U32 R7, RZ, RZ, R11 ;  /* 0x000000ffff077224 */ /* 0x000fe400078e000b */
[----:B------:R-:W-:-:S03]  /*32e30*/  IMAD.MOV.U32 R5, RZ, RZ, R9 ;  /* 0x000000ffff057224 */ /* 0x000fc600078e0009 */
[----:B------:R-:W-:Y:S04]  /*32e40*/  STL.64 [R1+0x3118], R6 ;  /* 0x0031180601007387 */ /* 0x000fe80000100a00 */
[----:B------:R0:W-:Y:S04]  /*32e50*/  STL.64 [R1+0x3110], R4 ;  /* 0x0031100401007387 */ /* 0x0001e80000100a00 */
[----:B0-----:R-:W4:Y:S04]  /*32e60*/  LDL.LU R4, [R1+0xd10] ;  /* 0x000d100001047983 */ /* 0x001f280000300800 */
[----:B------:R-:W4:Y:S04]  /*32e70*/  LDL.LU R5, [R1+0xd14] ;  /* 0x000d140001057983 */ /* 0x000f280000300800 */
[----:B------:R-:W4:Y:S04]  /*32e80*/  LDL.LU R6, [R1+0xd18] ;  /* 0x000d180001067983 */ /* 0x000f280000300800 */
[----:B------:R-:W4:Y:S01]  /*32e90*/  LDL.LU R7, [R1+0xd1c] ;  /* 0x000d1c0001077983 */ /* 0x000f220000300800 */
[----:B---3--:R-:W-:-:S15]  /*32ea0*/  HMMA.16816.F32 R16, R12, R20, R16 ;  /* 0x000000140c10723c */ /* 0x008fde0000001810 */
[----:B------:R-:W-:-:S08]  /*32eb0*/  NOP ;  /* 0x0000000000007918 */ /* 0x000fd00000000000 */
[----:B------:R-:W-:Y:S04]  /*32ec0*/  STL.64 [R1+0xd60], R16 ;  /* 0x000d601001007387 */ /* 0x000fe80000100a00 */
[----:B------:R0:W-:Y:S04]  /*32ed0*/  STL.64 [R1+0xd68], R18 ;  /* 0x000d681201007387 */ /* 0x0001e80000100a00 */
[----:B0-----:R-:W3:Y:S04]  /*32ee0*/  LDL.LU.64 R18, [R1+0x3170] ;  /* 0x0031700001127983 */ /* 0x001ee80000300a00 */
[----:B------:R-:W3:Y:S01]  /*32ef0*/  LDL.LU.64 R16, [R1+0x3168] ;  /* 0x0031680001107983 */ /* 0x000ee20000300a00 */
[----:B------:R-:W-:-:S02]  /*32f00*/  IMAD.MOV.U32 R8, RZ, RZ, R10 ;  /* 0x000000ffff087224 */ /* 0x000fc400078e000a */
[----:B------:R-:W-:Y:S02]  /*32f10*/  IMAD.MOV.U32 R10, RZ, RZ, R20 ;  /* 0x000000ffff0a7224 */ /* 0x000fe400078e0014 */
[----:B------:R-:W-:Y:S02]  /*32f20*/  IMAD.MOV.U32 R9, RZ, RZ, R21 ;  /* 0x000000ffff097224 */ /* 0x000fe400078e0015 */
[----:B------:R-:W2:Y:S01]  /*32f30*/  LDL.LU.64 R20, [R1+0x3160] ;  /* 0x0031600001147983 */ /* 0x000ea20000300a00 */
[----:B------:R-:W-:Y:S01]  /*32f40*/  IMAD.MOV.U32 R11, RZ, RZ, R29 ;  /* 0x000000ffff0b7224 */ /* 0x000fe200078e001d */
[----:B---3--:R-:W-:-:S15]  /*32f50*/  HMMA.16816.F32 R16, R12, R28, R16 ;  /* 0x0000001c0c10723c */ /* 0x008fde0000001810 */
[----:B------:R-:W-:-:S08]  /*32f60*/  NOP ;  /* 0x0000000000007918 */ /* 0x000fd00000000000 */
[----:B------:R0:W-:Y:S04]  /*32f70*/  STL.64 [R1+0xd50], R16 ;  /* 0x000d501001007387 */ /* 0x0001e80000100a00 */
[----:B------:R1:W-:Y:S01]  /*32f80*/  STL.64 [R1+0xd58], R18 ;  /* 0x000d581201007387 */ /* 0x0003e20000100a00 */
[----:B0-----:R-:W-:-:S03]  /*32f90*/  IMAD.MOV.U32 R16, RZ, RZ, R28 ;  /* 0x000000ffff107224 */ /* 0x001fc600078e001c */
[----:B-1----:R-:W3:Y:S04]  /*32fa0*/  LDL.LU.64 R18, [R1+0x3158] ;  /* 0x0031580001127983 */ /* 0x002ee80000300a00 */
[----:B------:R-:W4:Y:S02]  /*32fb0*/  LDL.LU.64 R28, [R1+0x3150] ;  /* 0x00315000011c7983 */ /* 0x000f240000300a00 */
        /* <DEDUP_REMOVED lines=24> */
[C---:B--2---:R-:W-:Y:S06]  /*33140*/  HMMA.16816.F32 R4, R12.reuse, R22, R4 ;  /* 0x000000160c04723c */ /* 0x044fec0000001804 */
[----:B----4-:R-:W-:-:S15]  /*33150*/  HMMA.16816.F32 R24, R12, R20, R24 ;  /* 0x000000140c18723c */ /* 0x010fde0000001818 */
[----:B------:R-:W-:-:S02]  /*33160*/  NOP ;  /* 0x0000000000007918 */ /* 0x000fc40000000000 */
[----:B------:R-:W-:Y:S04]  /*33170*/  STL.64 [R1+0xd10], R4 ;  /* 0x000d100401007387 */ /* 0x000fe80000100a00 */
[----:B------:R0:W-:Y:S04]  /*33180*/  STL.64 [R1+0xd18], R6 ;  /* 0x000d180601007387 */ /* 0x0001e80000100a00 */
[----:B0-----:R-:W2:Y:S04]  /*33190*/  LDL.LU.64 R6, [R1+0x3118] ;  /* 0x0031180001067983 */ /* 0x001ea80000300a00 */
[----:B------:R-:W4:Y:S04]  /*331a0*/  LDL.LU.64 R4, [R1+0x3110] ;  /* 0x0031100001047983 */ /* 0x000f280000300a00 */
[----:B------:R0:W-:Y:S04]  /*331b0*/  STL.64 [R1+0xd00], R24 ;  /* 0x000d001801007387 */ /* 0x0001e80000100a00 */
[----:B------:R1:W-:Y:S04]  /*331c0*/  STL.64 [R1+0xd08], R26 ;  /* 0x000d081a01007387 */ /* 0x0003e80000100a00 */
[----:B0-----:R-:W3:Y:S04]  /*331d0*/  LDL.LU R24, [R1+0xc50] ;  /* 0x000c500001187983 */ /* 0x001ee80000300800 */
[----:B------:R-:W3:Y:S04]  /*331e0*/  LDL.LU R25, [R1+0xc54] ;  /* 0x000c540001197983 */ /* 0x000ee80000300800 */
[----:B-1----:R-:W2:Y:S04]  /*331f0*/  LDL.LU R26, [R1+0xc58] ;  /* 0x000c5800011a7983 */ /* 0x002ea80000300800 */
[----:B------:R-:W2:Y:S04]  /*33200*/  LDL.LU R27, [R1+0xc5c] ;  /* 0x000c5c00011b7983 */ /* 0x000ea80000300800 */
[----:B--2---:R0:W-:Y:S04]  /*33210*/  STL.64 [R1+0x3030], R26 ;  /* 0x0030301a01007387 */ /* 0x0041e80000100a00 */
[----:B---3--:R-:W-:Y:S01]  /*33220*/  STL.64 [R1+0x3028], R24 ;  /* 0x0030281801007387 */ /* 0x008fe20000100a00 */
[----:B0-----:R-:W-:-:S02]  /*33230*/  IMAD.MOV.U32 R26, RZ, RZ, R16 ;  /* 0x000000ffff1a7224 */ /* 0x001fc400078e0010 */
[----:B------:R-:W-:-:S05]  /*33240*/  IMAD.MOV.U32 R27, RZ, RZ, R11 ;  /* 0x000000ffff1b7224 */ /* 0x000fca00078e000b */
[----:B------:R-:W-:Y:S04]  /*33250*/  STL.64 [R1+0x3048], R26 ;  /* 0x0030481a01007387 */ /* 0x000fe80000100a00 */
[----:B------:R-:W-:Y:S04]  /*33260*/  STL.64 [R1+0x3010], R22 ;  /* 0x0030101601007387 */ /* 0x000fe80000100a00 */
[----:B------:R0:W-:Y:S04]  /*33270*/  STL.64 [R1+0x3008], R20 ;  /* 0x0030081401007387 */ /* 0x0001e80000100a00 */
[----:B0-----:R-:W2:Y:S04]  /*33280*/  LDL.LU R20, [R1+0xc40] ;  /* 0x000c400001147983 */ /* 0x001ea80000300800 */
[----:B------:R-:W2:Y:S04]  /*33290*/  LDL.LU R21, [R1+0xc44] ;  /* 0x000c440001157983 */ /* 0x000ea80000300800 */
[----:B------:R-:W3:Y:S04]  /*332a0*/  LDL.LU R22, [R1+0xc48] ;  /* 0x000c480001167983 */ /* 0x000ee80000300800 */
[----:B------:R-:W3:Y:S01]  /*332b0*/  LDL.LU R23, [R1+0xc4c] ;  /* 0x000c4c0001177983 */ /* 0x000ee20000300800 */
[----:B------:R-:W-:-:S02]  /*332c0*/  IMAD.MOV.U32 R24, RZ, RZ, R10 ;  /* 0x000000ffff187224 */ /* 0x000fc400078e000a */
[----:B------:R-:W-:-:S05]  /*332d0*/  IMAD.MOV.U32 R25, RZ, RZ, R9 ;  /* 0x000000ffff197224 */ /* 0x000fca00078e0009 */
[----:B------:R-:W-:Y:S04]  /*332e0*/  STL.64 [R1+0x3060], R24 ;  /* 0x0030601801007387 */ /* 0x000fe80000100a00 */
[----:B---3--:R-:W-:Y:S04]  /*332f0*/  STL.64 [R1+0x3040], R22 ;  /* 0x0030401601007387 */ /* 0x008fe80000100a00 */
[----:B--2---:R0:W-:Y:S04]  /*33300*/  STL.64 [R1+0x3038], R20 ;  /* 0x0030381401007387 */ /* 0x0041e80000100a00 */
        /* <DEDUP_REMOVED lines=12> */
[----:B------:R-:W3:Y:S04]  /*333d0*/  LDL.LU R23, [R1+0xc7c] ;  /* 0x000c7c0001177983 */ /* 0x000ee80000300800 */
[----:B------:R-:W2:Y:S01]  /*333e0*/  LDL.64 R26, [R1+0x20] ;  /* 0x00002000011a7983 */ /* 0x000ea20000100a00 */
[----:B------:R-:W-:-:S02]  /*333f0*/  IMAD.MOV.U32 R24, RZ, RZ, R6 ;  /* 0x000000ffff187224 */ /* 0x000fc400078e0006 */
[----:B----4-:R-:W-:Y:S01]  /*33400*/  IMAD.MOV.U32 R25, RZ, RZ, R5 ;  /* 0x000000ffff197224 */ /* 0x010fe200078e0005 */
[----:B--2---:R0:W-:Y:S04]  /*33410*/  STL.64 [R1+0x30a8], R26 ;  /* 0x0030a81a01007387 */ /* 0x0041e80000100a00 */
[----:B------:R-:W-:Y:S04]  /*33420*/  STL.64 [R1+0x30a0], R24 ;  /* 0x0030a01801007387 */ /* 0x000fe80000100a00 */
[----:B---3--:R-:W-:Y:S04]  /*33430*/  STL.64 [R1+0x3070], R22 ;  /* 0x0030701601007387 */ /* 0x008fe80000100a00 */
[----:B------:R1:W-:Y:S01]  /*33440*/  STL.64 [R1+0x3068], R20 ;  /* 0x0030681401007387 */ /* 0x0003e20000100a00 */
[----:B0-----:R-:W-:-:S02]  /*33450*/  IMAD.MOV.U32 R26, RZ, RZ, R4 ;  /* 0x000000ffff1a7224 */ /* 0x001fc400078e0004 */
[----:B------:R-:W-:Y:S01]  /*33460*/  IMAD.MOV.U32 R27, RZ, RZ, R0 ;  /* 0x000000ffff1b7224 */ /* 0x000fe200078e0000 */
[----:B-1----:R-:W2:Y:S04]  /*33470*/  LDL.LU R20, [R1+0xc80] ;  /* 0x000c800001147983 */ /* 0x002ea80000300800 */
[----:B------:R-:W2:Y:S04]  /*33480*/  LDL.LU R21, [R1+0xc84] ;  /* 0x000c840001157983 */ /* 0x000ea80000300800 */
[----:B------:R-:W3:Y:S04]  /*33490*/  LDL.LU R22, [R1+0xc88] ;  /* 0x000c880001167983 */ /* 0x000ee80000300800 */
[----:B------:R-:W3:Y:S04]  /*334a0*/  LDL.LU R23, [R1+0xc8c] ;  /* 0x000c8c0001177983 */ /* 0x000ee80000300800 */
[----:B------:R0:W-:Y:S04]  /*334b0*/  STL.64 [R1+0x30c0], R26 ;  /* 0x0030c01a01007387 */ /* 0x0001e80000100a00 */
[----:B------:R-:W4:Y:S04]  /*334c0*/  LDL.LU R24, [R1+0x2b0] ;  /* 0x0002b00001187983 */ /* 0x000f280000300800 */
[----:B------:R-:W4:Y:S04]  /*334d0*/  LDL.LU R25, [R1+0x2b4] ;  /* 0x0002b40001197983 */ /* 0x000f280000300800 */
[----:B0-----:R-:W2:Y:S04]  /*334e0*/  LDL.LU R26, [R1+0x2b8] ;  /* 0x0002b800011a7983 */ /* 0x001ea80000300800 */
[----:B------:R-:W2:Y:S04]  /*334f0*/  LDL.LU R27, [R1+0x2bc] ;  /* 0x0002bc00011b7983 */ /* 0x000ea80000300800 */
[----:B--2---:R-:W-:Y:S04]  /*33500*/  STL.64 [R1+0x30d0], R26 ;  /* 0x0030d01a01007387 */ /* 0x004fe80000100a00 */
[----:B----4-:R0:W-:Y:S04]  /*33510*/  STL.64 [R1+0x30c8], R24 ;  /* 0x0030c81801007387 */ /* 0x0101e80000100a00 */
[----:B0-----:R-:W2:Y:S04]  /*33520*/  LDL.LU R24, [R1+0xcc0] ;  /* 0x000cc00001187983 */ /* 0x001ea80000300800 */
[----:B------:R-:W2:Y:S04]  /*33530*/  LDL.LU R25, [R1+0xcc4] ;  /* 0x000cc40001197983 */ /* 0x000ea80000300800 */
[----:B------:R-:W4:Y:S04]  /*33540*/  LDL.LU R26, [R1+0xcc8] ;  /* 0x000cc800011a7983 */ /* 0x000f280000300800 */
[----:B------:R-:W4:Y:S04]  /*33550*/  LDL.LU R27, [R1+0xccc] ;  /* 0x000ccc00011b7983 */ /* 0x000f280000300800 */
[----:B------:R-:W3:Y:S04]  /*33560*/  LDL.LU R16, [R1+0x1c38] ;  /* 0x001c380001107983 */ /* 0x000ee80000300800 */
[----:B------:R-:W3:Y:S04]  /*33570*/  LDL.LU R4, [R1+0x1c34] ;  /* 0x001c340001047983 */ /* 0x000ee80000300800 */
[----:B------:R-:W3:Y:S04]  /*33580*/  LDL.LU R17, [R1+0x1c40] ;  /* 0x001c400001117983 */ /* 0x000ee80000300800 */
[----:B------:R-:W3:Y:S04]  /*33590*/  LDL.LU R5, [R1+0x1c3c] ;  /* 0x001c3c0001057983 */ /* 0x000ee80000300800 */
[----:B------:R-:W2:Y:S04]  /*335a0*/  LDL.LU R8, [R1+0xce0] ;  /* 0x000ce00001087983 */ /* 0x000ea80000300800 */
[----:B------:R-:W2:Y:S04]  /*335b0*/  LDL.LU R9, [R1+0xce4] ;  /* 0x000ce40001097983 */ /* 0x000ea80000300800 */
[----:B------:R-:W4:Y:S04]  /*335c0*/  LDL.LU R10, [R1+0xce8] ;  /* 0x000ce800010a7983 */ /* 0x000f280000300800 */
[----:B------:R-:W4:Y:S04]  /*335d0*/  LDL.LU R11, [R1+0xcec] ;  /* 0x000cec00010b7983 */ /* 0x000f280000300800 */
[----:B----4-:R-:W-:Y:S04]  /*335e0*/  STL.64 [R1+0x3108], R10 ;  /* 0x0031080a01007387 */ /* 0x010fe80000100a00 */
[----:B--2---:R0:W-:Y:S04]  /*335f0*/  STL.64 [R1+0x3100], R8 ;  /* 0x0031000801007387 */ /* 0x0041e80000100a00 */
[----:B0-----:R-:W2:Y:S04]  /*33600*/  LDL.LU R8, [R1+0xcf0] ;  /* 0x000cf00001087983 */ /* 0x001ea80000300800 */
[----:B------:R-:W2:Y:S04]  /*33610*/  LDL.LU R9, [R1+0xcf4] ;  /* 0x000cf40001097983 */ /* 0x000ea80000300800 */
[----:B------:R-:W2:Y:S04]  /*33620*/  LDL.LU R10, [R1+0xcf8] ;  /* 0x000cf800010a7983 */ /* 0x000ea80000300800 */
[----:B------:R-:W2:Y:S04]  /*33630*/  LDL.LU R11, [R1+0xcfc] ;  /* 0x000cfc00010b7983 */ /* 0x000ea80000300800 */
[----:B------:R-:W4:Y:S04]  /*33640*/  LDL.LU R6, [R1+0x1c44] ;  /* 0x001c440001067983 */ /* 0x000f280000300800 */
[----:B------:R-:W4:Y:S04]  /*33650*/  LDL.LU R7, [R1+0x1c50] ;  /* 0x001c500001077983 */ /* 0x000f280000300800 */
[----:B------:R-:W4:Y:S04]  /*33660*/  LDL.LU R0, [R1+0x1c4c] ;  /* 0x001c4c0001007983 */ /* 0x000f280000300800 */
[----:B------:R-:W-:Y:S04]  /*33670*/  STL.64 [R1+0x30e0], R26 ;  /* 0x0030e01a01007387 */ /* 0x000fe80000100a00 */
[----:B------:R0:W-:Y:S04]  /*33680*/  STL.64 [R1+0x30d8], R24 ;  /* 0x0030d81801007387 */ /* 0x0001e80000100a00 */
[----:B0-----:R-:W4:Y:S04]  /*33690*/  LDL.LU R24, [R1+0xcd0] ;  /* 0x000cd00001187983 */ /* 0x001f280000300800 */
[----:B------:R-:W4:Y:S04]  /*336a0*/  LDL.LU R25, [R1+0xcd4] ;  /* 0x000cd40001197983 */ /* 0x000f280000300800 */
[----:B------:R-:W4:Y:S04]  /*336b0*/  LDL.LU R26, [R1+0xcd8] ;  /* 0x000cd800011a7983 */ /* 0x000f280000300800 */
[----:B------:R-:W4:Y:S04]  /*336c0*/  LDL.LU R27, [R1+0xcdc] ;  /* 0x000cdc00011b7983 */ /* 0x000f280000300800 */
[----:B---3--:R-:W-:Y:S04]  /*336d0*/  STL.64 [R1+0x3088], R22 ;  /* 0x0030881601007387 */ /* 0x008fe80000100a00 */
[----:B------:R0:W-:Y:S04]  /*336e0*/  STL.64 [R1+0x3080], R20 ;  /* 0x0030801401007387 */ /* 0x0001e80000100a00 */
[----:B0-----:R-:W3:Y:S04]  /*336f0*/  LDL.LU R20, [R1+0xc90] ;  /* 0x000c900001147983 */ /* 0x001ee80000300800 */
[----:B------:R-:W3:Y:S04]  /*33700*/  LDL.LU R21, [R1+0xc94] ;  /* 0x000c940001157983 */ /* 0x000ee80000300800 */
[----:B------:R-:W2:Y:S04]  /*33710*/  LDL.LU R22, [R1+0xc98] ;  /* 0x000c980001167983 */ /* 0x000ea80000300800 */
[----:B------:R-:W2:Y:S04]  /*33720*/  LDL.LU R23, [R1+0xc9c] ;  /* 0x000c9c0001177983 */ /* 0x000ea80000300800 */
[----:B--2---:R-:W-:Y:S04]  /*33730*/  STL.64 [R1+0x3098], R22 ;  /* 0x0030981601007387 */ /* 0x004fe80000100a00 */
[----:B---3--:R0:W-:Y:S04]  /*33740*/  STL.64 [R1+0x3090], R20 ;  /* 0x0030901401007387 */ /* 0x0081e80000100a00 */
[----:B0-----:R-:W2:Y:S04]  /*33750*/  LDL.LU R20, [R1+0xca0] ;  /* 0x000ca00001147983 */ /* 0x001ea80000300800 */
[----:B------:R-:W2:Y:S04]  /*33760*/  LDL.LU R21, [R1+0xca4] ;  /* 0x000ca40001157983 */ /* 0x000ea80000300800 */
[----:B------:R-:W3:Y:S04]  /*33770*/  LDL.LU R22, [R1+0xca8] ;  /* 0x000ca80001167983 */ /* 0x000ee80000300800 */
[----:B------:R-:W3:Y:S01]  /*33780*/  LDL.LU R23, [R1+0xcac] ;  /* 0x000cac0001177983 */ /* 0x000ee20000300800 */
[----:B------:R-:W-:Y:S01]  /*33790*/  HMMA.16816.F32 R8, R12, R18, R8 ;  /* 0x000000120c08723c */ /* 0x000fe20000001808 */
[----:B------:R-:W-:-:S02]  /*337a0*/  IMAD R4, R4, 0x100, R16 ;  /* 0x0000010004047824 */ /* 0x000fc400078e0210 */
[----:B------:R-:W-:Y:S01]  /*337b0*/  IMAD R5, R5, 0x100, R17 ;  /* 0x0000010005057824 */ /* 0x000fe200078e0211 */
[----:B---3--:R-:W-:Y:S04]  /*337c0*/  STL.64 [R1+0x30b8], R22 ;  /* 0x0030b81601007387 */ /* 0x008fe80000100a00 */
[----:B--2---:R0:W-:Y:S04]  /*337d0*/  STL.64 [R1+0x30b0], R20 ;  /* 0x0030b01401007387 */ /* 0x0041e80000100a00 */
[----:B0-----:R-:W2:Y:S04]  /*337e0*/  LDL.LU R20, [R1+0xcb0] ;  /* 0x000cb00001147983 */ /* 0x001ea80000300800 */
[----:B------:R-:W2:Y:S04]  /*337f0*/  LDL.LU R21, [R1+0xcb4] ;  /* 0x000cb40001157983 */ /* 0x000ea80000300800 */
[----:B------:R-:W2:Y:S04]  /*33800*/  LDL.LU R22, [R1+0xcb8] ;  /* 0x000cb80001167983 */ /* 0x000ea80000300800 */
[----:B------:R-:W2:Y:S04]  /*33810*/  LDL.LU R23, [R1+0xcbc] ;  /* 0x000cbc0001177983 */ /* 0x000ea80000300800 */
[----:B------:R-:W-:Y:S04]  /*33820*/  STL.64 [R1+0xcf0], R8 ;  /* 0x000cf00801007387 */ /* 0x000fe80000100a00 */
[----:B------:R0:W-:Y:S04]  /*33830*/  STL.64 [R1+0xcf8], R10 ;  /* 0x000cf80a01007387 */ /* 0x0001e80000100a00 */
[----:B0-----:R-:W3:Y:S04]  /*33840*/  LDL.LU.64 R10, [R1+0x3108] ;  /* 0x00310800010a7983 */ /* 0x001ee80000300a00 */
[----:B------:R-:W3:Y:S04]  /*33850*/  LDL.LU.64 R8, [R1+0x3100] ;  /* 0x0031000001087983 */ /* 0x000ee80000300a00 */
[----:B------:R-:W3:Y:S04]  /*33860*/  LDL.LU R16, [R1+0x30fc] ;  /* 0x0030fc0001107983 */ /* 0x000ee80000300800 */
[----:B------:R-:W3:Y:S02]  /*33870*/  LDL.LU R17, [R1+0x30f8] ;  /* 0x0030f80001117983 */ /* 0x000ee40000300800 */
[----:B---3--:R-:W-:-:S15]  /*33880*/  HMMA.16816.F32 R8, R12, R16, R8 ;  /* 0x000000100c08723c */ /* 0x008fde0000001808 */
[----:B------:R-:W-:-:S08]  /*33890*/  NOP ;  /* 0x0000000000007918 */ /* 0x000fd00000000000 */
[----:B------:R-:W-:Y:S04]  /*338a0*/  STL.64 [R1+0xce0], R8 ;  /* 0x000ce00801007387 */ /* 0x000fe80000100a00 */
[----:B------:R0:W-:Y:S04]  /*338b0*/  STL.64 [R1+0xce8], R10 ;  /* 0x000ce80a01007387 */ /* 0x0001e80000100a00 */
[----:B0-----:R-:W4:Y:S04]  /*338c0*/  LDL.LU.64 R10, [R1+0x30f0] ;  /* 0x0030f000010a7983 */ /* 0x001f280000300a00 */
[----:B------:R-:W3:Y:S04]  /*338d0*/  LDL.LU.64 R8, [R1+0x30e8] ;  /* 0x0030e80001087983 */ /* 0x000ee80000300a00 */
[----:B------:R0:W-:Y:S04]  /*338e0*/  STL [R1+0x2fd4], R16 ;  /* 0x002fd41001007387 */ /* 0x0001e80000100800 */
[----:B0-----:R-:W2:Y:S04]  /*338f0*/  LDL.LU R16, [R1+0x1c48] ;  /* 0x001c480001107983 */ /* 0x001ea80000300800 */
[----:B------:R-:W-:Y:S01]  /*33900*/  STL [R1+0x2fd0], R17 ;  /* 0x002fd01101007387 */ /* 0x000fe20000100800 */
[----:B----4-:R-:W-:-:S15]  /*33910*/  HMMA.16816.F32 R24, R12, R10, R24 ;  /* 0x0000000a0c18723c */ /* 0x010fde0000001818 */
[----:B------:R-:W-:-:S08]  /*33920*/  NOP ;  /* 0x0000000000007918 */ /* 0x000fd00000000000 */
[----:B------:R-:W-:Y:S04]  /*33930*/  STL.64 [R1+0xcd0], R24 ;  /* 0x000cd01801007387 */ /* 0x000fe80000100a00 */
[----:B------:R0:W-:Y:S04]  /*33940*/  STL.64 [R1+0xcd8], R26 ;  /* 0x000cd81a01007387 */ /* 0x0001e80000100a00 */
[----:B0-----:R-:W3:Y:S04]  /*33950*/  LDL.LU.64 R26, [R1+0x30e0] ;  /* 0x0030e000011a7983 */ /* 0x001ee80000300a00 */
[----:B------:R-:W3:Y:S04]  /*33960*/  LDL.LU.64 R24, [R1+0x30d8] ;  /* 0x0030d80001187983 */ /* 0x000ee80000300a00 */
[----:B------:R-:W-:Y:S01]  /*33970*/  STL [R1+0x2fb8], R11 ;  /* 0x002fb80b01007387 */ /* 0x000fe20000100800 */
[----:B---3--:R-:W-:-:S15]  /*33980*/  HMMA.16816.F32 R24, R12, R8, R24 ;  /* 0x000000080c18723c */ /* 0x008fde0000001818 */
[----:B------:R-:W-:-:S08]  /*33990*/  NOP ;  /* 0x0000000000007918 */ /* 0x000fd00000000000 */
[----:B------:R-:W-:Y:S04]  /*339a0*/  STL.64 [R1+0xcc0], R24 ;  /* 0x000cc01801007387 */ /* 0x000fe80000100a00 */
[----:B------:R0:W-:Y:S04]  /*339b0*/  STL.64 [R1+0xcc8], R26 ;  /* 0x000cc81a01007387 */ /* 0x0001e80000100a00 */
[----:B0-----:R-:W3:Y:S04]  /*339c0*/  LDL.LU.64 R26, [R1+0x30d0] ;  /* 0x0030d000011a7983 */ /* 0x001ee80000300a00 */
[----:B------:R-:W3:Y:S01]  /*339d0*/  LDL.LU.64 R24, [R1+0x30c8] ;  /* 0x0030c80001187983 */ /* 0x000ee20000300a00 */
[----:B--2---:R-:W-:-:S02]  /*339e0*/  IMAD R6, R6, 0x100, R16 ;  /* 0x0000010006067824 */ /* 0x004fc400078e0210 */
[----:B------:R-:W-:Y:S01]  /*339f0*/  IMAD R7, R0, 0x100, R7 ;  /* 0x0000010000077824 */ /* 0x000fe200078e0207 */
[----:B------:R-:W-:Y:S02]  /*33a00*/  F2FP.F16.E4M3.UNPACK_B R4, R4 ;  /* 0x00000004ff04723e */ /* 0x000fe400020006ff */
[----:B------:R-:W-:Y:S02]  /*33a10*/  F2FP.F16.E4M3.UNPACK_B R5, R5 ;  /* 0x00000005ff05723e */ /* 0x000fe400020006ff */
[----:B------:R-:W-:Y:S01]  /*33a20*/  F2FP.F16.E4M3.UNPACK_B R6, R6 ;  /* 0x00000006ff06723e */ /* 0x000fe200020006ff */
[----:B---3--:R-:W-:Y:S01]  /*33a30*/  HMMA.16816.F32 R12, R12, R2, R24 ;  /* 0x000000020c0c723c */ /* 0x008fe20000001818 */
[----:B------:R-:W2:Y:S01]  /*33a40*/  LDL.LU.64 R26, [R1+0x30c0] ;  /* 0x0030c000011a7983 */ /* 0x000ea20000300a00 */
[----:B------:R-:W-:-:S15]  /*33a50*/  F2FP.F16.E4M3.UNPACK_B R7, R7 ;  /* 0x00000007ff07723e */ /* 0x000fde00020006ff */
[----:B------:R-:W-:-:S06]  /*33a60*/  NOP ;  /* 0x0000000000007918 */ /* 0x000fcc0000000000 */
[----:B------:R0:W-:Y:S04]  /*33a70*/  STL.64 [R1+0x2b0], R12 ;  /* 0x0002b00c01007387 */ /* 0x0001e80000100a00 */
[----:B------:R1:W-:Y:S04]  /*33a80*/  STL.64 [R1+0x2b8], R14 ;  /* 0x0002b80e01007387 */ /* 0x0003e80000100a00 */
[----:B0-----:R-:W3:Y:S04]  /*33a90*/  LDL.LU R12, [R1+0xc30] ;  /* 0x000c3000010c7983 */ /* 0x001ee80000300800 */
[----:B------:R-:W3:Y:S04]  /*33aa0*/  LDL.LU R13, [R1+0xc34] ;  /* 0x000c3400010d7983 */ /* 0x000ee80000300800 */
[----:B-1----:R-:W3:Y:S04]  /*33ab0*/  LDL.LU R14, [R1+0xc38] ;  /* 0x000c3800010e7983 */ /* 0x002ee80000300800 */
[----:B------:R-:W3:Y:S01]  /*33ac0*/  LDL.LU R15, [R1+0xc3c] ;  /* 0x000c3c00010f7983 */ /* 0x000ee20000300800 */
[----:B--2---:R-:W-:Y:S03]  /*33ad0*/  HMMA.16816.F32 R24, R4, R26, R20 ;  /* 0x0000001a0418723c */ /* 0x004fe60000001814 */
[----:B------:R-:W2:Y:S04]  /*33ae0*/  LDL.LU.64 R22, [R1+0x30b8] ;  /* 0x0030b80001167983 */ /* 0x000ea80000300a00 */
[----:B------:R-:W2:-:S15]  /*33af0*/  LDL.LU.64 R20, [R1+0x30b0] ;  /* 0x0030b00001147983 */ /* 0x000e9e0000300a00 */
[----:B------:R-:W-:-:S01]  /*33b00*/  NOP ;  /* 0x0000000000007918 */ /* 0x000fc20000000000 */
        /* <DEDUP_REMOVED lines=9> */
[----:B------:R-:W4:Y:S01]  /*33ba0*/  LDL.LU.64 R20, [R1+0x3090] ;  /* 0x0030900001147983 */ /* 0x000f220000300a00 */
[----:B------:R-:W-:-:S02]  /*33bb0*/  IMAD.MOV.U32 R11, RZ, RZ, R26 ;  /* 0x000000ffff0b7224 */ /* 0x000fc400078e001a */
[----:B------:R-:W-:Y:S02]  /*33bc0*/  IMAD.MOV.U32 R0, RZ, RZ, R27 ;  /* 0x000000ffff007224 */ /* 0x000fe400078e001b */
[----:B----4-:R-:W-:Y:S01]  /*33bd0*/  HMMA.16816.F32 R24, R4, R24, R20 ;  /* 0x000000180418723c */ /* 0x010fe20000001814 */
[----:B------:R-:W2:Y:S04]  /*33be0*/  LDL.LU.64 R22, [R1+0x3088] ;  /* 0x0030880001167983 */ /* 0x000ea80000300a00 */
[----:B------:R-:W2:-:S15]  /*33bf0*/  LDL.LU.64 R20, [R1+0x3080] ;  /* 0x0030800001147983 */ /* 0x000e9e0000300a00 */
[----:B------:R-:W-:-:S03]  /*33c00*/  NOP ;  /* 0x0000000000007918 */ /* 0x000fc60000000000 */
        /* <DEDUP_REMOVED lines=39> */
[----:B0-----:R-:W4:Y:S04]  /*33e80*/  LDL.64 R26, [R1+0x18] ;  /* 0x00001800011a7983 */ /* 0x001f280000100a00 */
[----:B------:R-:W-:Y:S04]  /*33e90*/  STL.64 [R1+0xc30], R12 ;  /* 0x000c300c01007387 */ /* 0x000fe80000100a00 */
[----:B------:R-:W-:Y:S04]  /*33ea0*/  STL.64 [R1+0xc38], R14 ;  /* 0x000c380e01007387 */ /* 0x000fe80000100a00 */
[----:B------:R0:W-:Y:S02]  /*33eb0*/  STL.64 [R1+0x2f30], R24 ;  /* 0x002f301801007387 */ /* 0x0001e40000100a00 */
[----:B0-----:R-:W-:-:S02]  /*33ec0*/  IMAD.MOV.U32 R24, RZ, RZ, R11 ;  /* 0x000000ffff187224 */ /* 0x001fc400078e000b */
[----:B------:R-:W2:Y:S04]  /*33ed0*/  LDL.LU R11, [R1+0x1c68] ;  /* 0x001c6800010b7983 */ /* 0x000ea80000300800 */
        /* <DEDUP_REMOVED lines=17> */
[----:B------:R-:W3:Y:S01]  /*33ff0*/  LDL.LU R11, [R1+0xc1c] ;  /* 0x000c1c00010b7983 */ /* 0x000ee20000300800 */
[----:B------:R-:W-:-:S03]  /*34000*/  IMAD.MOV.U32 R25, RZ, RZ, R0 ;  /* 0x000000ffff197224 */ /* 0x000fc600078e0000 */
        /* <DEDUP_REMOVED lines=8> */
[----:B------:R-:W3:Y:S04]  /*34090*/  LDL.LU R17, [R1+0x1c60] ;  /* 0x001c600001117983 */ /* 0x000ee80000300800 */
[----:B------:R-:W3:Y:S04]  /*340a0*/  LDL.LU R13, [R1+0x1c5c] ;  /* 0x001c5c00010d7983 */ /* 0x000ee80000300800 */
[----:B------:R-:W3:Y:S04]  /*340b0*/  LDL.LU R14, [R1+0x1c64] ;  /* 0x001c6400010e7983 */ /* 0x000ee80000300800 */
[----:B------:R-:W3:Y:S04]  /*340c0*/  LDL.LU R15, [R1+0x1c70] ;  /* 0x001c7000010f7983 */ /* 0x000ee80000300800 */
[----:B------:R-:W3:Y:S04]  /*340d0*/  LDL.LU R0, [R1+0x1c6c] ;  /* 0x001c6c0001007983 */ /* 0x000ee80000300800 */
[----:B----4-:R-:W-:Y:S04]  /*340e0*/  STL.64 [R1+0x2f90], R26 ;  /* 0x002f901a01007387 */ /* 0x010fe80000100a00 */
[----:B------:R0:W-:Y:S04]  /*340f0*/  STL.64 [R1+0x2f88], R24 ;  /* 0x002f881801007387 */ /* 0x0001e80000100a00 */
[----:B0-----:R-:W4:Y:S04]  /*34100*/  LDL.LU R24, [R1+0x2a0] ;  /* 0x0002a00001187983 */ /* 0x001f280000300800 */
        /* <DEDUP_REMOVED lines=8> */
[----:B------:R-:W4:Y:S01]  /*34190*/  LDL.LU R27, [R1+0xbdc] ;  /* 0x000bdc00011b7983 */ /* 0x000f220000300800 */
[C---:B------:R-:W-:Y:S03]  /*341a0*/  HMMA.16816.F32 R8, R4.reuse, R22, R8 ;  /* 0x000000160408723c */ /* 0x040fe60000001808 */
[----:B----4-:R-:W-:Y:S04]  /*341b0*/  STL.64 [R1+0x2fb0], R26 ;  /* 0x002fb01a01007387 */ /* 0x010fe80000100a00 */
[----:B--2---:R0:W-:Y:S04]  /*341c0*/  STL.64 [R1+0x2fa8], R24 ;  /* 0x002fa81801007387 */ /* 0x0041e80000100a00 */
[----:B0-----:R-:W2:Y:S04]  /*341d0*/  LDL.LU R24, [R1+0xbe0] ;  /* 0x000be00001187983 */ /* 0x001ea80000300800 */
[----:B------:R-:W2:Y:S04]  /*341e0*/  LDL.LU R25, [R1+0xbe4] ;  /* 0x000be40001197983 */ /* 0x000ea80000300800 */
[----:B------:R-:W2:Y:S04]  /*341f0*/  LDL.LU R26, [R1+0xbe8] ;  /* 0x000be800011a7983 */ /* 0x000ea80000300800 */
        /* <DEDUP_REMOVED lines=10> */
[----:B------:R-:W4:Y:S04]  /*342a0*/  LDL.LU.64 R8, [R1+0x2fe8] ;  /* 0x002fe80001087983 */ /* 0x000f280000300a00 */
[----:B------:R-:W-:Y:S04]  /*342b0*/  STL.64 [R1+0x2f18], R22 ;  /* 0x002f181601007387 */ /* 0x000fe80000100a00 */
[----:B------:R0:W-:Y:S01]  /*342c0*/  STL.64 [R1+0x2f10], R20 ;  /* 0x002f101401007387 */ /* 0x0001e20000100a00 */
[----:B---3--:R-:W-:-:S02]  /*342d0*/  IMAD R12, R12, 0x100, R16 ;  /* 0x000001000c0c7824 */ /* 0x008fc400078e0210 */
[----:B------:R-:W-:Y:S01]  /*342e0*/  IMAD R13, R13, 0x100, R17 ;  /* 0x000001000d0d7824 */ /* 0x000fe200078e0211 */
[----:B0-----:R-:W3:Y:S04]  /*342f0*/  LDL.LU R20, [R1+0xba0] ;  /* 0x000ba00001147983 */ /* 0x001ee80000300800 */
[----:B------:R-:W3:Y:S04]  /*34300*/  LDL.LU R21, [R1+0xba4] ;  /* 0x000ba40001157983 */ /* 0x000ee80000300800 */
[----:B------:R-:W3:Y:S04]  /*34310*/  LDL.LU R22, [R1+0xba8] ;  /* 0x000ba80001167983 */ /* 0x000ee80000300800 */
[----:B------:R-:W3:Y:S01]  /*34320*/  LDL.LU R23, [R1+0xbac] ;  /* 0x000bac0001177983 */ /* 0x000ee20000300800 */
[----:B----4-:R-:W-:-:S15]  /*34330*/  HMMA.16816.F32 R8, R4, R18, R8 ;  /* 0x000000120408723c */ /* 0x010fde0000001808 */
[----:B------:R-:W-:-:S08]  /*34340*/  NOP ;  /* 0x0000000000007918 */ /* 0x000fd00000000000 */
[----:B------:R-:W-:Y:S04]  /*34350*/  STL.64 [R1+0xc00], R8 ;  /* 0x000c000801007387 */ /* 0x000fe80000100a00 */
[----:B------:R0:W-:Y:S04]  /*34360*/  STL.64 [R1+0xc08], R10 ;  /* 0x000c080a01007387 */ /* 0x0001e80000100a00 */
[----:B0-----:R-:W4:Y:S04]  /*34370*/  LDL.LU.64 R10, [R1+0x2fe0] ;  /* 0x002fe000010a7983 */ /* 0x001f280000300a00 */
[----:B------:R-:W4:Y:S04]  /*34380*/  LDL.LU.64 R8, [R1+0x2fd8] ;  /* 0x002fd80001087983 */ /* 0x000f280000300a00 */
[----:B------:R-:W4:Y:S04]  /*34390*/  LDL.LU R16, [R1+0x2fd4] ;  /* 0x002fd40001107983 */ /* 0x000f280000300800 */
[----:B------:R-:W4:Y:S02]  /*343a0*/  LDL.LU R17, [R1+0x2fd0] ;  /* 0x002fd00001117983 */ /* 0x000f240000300800 */
[----:B----4-:R-:W-:-:S15]  /*343b0*/  HMMA.16816.F32 R8, R4, R16, R8 ;  /* 0x000000100408723c */ /* 0x010fde0000001808 */
[----:B------:R-:W-:-:S08]  /*343c0*/  NOP ;  /* 0x0000000000007918 */ /* 0x000fd00000000000 */
[----:B------:R-:W-:Y:S04]  /*343d0*/  STL.64 [R1+0xbf0], R8 ;  /* 0x000bf00801007387 */ /* 0x000fe80000100a00 */
[----:B------:R0:W-:Y:S04]  /*343e0*/  STL.64 [R1+0xbf8], R10 ;  /* 0x000bf80a01007387 */ /* 0x0001e80000100a00 */
[----:B0-----:R-:W4:Y:S04]  /*343f0*/  LDL.LU.64 R10, [R1+0x2fc8] ;  /* 0x002fc800010a7983 */ /* 0x001f280000300a00 */
[----:B------:R-:W3:Y:S04]  /*34400*/  LDL.LU.64 R8, [R1+0x2fc0] ;  /* 0x002fc00001087983 */ /* 0x000ee80000300a00 */
[----:B------:R-:W-:Y:S04]  /*34410*/  STL [R1+0x2edc], R16 ;  /* 0x002edc1001007387 */ /* 0x000fe80000100800 */
[----:B------:R0:W-:Y:S04]  /*34420*/  STL [R1+0x2ed8], R17 ;  /* 0x002ed81101007387 */ /* 0x0001e80000100800 */
[----:B0-----:R-:W3:Y:S01]  /*34430*/  LDL.64 R16, [R1+0x30] ;  /* 0x0000300001107983 */ /* 0x001ee20000100a00 */
[----:B----4-:R-:W-:-:S03]  /*34440*/  IMAD R14, R14, 0x100, R11 ;  /* 0x000001000e0e7824 */ /* 0x010fc600078e020b */
[----:B------:R-:W2:Y:S02]  /*34450*/  LDL.LU R11, [R1+0x2fb8] ;  /* 0x002fb800010b7983 */ /* 0x000ea40000300800 */
        /* <DEDUP_REMOVED lines=28> */
[----:B------:R-:W-:Y:S01]  /*34620*/  IMAD R15, R0, 0x100, R15 ;  /* 0x00000100000f7824 */ /* 0x000fe200078e020f */
[----:B------:R-:W-:-:S02]  /*34630*/  F2FP.F16.E4M3.UNPACK_B R12, R12 ;  /* 0x0000000cff0c723e */ /* 0x000fc400020006ff */
[----:B------:R-:W-:Y:S02]  /*34640*/  F2FP.F16.E4M3.UNPACK_B R13, R13 ;  /* 0x0000000dff0d723e */ /* 0x000fe400020006ff */
[----:B------:R-:W-:Y:S02]  /*34650*/  F2FP.F16.E4M3.UNPACK_B R14, R14 ;  /* 0x0000000eff0e723e */ /* 0x000fe400020006ff */
[----:B------:R-:W-:Y:S01]  /*34660*/  F2FP.F16.E4M3.UNPACK_B R15, R15 ;  /* 0x0000000fff0f723e */ /* 0x000fe200020006ff */
[----:B------:R-:W-:-:S05]  /*34670*/  IMAD.MOV.U32 R0, RZ, RZ, R17 ;  /* 0x000000ffff007224 */ /* 0x000fca00078e0011 */
[----:B------:R-:W-:Y:S01]  /*34680*/  STL [R1+0x2ec0], R0 ;  /* 0x002ec00001007387 */ /* 0x000fe20000100800 */
[C---:B---3--:R-:W-:Y:S06]  /*34690*/  HMMA.16816.F32 R8, R12.reuse, R24, R8 ;  /* 0x000000180c08723c */ /* 0x048fec0000001808 */
[----:B----4-:R-:W-:-:S15]  /*346a0*/  HMMA.16816.F32 R4, R12, R16, R4 ;  /* 0x000000100c04723c */ /* 0x010fde0000001804 */
[----:B------:R-:W-:-:S08]  /*346b0*/  NOP ;  /* 0x0000000000007918 */ /* 0x000fd00000000000 */
[----:B------:R-:W-:Y:S04]  /*346c0*/  STL.64 [R1+0xbc0], R4 ;  /* 0x000bc00401007387 */ /* 0x000fe80000100a00 */
[----:B------:R2:W-:Y:S02]  /*346d0*/  STL.64 [R1+0xbc8], R6 ;  /* 0x000bc80601007387 */ /* 0x0005e40000100a00 */
[----:B--2---:R-:W-:Y:S02]  /*346e0*/  HMMA.16816.F32 R4, R12, R26, R20 ;  /* 0x0000001a0c04723c */ /* 0x004fe40000001814 */
[----:B------:R-:W-:Y:S04]  /*346f0*/  STL.64 [R1+0xbb0], R8 ;  /* 0x000bb00801007387 */ /* 0x000fe80000100a00 */
[----:B------:R-:W-:Y:S04]  /*34700*/  STL.64 [R1+0xbb8], R10 ;  /* 0x000bb80a01007387 */ /* 0x000fe80000100a00 */
[----:B------:R-:W2:-:S13]  /*34710*/  LDL.LU R20, [R1+0xb40] ;  /* 0x000b400001147983 */ /* 0x000e9a0000300800 */
        /* <DEDUP_REMOVED lines=12> */
[----:B---3--:R0:W-:Y:S04]  /*347e0*/  STL.64 [R1+0x2f48], R22 ;  /* 0x002f481601007387 */ /* 0x0081e80000100a00 */
[----:B--2---:R1:W-:Y:S04]  /*347f0*/  STL.64 [R1+0x2f40], R20 ;  /* 0x002f401401007387 */ /* 0x0043e80000100a00 */
[----:B------:R-:W2:Y:S04]  /*34800*/  LDL.LU R24, [R1+0xb60] ;  /* 0x000b600001187983 */ /* 0x000ea80000300800 */
[----:B------:R-:W2:Y:S04]  /*34810*/  LDL.LU R25, [R1+0xb64] ;  /* 0x000b640001197983 */ /* 0x000ea80000300800 */
[----:B------:R-:W3:Y:S04]  /*34820*/  LDL.LU R26, [R1+0xb68] ;  /* 0x000b6800011a7983 */ /* 0x000ee80000300800 */
[----:B------:R-:W3:Y:S04]  /*34830*/  LDL.LU R27, [R1+0xb6c] ;  /* 0x000b6c00011b7983 */ /* 0x000ee80000300800 */
[----:B---3--:R-:W-:Y:S04]  /*34840*/  STL.64 [R1+0x2f58], R26 ;  /* 0x002f581a01007387 */ /* 0x008fe80000100a00 */
[----:B--2---:R-:W-:Y:S04]  /*34850*/  STL.64 [R1+0x2f50], R24 ;  /* 0x002f501801007387 */ /* 0x004fe80000100a00 */
[----:B0-----:R-:W2:Y:S04]  /*34860*/  LDL R22, [R1] ;  /* 0x0000000001167983 */ /* 0x001ea80000100800 */
[----:B------:R-:W2:Y:S04]  /*34870*/  LDL R23, [R1+0x4] ;  /* 0x0000040001177983 */ /* 0x000ea80000100800 */
[----:B--2---:R0:W-:Y:S04]  /*34880*/  STL.64 [R1+0x2f60], R22 ;  /* 0x002f601601007387 */ /* 0x0041e80000100a00 */
[----:B-1----:R-:W2:Y:S04]  /*34890*/  LDL.LU R20, [R1+0xb80] ;  /* 0x000b800001147983 */ /* 0x002ea80000300800 */
[----:B------:R-:W2:Y:S04]  /*348a0*/  LDL.LU R21, [R1+0xb84] ;  /* 0x000b840001157983 */ /* 0x000ea80000300800 */
[----:B0-----:R-:W3:Y:S04]  /*348b0*/  LDL.LU R22, [R1+0xb88] ;  /* 0x000b880001167983 */ /* 0x001ee80000300800 */
[----:B------:R-:W3:Y:S04]  /*348c0*/  LDL.LU R23, [R1+0xb8c] ;  /* 0x000b8c0001177983 */ /* 0x000ee80000300800 */
[----:B---3--:R0:W-:Y:S04]  /*348d0*/  STL.64 [R1+0x2f70], R22 ;  /* 0x002f701601007387 */ /* 0x0081e80000100a00 */
[----:B0-----:R-:W3:Y:S04]  /*348e0*/  LDL R22, [R1+0x10] ;  /* 0x0000100001167983 */ /* 0x001ee80000100800 */
[----:B------:R-:W3:Y:S04]  /*348f0*/  LDL R23, [R1+0x14] ;  /* 0x0000140001177983 */ /* 0x000ee80000100800 */
[----:B--2---:R-:W-:Y:S04]  /*34900*/  STL.64 [R1+0x2f68], R20 ;  /* 0x002f681401007387 */ /* 0x004fe80000100a00 */
[----:B------:R-:W2:Y:S04]  /*34910*/  LDL.64 R6, [R1+0x8] ;  /* 0x0000080001067983 */ /* 0x000ea80000100a00 */
[----:B------:R-:W4:Y:S04]  /*34920*/  LDL.LU R24, [R1+0xb70] ;  /* 0x000b700001187983 */ /* 0x000f280000300800 */
        /* <DEDUP_REMOVED lines=12> */
[----:B------:R-:W-:Y:S04]  /*349f0*/  STL.64 [R1+0x2ef8], R18 ;  /* 0x002ef81201007387 */ /* 0x000fe80000100a00 */
[----:B----4-:R0:W-:Y:S04]  /*34a00*/  STL.64 [R1+0x2ef0], R16 ;  /* 0x002ef01001007387 */ /* 0x0101e80000100a00 */
[----:B0-----:R-:W4:Y:S04]  /*34a10*/  LDL.LU R16, [R1+0xb20] ;  /* 0x000b200001107983 */ /* 0x001f280000300800 */
[----:B------:R-:W4:Y:S04]  /*34a20*/  LDL.LU R17, [R1+0xb24] ;  /* 0x000b240001117983 */ /* 0x000f280000300800 */
[----:B------:R-:W2:Y:S04]  /*34a30*/  LDL.LU R18, [R1+0xb28] ;  /* 0x000b280001127983 */ /* 0x000ea80000300800 */
[----:B------:R-:W2:Y:S01]  /*34a40*/  LDL.LU R19, [R1+0xb2c] ;  /* 0x000b2c0001137983 */ /* 0x000ea20000300800 */
[C---:B---3--:R-:W-:Y:S03]  /*34a50*/  HMMA.16816.F32 R20, R12.reuse, R22, R24 ;  /* 0x000000160c14723c */ /* 0x048fe60000001818 */
[----:B--2---:R-:W-:Y:S04]  /*34a60*/  STL.64 [R1+0x2f08], R18 ;  /* 0x002f081201007387 */ /* 0x004fe80000100a00 */
[----:B----4-:R0:W-:Y:S04]  /*34a70*/  STL.64 [R1+0x2f00], R16 ;  /* 0x002f001001007387 */ /* 0x0101e80000100a00 */
[----:B0-----:R-:W2:Y:S04]  /*34a80*/  LDL.LU R16, [R1+0xb30] ;  /* 0x000b300001107983 */ /* 0x001ea80000300800 */
[----:B------:R-:W2:Y:S04]  /*34a90*/  LDL.LU R17, [R1+0xb34] ;  /* 0x000b340001117983 */ /* 0x000ea80000300800 */
[----:B------:R-:W2:Y:S04]  /*34aa0*/  LDL.LU R18, [R1+0xb38] ;  /* 0x000b380001127983 */ /* 0x000ea80000300800 */
[----:B------:R-:W2:Y:S04]  /*34ab0*/  LDL.LU R19, [R1+0xb3c] ;  /* 0x000b3c0001137983 */ /* 0x000ea80000300800 */
        /* <DEDUP_REMOVED lines=9> */
[----:B------:R-:W2:Y:S04]  /*34b50*/  LDL.LU R10, [R1+0xb18] ;  /* 0x000b1800010a7983 */ /* 0x000ea80000300800 */
[----:B------:R-:W2:Y:S04]  /*34b60*/  LDL.LU R11, [R1+0xb1c] ;  /* 0x000b1c00010b7983 */ /* 0x000ea80000300800 */
[----:B------:R-:W-:Y:S04]  /*34b70*/  STL [R1+0x2ec4], R0 ;  /* 0x002ec40001007387 */ /* 0x000fe80000100800 */
[----:B------:R-:W4:Y:S04]  /*34b80*/  LDL.LU.64 R26, [R1+0x2f80] ;  /* 0x002f8000011a7983 */ /* 0x000f280000300a00 */
[----:B------:R-:W4:Y:S04]  /*34b90*/  LDL.LU.64 R24, [R1+0x2f78] ;  /* 0x002f780001187983 */ /* 0x000f280000300a00 */
        /* <DEDUP_REMOVED lines=8> */
[----:B0-----:R-:W4:Y:S01]  /*34c20*/  LDL.LU.64 R22, [R1+0x2f60] ;  /* 0x002f600001167983 */ /* 0x001f220000300a00 */
[----:B------:R-:W-:-:S03]  /*34c30*/  IMAD.MOV.U32 R0, RZ, RZ, R7 ;  /* 0x000000ffff007224 */ /* 0x000fc600078e0007 */
[----:B------:R-:W3:Y:S04]  /*34c40*/  LDL.LU R6, [R1+0x1c84] ;  /* 0x001c840001067983 */ /* 0x000ee80000300800 */
[----:B------:R-:W3:Y:S01]  /*34c50*/  LDL.LU R7, [R1+0x1c8c] ;  /* 0x001c8c0001077983 */ /* 0x000ee20000300800 */
[----:B----4-:R-:W-:Y:S03]  /*34c60*/  HMMA.16816.F32 R20, R12, R22, R24 ;  /* 0x000000160c14723c */ /* 0x010fe60000001818 */
[----:B------:R-:W4:Y:S04]  /*34c70*/  LDL.LU.64 R26, [R1+0x2f58] ;  /* 0x002f5800011a7983 */ /* 0x000f280000300a00 */
[----:B------:R-:W4:-:S15]  /*34c80*/  LDL.LU.64 R24, [R1+0x2f50] ;  /* 0x002f500001187983 */ /* 0x000f1e0000300a00 */
[----:B------:R-:W-:-:S01]  /*34c90*/  NOP ;  /* 0x0000000000007918 */ /* 0x000fc20000000000 */
        /* <DEDUP_REMOVED lines=67> */
[----:B0-----:R-:W2:Y:S04]  /*350d0*/  LDL.LU R16, [R1+0xaf0] ;  /* 0x000af00001107983 */ /* 0x001ea80000300800 */
[----:B------:R-:W2:Y:S04]  /*350e0*/  LDL.LU R17, [R1+0xaf4] ;  /* 0x000af40001117983 */ /* 0x000ea80000300800 */
[----:B------:R-:W2:Y:S04]  /*350f0*/  LDL.LU R18, [R1+0xaf8] ;  /* 0x000af80001127983 */ /* 0x000ea80000300800 */
[----:B------:R-:W2:Y:S02]  /*35100*/  LDL.LU R19, [R1+0xafc] ;  /* 0x000afc0001137983 */ /* 0x000ea40000300800 */
[----:B--2---:R-:W-:Y:S06]  /*35110*/  HMMA.16816.F32 R16, R12, R10, R16 ;  /* 0x0000000a0c10723c */ /* 0x004fec0000001810 */
[----:B------:R-:W-:Y:S04]  /*35120*/  STL [R1+0x2dcc], R10 ;  /* 0x002dcc0a01007387 */ /* 0x000fe80000100800 */
[----:B------:R-:W-:-:S13]  /*35130*/  STL [R1+0x2dc8], R11 ;  /* 0x002dc80b01007387 */ /* 0x000fda0000100800 */
[----:B------:R-:W-:Y:S04]  /*35140*/  STL.64 [R1+0xaf0], R16 ;  /* 0x000af01001007387 */ /* 0x000fe80000100a00 */
[----:B------:R3:W-:Y:S04]  /*35150*/  STL.64 [R1+0xaf8], R18 ;  /* 0x000af81201007387 */ /* 0x0007e80000100a00 */
[----:B----4-:R-:W-:Y:S04]  /*35160*/  STL [R1+0x2dd4], R8 ;  /* 0x002dd40801007387 */ /* 0x010fe80000100800 */
[----:B------:R0:W-:Y:S01]  /*35170*/  STL [R1+0x2dd0], R9 ;  /* 0x002dd00901007387 */ /* 0x0001e20000100800 */
[C---:B---3--:R-:W-:Y:S06]  /*35180*/  HMMA.16816.F32 R16, R12.reuse, R8, R20 ;  /* 0x000000080c10723c */ /* 0x048fec0000001814 */
[----:B0-----:R-:W-:-:S15]  /*35190*/  HMMA.16816.F32 R8, R12, R2, R24 ;  /* 0x000000020c08723c */ /* 0x001fde0000001818 */
[----:B------:R-:W-:-:S02]  /*351a0*/  NOP ;  /* 0x0000000000007918 */ /* 0x000fc40000000000 */
[----:B------:R-:W-:Y:S04]  /*351b0*/  STL.64 [R1+0xae0], R16 ;  /* 0x000ae01001007387 */ /* 0x000fe80000100a00 */
        /* <DEDUP_REMOVED lines=20> */
[----:B------:R-:W4:Y:S01]  /*35300*/  LDL R8, [R1+0x8] ;  /* 0x0000080001087983 */ /* 0x000f220000100800 */
[----:B------:R-:W-:-:S03]  /*35310*/  IMAD.MOV.U32 R9, RZ, RZ, R0 ;  /* 0x000000ffff097224 */ /* 0x000fc600078e0000 */
[----:B------:R-:W2:Y:S04]  /*35320*/  LDL.LU R0, [R1+0x2ec4] ;  /* 0x002ec40001007983 */ /* 0x000ea80000300800 */
[----:B----4-:R0:W-:Y:S04]  /*35330*/  STL.64 [R1+0x2e68], R8 ;  /* 0x002e680801007387 */ /* 0x0101e80000100a00 */
[----:B0-----:R-:W4:Y:S04]  /*35340*/  LDL.LU R8, [R1+0xaa0] ;  /* 0x000aa00001087983 */ /* 0x001f280000300800 */
[----:B------:R-:W4:Y:S04]  /*35350*/  LDL.LU R9, [R1+0xaa4] ;  /* 0x000aa40001097983 */ /* 0x000f280000300800 */
[----:B------:R-:W3:Y:S04]  /*35360*/  LDL.LU R10, [R1+0xaa8] ;  /* 0x000aa800010a7983 */ /* 0x000ee80000300800 */
[----:B------:R-:W3:Y:S04]  /*35370*/  LDL.LU R11, [R1+0xaac] ;  /* 0x000aac00010b7983 */ /* 0x000ee80000300800 */
[----:B---3--:R0:W-:Y:S04]  /*35380*/  STL.64 [R1+0x2e78], R10 ;  /* 0x002e780a01007387 */ /* 0x0081e80000100a00 */
[----:B0-----:R-:W3:Y:S01]  /*35390*/  LDL R10, [R1+0x18] ;  /* 0x00001800010a7983 */ /* 0x001ee20000100800 */
[----:B--2---:R-:W-:-:S03]  /*353a0*/  IMAD.MOV.U32 R11, RZ, RZ, R0 ;  /* 0x000000ffff0b7224 */ /* 0x004fc600078e0000 */
[----:B------:R-:W2:Y:S04]  /*353b0*/  LDL.LU R0, [R1+0x2ec0] ;  /* 0x002ec00001007983 */ /* 0x000ea80000300800 */
[----:B----4-:R0:W-:Y:S04]  /*353c0*/  STL.64 [R1+0x2e70], R8 ;  /* 0x002e700801007387 */ /* 0x0101e80000100a00 */
[----:B0-----:R-:W4:Y:S04]  /*353d0*/  LDL.64 R8, [R1+0x20] ;  /* 0x0000200001087983 */ /* 0x001f280000100a00 */
[----:B---3--:R-:W-:Y:S04]  /*353e0*/  STL.64 [R1+0x2ea8], R10 ;  /* 0x002ea80a01007387 */ /* 0x008fe80000100a00 */
[----:B----4-:R-:W-:Y:S04]  /*353f0*/  STL.64 [R1+0x2ea0], R8 ;  /* 0x002ea00801007387 */ /* 0x010fe80000100a00 */
[----:B------:R-:W3:Y:S04]  /*35400*/  LDL.64 R2, [R1+0x10] ;  /* 0x0000100001027983 */ /* 0x000ee80000100a00 */
[----:B------:R-:W-:Y:S04]  /*35410*/  STL.64 [R1+0x2e58], R22 ;  /* 0x002e581601007387 */ /* 0x000fe80000100a00 */
[----:B------:R0:W-:Y:S04]  /*35420*/  STL.64 [R1+0x2e50], R20 ;  /* 0x002e501401007387 */ /* 0x0001e80000100a00 */
[----:B0-----:R-:W4:Y:S04]  /*35430*/  LDL.LU R20, [R1+0xa90] ;  /* 0x000a900001147983 */ /* 0x001f280000300800 */
[----:B------:R-:W4:Y:S04]  /*35440*/  LDL.LU R21, [R1+0xa94] ;  /* 0x000a940001157983 */ /* 0x000f280000300800 */
[----:B------:R-:W2:Y:S04]  /*35450*/  LDL.LU R22, [R1+0xa98] ;  /* 0x000a980001167983 */ /* 0x000ea80000300800 */
[----:B------:R-:W2:Y:S04]  /*35460*/  LDL.LU R23, [R1+0xa9c] ;  /* 0x000a9c0001177983 */ /* 0x000ea80000300800 */
[----:B------:R-:W3:Y:S04]  /*35470*/  LDL R10, [R1+0x30] ;  /* 0x00003000010a7983 */ /* 0x000ee80000100800 */
        /* <DEDUP_REMOVED lines=11> */
[----:B------:R-:W4:Y:S01]  /*35530*/  LDL.LU R23, [R1+0xacc] ;  /* 0x000acc0001177983 */ /* 0x000f220000300800 */
[----:B------:R-:W-:-:S02]  /*35540*/  IMAD R6, R6, 0x100, R28 ;  /* 0x0000010006067824 */ /* 0x000fc400078e021c */
[----:B------:R-:W-:Y:S01]  /*35550*/  IMAD R7, R7, 0x100, R29 ;  /* 0x0000010007077824 */ /* 0x000fe200078e021d */
[----:B----4-:R-:W-:Y:S04]  /*35560*/  STL.64 [R1+0x2eb8], R22 ;  /* 0x002eb81601007387 */ /* 0x010fe80000100a00 */
[----:B--2---:R0:W-:Y:S04]  /*35570*/  STL.64 [R1+0x2eb0], R20 ;  /* 0x002eb01401007387 */ /* 0x0041e80000100a00 */
[----:B0-----:R-:W3:Y:S04]  /*35580*/  LDL.LU R20, [R1+0xad0] ;  /* 0x000ad00001147983 */ /* 0x001ee80000300800 */
[----:B------:R-:W3:Y:S04]  /*35590*/  LDL.LU R21, [R1+0xad4] ;  /* 0x000ad40001157983 */ /* 0x000ee80000300800 */
[----:B------:R-:W3:Y:S04]  /*355a0*/  LDL.LU R22, [R1+0xad8] ;  /* 0x000ad80001167983 */ /* 0x000ee80000300800 */
[----:B------:R-:W3:Y:S04]  /*355b0*/  LDL.LU R23, [R1+0xadc] ;  /* 0x000adc0001177983 */ /* 0x000ee80000300800 */
[----:B------:R-:W2:Y:S04]  /*355c0*/  LDL.64 R28, [R1] ;  /* 0x00000000011c7983 */ /* 0x000ea80000100a00 */
[----:B------:R-:W4:Y:S04]  /*355d0*/  LDL.LU R24, [R1+0xa70] ;  /* 0x000a700001187983 */ /* 0x000f280000300800 */
[----:B------:R-:W4:Y:S04]  /*355e0*/  LDL.LU R25, [R1+0xa74] ;  /* 0x000a740001197983 */ /* 0x000f280000300800 */
[----:B------:R-:W4:Y:S04]  /*355f0*/  LDL.LU R26, [R1+0xa78] ;  /* 0x000a7800011a7983 */ /* 0x000f280000300800 */
[----:B------:R-:W4:Y:S04]  /*35600*/  LDL.LU R27, [R1+0xa7c] ;  /* 0x000a7c00011b7983 */ /* 0x000f280000300800 */
[----:B------:R-:W2:Y:S04]  /*35610*/  LDL.LU R16, [R1+0xa30] ;  /* 0x000a300001107983 */ /* 0x000ea80000300800 */
[----:B------:R-:W2:Y:S04]  /*35620*/  LDL.LU R17, [R1+0xa34] ;  /* 0x000a340001117983 */ /* 0x000ea80000300800 */
[----:B------:R-:W4:Y:S04]  /*35630*/  LDL.LU R18, [R1+0xa38] ;  /* 0x000a380001127983 */ /* 0x000f280000300800 */
[----:B------:R-:W4:Y:S01]  /*35640*/  LDL.LU R19, [R1+0xa3c] ;  /* 0x000a3c0001137983 */ /* 0x000f220000300800 */
[----:B------:R-:W-:-:S02]  /*35650*/  F2FP.F16.E4M3.UNPACK_B R4, R4 ;  /* 0x00000004ff04723e */ /* 0x000fc400020006ff */
[----:B------:R-:W-:Y:S02]  /*35660*/  F2FP.F16.E4M3.UNPACK_B R5, R5 ;  /* 0x00000005ff05723e */ /* 0x000fe400020006ff */
[----:B------:R-:W-:Y:S02]  /*35670*/  F2FP.F16.E4M3.UNPACK_B R6, R6 ;  /* 0x00000006ff06723e */ /* 0x000fe400020006ff */
[----:B------:R-:W-:Y:S01]  /*35680*/  F2FP.F16.E4M3.UNPACK_B R7, R7 ;  /* 0x00000007ff07723e */ /* 0x000fe200020006ff */
[----:B------:R-:W-:-:S07]  /*35690*/  IMAD.MOV.U32 R11, RZ, RZ, R0 ;  /* 0x000000ffff0b7224 */ /* 0x000fce00078e0000 */
[C---:B---3--:R-:W-:Y:S01]  /*356a0*/  HMMA.16816.F32 R8, R4.reuse, R10, R20 ;  /* 0x0000000a0408723c */ /* 0x048fe20000001814 */
[----:B----4-:R-:W-:Y:S04]  /*356b0*/  STL.64 [R1+0x2e00], R18 ;  /* 0x002e001201007387 */ /* 0x010fe80000100a00 */
        /* <DEDUP_REMOVED lines=8> */
[----:B------:R-:W2:Y:S04]  /*35740*/  LDL.LU.64 R22, [R1+0x2eb8] ;  /* 0x002eb80001167983 */ /* 0x000ea80000300a00 */
[----:B------:R-:W2:Y:S04]  /*35750*/  LDL.LU.64 R20, [R1+0x2eb0] ;  /* 0x002eb00001147983 */ /* 0x000ea80000300a00 */
[----:B------:R-:W-:Y:S04]  /*35760*/  STL.64 [R1+0xad0], R8 ;  /* 0x000ad00801007387 */ /* 0x000fe80000100a00 */
[----:B------:R0:W-:Y:S04]  /*35770*/  STL.64 [R1+0xad8], R10 ;  /* 0x000ad80a01007387 */ /* 0x0001e80000100a00 */
[----:B0-----:R-:W3:Y:S04]  /*35780*/  LDL.LU.64 R10, [R1+0x2ea8] ;  /* 0x002ea800010a7983 */ /* 0x001ee80000300a00 */
[----:B------:R-:W2:Y:S02]  /*35790*/  LDL.LU.64 R8, [R1+0x2ea0] ;  /* 0x002ea00001087983 */ /* 0x000ea40000300a00 */
[----:B--2---:R-:W-:-:S15]  /*357a0*/  HMMA.16816.F32 R20, R4, R8, R20 ;  /* 0x000000080414723c */ /* 0x004fde0000001814 */
[----:B------:R-:W-:-:S08]  /*357b0*/  NOP ;  /* 0x0000000000007918 */ /* 0x000fd00000000000 */
[----:B------:R-:W-:Y:S04]  /*357c0*/  STL.64 [R1+0xac0], R20 ;  /* 0x000ac01401007387 */ /* 0x000fe80000100a00 */
[----:B------:R0:W-:Y:S04]  /*357d0*/  STL.64 [R1+0xac8], R22 ;  /* 0x000ac81601007387 */ /* 0x0001e80000100a00 */
[----:B0-----:R-:W2:Y:S04]  /*357e0*/  LDL.LU.64 R22, [R1+0x2e98] ;  /* 0x002e980001167983 */ /* 0x001ea80000300a00 */
[----:B------:R-:W2:Y:S01]  /*357f0*/  LDL.LU.64 R20, [R1+0x2e90] ;  /* 0x002e900001147983 */ /* 0x000ea20000300a00 */
[----:B------:R-:W-:-:S02]  /*35800*/  IMAD.MOV.U32 R15, RZ, RZ, R8 ;  /* 0x000000ffff0f7224 */ /* 0x000fc400078e0008 */
[----:B------:R-:W-:-:S03]  /*35810*/  IMAD.MOV.U32 R0, RZ, RZ, R9 ;  /* 0x000000ffff007224 */ /* 0x000fc600078e0009 */
[----:B----4-:R-:W-:Y:S04]  /*35820*/  STL.64 [R1+0x2de0], R14 ;  /* 0x002de00e01007387 */ /* 0x010fe80000100a00 */
[----:B---3--:R0:W-:Y:S04]  /*35830*/  STL.64 [R1+0x2dd8], R12 ;  /* 0x002dd80c01007387 */ /* 0x0081e80000100a00 */
[----:B0-----:R-:W3:Y:S04]  /*35840*/  LDL.LU R12, [R1+0xa20] ;  /* 0x000a2000010c7983 */ /* 0x001ee80000300800 */
[----:B------:R-:W3:Y:S04]  /*35850*/  LDL.LU R13, [R1+0xa24] ;  /* 0x000a2400010d7983 */ /* 0x000ee80000300800 */
[----:B------:R-:W3:Y:S04]  /*35860*/  LDL.LU R14, [R1+0xa28] ;  /* 0x000a2800010e7983 */ /* 0x000ee80000300800 */
[----:B------:R-:W3:Y:S01]  /*35870*/  LDL.LU R15, [R1+0xa2c] ;  /* 0x000a2c00010f7983 */ /* 0x000ee20000300800 */
[----:B--2---:R-:W-:Y:S03]  /*35880*/  HMMA.16816.F32 R8, R4, R10, R20 ;  /* 0x0000000a0408723c */ /* 0x004fe60000001814 */
[----:B------:R-:W2:Y:S04]  /*35890*/  LDL.LU.64 R22, [R1+0x2e88] ;  /* 0x002e880001167983 */ /* 0x000ea80000300a00 */
[----:B------:R-:W2:-:S15]  /*358a0*/  LDL.LU.64 R20, [R1+0x2e80] ;  /* 0x002e800001147983 */ /* 0x000e9e0000300a00 */
[----:B------:R-:W-:-:S01]  /*358b0*/  NOP ;  /* 0x0000000000007918 */ /* 0x000fc20000000000 */
[----:B------:R-:W-:Y:S04]  /*358c0*/  STL.64 [R1+0xab0], R8 ;  /* 0x000ab00801007387 */ /* 0x000fe80000100a00 */
[----:B------:R0:W-:Y:S04]  /*358d0*/  STL.64 [R1+0xab8], R10 ;  /* 0x000ab80a01007387 */ /* 0x0001e80000100a00 */
[----:B0-----:R-:W4:Y:S04]  /*358e0*/  LDL.LU.64 R10, [R1+0x2e78] ;  /* 0x002e7800010a7983 */ /* 0x001f280000300a00 */
[----:B------:R-:W4:Y:S02]  /*358f0*/  LDL.LU.64 R8, [R1+0x2e70] ;  /* 0x002e700001087983 */ /* 0x000f240000300a00 */
[----:B----4-:R-:W-:-:S15]  /*35900*/  HMMA.16816.F32 R8, R4, R2, R8 ;  /* 0x000000020408723c */ /* 0x010fde0000001808 */
[----:B------:R-:W-:-:S08]  /*35910*/  NOP ;  /* 0x0000000000007918 */ /* 0x000fd00000000000 */
[----:B------:R0:W-:Y:S04]  /*35920*/  STL.64 [R1+0xaa0], R8 ;  /* 0x000aa00801007387 */ /* 0x0001e80000100a00 */
[----:B------:R1:W-:Y:S04]  /*35930*/  STL.64 [R1+0xaa8], R10 ;  /* 0x000aa80a01007387 */ /* 0x0003e80000100a00 */
[----:B0-----:R-:W2:Y:S01]  /*35940*/  LDL.LU.64 R8, [R1+0x2e68] ;  /* 0x002e680001087983 */ /* 0x001ea20000300a00 */
[----:B-1----:R-:W-:Y:S02]  /*35950*/  IMAD.MOV.U32 R10, RZ, RZ, R2 ;  /* 0x000000ffff0a7224 */ /* 0x002fe400078e0002 */
[----:B------:R-:W-:-:S02]  /*35960*/  IMAD.MOV.U32 R11, RZ, RZ, R3 ;  /* 0x000000ffff0b7224 */ /* 0x000fc400078e0003 */
[----:B------:R-:W4:Y:S01]  /*35970*/  LDL.LU.64 R2, [R1+0x2e60] ;  /* 0x002e600001027983 */ /* 0x000f220000300a00 */
[----:B--2---:R-:W-:-:S15]  /*35980*/  HMMA.16816.F32 R20, R4, R8, R20 ;  /* 0x000000080414723c */ /* 0x004fde0000001814 */
[----:B------:R-:W-:-:S08]  /*35990*/  NOP ;  /* 0x0000000000007918 */ /* 0x000fd00000000000 */
[----:B------:R-:W-:Y:S04]  /*359a0*/  STL.64 [R1+0xa90], R20 ;  /* 0x000a901401007387 */ /* 0x000fe80000100a00 */
[----:B------:R0:W-:Y:S04]  /*359b0*/  STL.64 [R1+0xa98], R22 ;  /* 0x000a981601007387 */ /* 0x0001e80000100a00 */
[----:B0-----:R-:W2:Y:S04]  /*359c0*/  LDL.LU.64 R22, [R1+0x2e58] ;  /* 0x002e580001167983 */ /* 0x001ea80000300a00 */
[----:B------:R-:W2:Y:S01]  /*359d0*/  LDL.LU.64 R20, [R1+0x2e50] ;  /* 0x002e500001147983 */ /* 0x000ea20000300a00 */
[----:B------:R-:W-:-:S02]  /*359e0*/  IMAD.MOV.U32 R8, RZ, RZ, R28 ;  /* 0x000000ffff087224 */ /* 0x000fc400078e001c */
[----:B------:R-:W-:Y:S01]  /*359f0*/  IMAD.MOV.U32 R9, RZ, RZ, R29 ;  /* 0x000000ffff097224 */ /* 0x000fe200078e001d */
[----:B--2---:R-:W-:-:S15]  /*35a00*/  HMMA.16816.F32 R20, R4, R28, R20 ;  /* 0x0000001c0414723c */ /* 0x004fde0000001814 */
[----:B------:R-:W-:-:S08]  /*35a10*/  NOP ;  /* 0x0000000000007918 */ /* 0x000fd00000000000 */
[----:B------:R-:W-:Y:S04]  /*35a20*/  STL.64 [R1+0xa80], R20 ;  /* 0x000a801401007387 */ /* 0x000fe80000100a00 */
[----:B------:R0:W-:Y:S04]  /*35a30*/  STL.64 [R1+0xa88], R22 ;  /* 0x000a881601007387 */ /* 0x0001e80000100a00 */
[----:B0-----:R-:W2:Y:S04]  /*35a40*/  LDL.LU.64 R22, [R1+0x2e48] ;  /* 0x002e480001167983 */ /* 0x001ea80000300a00 */
[----:B------:R-:W2:Y:S04]  /*35a50*/  LDL.LU.64 R20, [R1+0x2e40] ;  /* 0x002e400001147983 */ /* 0x000ea80000300a00 */
[----:B------:R-:W3:Y:S02]  /*35a60*/  LDL.LU.64 R28, [R1+0x2e38] ;  /* 0x002e3800011c7983 */ /* 0x000ee40000300a00 */
[----:B---3--:R-:W-:-:S15]  /*35a70*/  HMMA.16816.F32 R24, R4, R28, R24 ;  /* 0x0000001c0418723c */ /* 0x008fde0000001818 */
        /* <DEDUP_REMOVED lines=21> */
[----:B0-----:R-:W4:Y:S01]  /*35bd0*/  LDL.LU R25, [R1+0x1c98] ;  /* 0x001c980001197983 */ /* 0x001f220000300800 */
        /* <DEDUP_REMOVED lines=23> */
[----:B------:R-:W4:Y:S01]  /*35d50*/  LDL.LU.64 R12, [R1+0x2dd8] ;  /* 0x002dd800010c7983 */ /* 0x000f220000300a00 */
[----:B---3--:R-:W-:Y:S06]  /*35d60*/  HMMA.16816.F32 R20, R4, R16, R20 ;  /* 0x000000100414723c */ /* 0x008fec0000001814 */
[----:B------:R-:W-:Y:S04]  /*35d70*/  STL [R1+0x2cdc], R16 ;  /* 0x002cdc1001007387 */ /* 0x000fe80000100800 */
[----:B------:R-:W-:-:S13]  /*35d80*/  STL [R1+0x2cd8], R17 ;  /* 0x002cd81101007387 */ /* 0x000fda0000100800 */
[----:B------:R0:W-:Y:S04]  /*35d90*/  STL.64 [R1+0xa10], R20 ;  /* 0x000a101401007387 */ /* 0x0001e80000100a00 */
[----:B------:R1:W-:Y:S04]  /*35da0*/  STL.64 [R1+0xa18], R22 ;  /* 0x000a181601007387 */ /* 0x0003e80000100a00 */
[----:B------:R-:W-:Y:S04]  /*35db0*/  STL.64 [R1+0x2cf0], R18 ;  /* 0x002cf01201007387 */ /* 0x000fe80000100a00 */
[----:B0-----:R-:W3:Y:S04]  /*35dc0*/  LDL.LU R20, [R1+0x970] ;  /* 0x0009700001147983 */ /* 0x001ee80000300800 */
[----:B------:R-:W3:Y:S04]  /*35dd0*/  LDL.LU R21, [R1+0x974] ;  /* 0x0009740001157983 */ /* 0x000ee80000300800 */
[----:B-1----:R-:W3:Y:S04]  /*35de0*/  LDL.LU R22, [R1+0x978] ;  /* 0x0009780001167983 */ /* 0x002ee80000300800 */
[----:B------:R-:W3:Y:S04]  /*35df0*/  LDL.LU R23, [R1+0x97c] ;  /* 0x00097c0001177983 */ /* 0x000ee80000300800 */
[----:B------:R-:W3:Y:S01]  /*35e00*/  LDL.LU R24, [R1+0x990] ;  /* 0x0009900001187983 */ /* 0x000ee20000300800 */
[----:B----4-:R-:W-:-:S02]  /*35e10*/  IMAD R12, R12, 0x100, R25 ;  /* 0x000001000c0c7824 */ /* 0x010fc400078e0219 */
[----:B------:R-:W-:Y:S01]  /*35e20*/  IMAD R13, R13, 0x100, R26 ;  /* 0x000001000d0d7824 */ /* 0x000fe200078e021a */
[----:B------:R-:W3:Y:S01]  /*35e30*/  LDL.LU R25, [R1+0x994] ;  /* 0x0009940001197983 */ /* 0x000ee20000300800 */
[----:B--2---:R-:W-:-:S03]  /*35e40*/  IMAD R14, R14, 0x100, R27 ;  /* 0x000001000e0e7824 */ /* 0x004fc600078e021b */
[----:B------:R-:W2:Y:S04]  /*35e50*/  LDL.LU R26, [R1+0x998] ;  /* 0x00099800011a7983 */ /* 0x000ea80000300800 */
[----:B------:R-:W2:Y:S04]  /*35e60*/  LDL.LU R27, [R1+0x99c] ;  /* 0x00099c00011b7983 */ /* 0x000ea80000300800 */
[----:B--2---:R0:W-:Y:S02]  /*35e70*/  STL.64 [R1+0x2d30], R26 ;  /* 0x002d301a01007387 */ /* 0x0041e40000100a00 */
[----:B0-----:R-:W-:-:S02]  /*35e80*/  IMAD.MOV.U32 R26, RZ, RZ, R8 ;  /* 0x000000ffff1a7224 */ /* 0x001fc400078e0008 */
[----:B------:R-:W-:Y:S01]  /*35e90*/  IMAD.MOV.U32 R27, RZ, RZ, R9 ;  /* 0x000000ffff1b7224 */ /* 0x000fe200078e0009 */
[----:B------:R-:W2:Y:S04]  /*35ea0*/  LDL.LU R8, [R1+0x2dd4] ;  /* 0x002dd40001087983 */ /* 0x000ea80000300800 */
[----:B------:R-:W2:Y:S04]  /*35eb0*/  LDL.LU R9, [R1+0x2dd0] ;  /* 0x002dd00001097983 */ /* 0x000ea80000300800 */
[----:B---3--:R0:W-:Y:S04]  /*35ec0*/  STL.64 [R1+0x2d28], R24 ;  /* 0x002d281801007387 */ /* 0x0081e80000100a00 */
[----:B0-----:R-:W3:Y:S04]  /*35ed0*/  LDL.64 R24, [R1+0x8] ;  /* 0x0000080001187983 */ /* 0x001ee80000100a00 */
[----:B------:R-:W-:Y:S04]  /*35ee0*/  STL.64 [R1+0x2d60], R26 ;  /* 0x002d601a01007387 */ /* 0x000fe80000100a00 */
[----:B---3--:R-:W-:Y:S04]  /*35ef0*/  STL.64 [R1+0x2d58], R24 ;  /* 0x002d581801007387 */ /* 0x008fe80000100a00 */
[----:B------:R-:W-:Y:S04]  /*35f00*/  STL.64 [R1+0x2d10], R22 ;  /* 0x002d101601007387 */ /* 0x000fe80000100a00 */
[----:B------:R0:W-:Y:S04]  /*35f10*/  STL.64 [R1+0x2d08], R20 ;  /* 0x002d081401007387 */ /* 0x0001e80000100a00 */
[----:B0-----:R-:W3:Y:S04]  /*35f20*/  LDL.LU R20, [R1+0x980] ;  /* 0x0009800001147983 */ /* 0x001ee80000300800 */
[----:B------:R-:W3:Y:S04]  /*35f30*/  LDL.LU R21, [R1+0x984] ;  /* 0x0009840001157983 */ /* 0x000ee80000300800 */
[----:B------:R-:W4:Y:S04]  /*35f40*/  LDL.LU R22, [R1+0x988] ;  /* 0x0009880001167983 */ /* 0x000f280000300800 */
[----:B------:R-:W4:Y:S01]  /*35f50*/  LDL.LU R23, [R1+0x98c] ;  /* 0x00098c0001177983 */ /* 0x000f220000300800 */
[----:B------:R-:W-:-:S02]  /*35f60*/  IMAD.MOV.U32 R26, RZ, RZ, R10 ;  /* 0x000000ffff1a7224 */ /* 0x000fc400078e000a */
[----:B------:R-:W-:Y:S01]  /*35f70*/  IMAD.MOV.U32 R27, RZ, RZ, R11 ;  /* 0x000000ffff1b7224 */ /* 0x000fe200078e000b */
[----:B------:R-:W2:Y:S04]  /*35f80*/  LDL.LU R10, [R1+0x2dcc] ;  /* 0x002dcc00010a7983 */ /* 0x000ea80000300800 */
[----:B------:R-:W2:Y:S04]  /*35f90*/  LDL.LU R11, [R1+0x2dc8] ;  /* 0x002dc800010b7983 */ /* 0x000ea80000300800 */
[----:B----4-:R-:W-:Y:S04]  /*35fa0*/  STL.64 [R1+0x2d40], R22 ;  /* 0x002d401601007387 */ /* 0x010fe80000100a00 */
[----:B---3--:R0:W-:Y:S04]  /*35fb0*/  STL.64 [R1+0x2d38], R20 ;  /* 0x002d381401007387 */ /* 0x0081e80000100a00 */
[----:B0-----:R-:W3:Y:S04]  /*35fc0*/  LDL.LU R20, [R1+0x9a0] ;  /* 0x0009a00001147983 */ /* 0x001ee80000300800 */
[----:B------:R-:W3:Y:S04]  /*35fd0*/  LDL.LU R21, [R1+0x9a4] ;  /* 0x0009a40001157983 */ /* 0x000ee80000300800 */
[----:B------:R-:W4:Y:S04]  /*35fe0*/  LDL.LU R22, [R1+0x9a8] ;  /* 0x0009a80001167983 */ /* 0x000f280000300800 */
[----:B------:R-:W4:Y:S04]  /*35ff0*/  LDL.LU R23, [R1+0x9ac] ;  /* 0x0009ac0001177983 */ /* 0x000f280000300800 */
[----:B------:R-:W2:Y:S04]  /*36000*/  LDL.64 R24, [R1+0x18] ;  /* 0x0000180001187983 */ /* 0x000ea80000100a00 */
[----:B------:R0:W-:Y:S02]  /*36010*/  STL.64 [R1+0x2d90], R26 ;  /* 0x002d901a01007387 */ /* 0x0001e40000100a00 */
[----:B0-----:R-:W-:-:S02]  /*36020*/  IMAD.MOV.U32 R26, RZ, RZ, R15 ;  /* 0x000000ffff1a7224 */ /* 0x001fc400078e000f */
[----:B------:R-:W-:Y:S01]  /*36030*/  IMAD.MOV.U32 R27, RZ, RZ, R0 ;  /* 0x000000ffff1b7224 */ /* 0x000fe200078e0000 */
[----:B--2---:R-:W-:Y:S04]  /*36040*/  STL.64 [R1+0x2d88], R24 ;  /* 0x002d881801007387 */ /* 0x004fe80000100a00 */
[----:B----4-:R-:W-:Y:S04]  /*36050*/  STL.64 [R1+0x2d50], R22 ;  /* 0x002d501601007387 */ /* 0x010fe80000100a00 */
[----:B---3--:R0:W-:Y:S04]  /*36060*/  STL.64 [R1+0x2d48], R20 ;  /* 0x002d481401007387 */ /* 0x0081e80000100a00 */
        /* <DEDUP_REMOVED lines=10> */
[----:B------:R-:W2:Y:S04]  /*36110*/  LDL.64 R24, [R1+0x30] ;  /* 0x0000300001187983 */ /* 0x000ea80000100a00 */
        /* <DEDUP_REMOVED lines=16> */
[----:B------:R-:W2:Y:S04]  /*36220*/  LDL.LU R22, [R1+0x9c8] ;  /* 0x0009c80001167983 */ /* 0x000ea80000300800 */
[----:B------:R-:W2:Y:S01]  /*36230*/  LDL.LU R23, [R1+0x9cc] ;  /* 0x0009cc0001177983 */ /* 0x000ea20000300800 */
[C---:B----4-:R-:W-:Y:S03]  /*36240*/  HMMA.16816.F32 R16, R4.reuse, R10, R16 ;  /* 0x0000000a0410723c */ /* 0x050fe60000001810 */
[----:B--2---:R-:W-:Y:S04]  /*36250*/  STL.64 [R1+0x2d80], R22 ;  /* 0x002d801601007387 */ /* 0x004fe80000100a00 */
[----:B---3--:R0:W-:Y:S04]  /*36260*/  STL.64 [R1+0x2d78], R20 ;  /* 0x002d781401007387 */ /* 0x0081e80000100a00 */
[----:B0-----:R-:W2:Y:S04]  /*36270*/  LDL.LU R20, [R1+0x9d0] ;  /* 0x0009d00001147983 */ /* 0x001ea80000300800 */
[----:B------:R-:W2:Y:S04]  /*36280*/  LDL.LU R21, [R1+0x9d4] ;  /* 0x0009d40001157983 */ /* 0x000ea80000300800 */
[----:B------:R-:W3:Y:S04]  /*36290*/  LDL.LU R22, [R1+0x9d8] ;  /* 0x0009d80001167983 */ /* 0x000ee80000300800 */
[----:B------:R-:W3:Y:S01]  /*362a0*/  LDL.LU R23, [R1+0x9dc] ;  /* 0x0009dc0001177983 */ /* 0x000ee20000300800 */
[C---:B------:R-:W-:Y:S03]  /*362b0*/  HMMA.16816.F32 R24, R4.reuse, R8, R24 ;  /* 0x000000080418723c */ /* 0x040fe60000001818 */
[----:B---3--:R-:W-:Y:S04]  /*362c0*/  STL.64 [R1+0x2da0], R22 ;  /* 0x002da01601007387 */ /* 0x008fe80000100a00 */
[----:B--2---:R0:W-:Y:S04]  /*362d0*/  STL.64 [R1+0x2d98], R20 ;  /* 0x002d981401007387 */ /* 0x0041e80000100a00 */
[----:B0-----:R-:W2:Y:S04]  /*362e0*/  LDL.LU R20, [R1+0x9e0] ;  /* 0x0009e00001147983 */ /* 0x001ea80000300800 */
[----:B------:R-:W2:Y:S04]  /*362f0*/  LDL.LU R21, [R1+0x9e4] ;  /* 0x0009e40001157983 */ /* 0x000ea80000300800 */
[----:B------:R-:W2:Y:S04]  /*36300*/  LDL.LU R22, [R1+0x9e8] ;  /* 0x0009e80001167983 */ /* 0x000ea80000300800 */
[----:B------:R-:W2:Y:S04]  /*36310*/  LDL.LU R23, [R1+0x9ec] ;  /* 0x0009ec0001177983 */ /* 0x000ea80000300800 */
[----:B------:R0:W-:Y:S04]  /*36320*/  STL.64 [R1+0x10a0], R16 ;  /* 0x0010a01001007387 */ /* 0x0001e80000100a00 */
[----:B------:R1:W-:Y:S04]  /*36330*/  STL.64 [R1+0x10a8], R18 ;  /* 0x0010a81201007387 */ /* 0x0003e80000100a00 */
[----:B0-----:R-:W3:Y:S04]  /*36340*/  LDL.LU R16, [R1+0x960] ;  /* 0x0009600001107983 */ /* 0x001ee80000300800 */
[----:B------:R-:W3:Y:S04]  /*36350*/  LDL.LU R17, [R1+0x964] ;  /* 0x0009640001117983 */ /* 0x000ee80000300800 */
[----:B-1----:R-:W3:Y:S04]  /*36360*/  LDL.LU R18, [R1+0x968] ;  /* 0x0009680001127983 */ /* 0x002ee80000300800 */
[----:B------:R-:W3:Y:S04]  /*36370*/  LDL.LU R19, [R1+0x96c] ;  /* 0x00096c0001137983 */ /* 0x000ee80000300800 */
[----:B------:R-:W-:Y:S04]  /*36380*/  STL [R1+0x2cb8], R11 ;  /* 0x002cb80b01007387 */ /* 0x000fe80000100800 */
[----:B------:R-:W-:Y:S04]  /*36390*/  STL.64 [R1+0x1090], R24 ;  /* 0x0010901801007387 */ /* 0x000fe80000100a00 */
[----:B------:R0:W-:Y:S04]  /*363a0*/  STL.64 [R1+0x1098], R26 ;  /* 0x0010981a01007387 */ /* 0x0001e80000100a00 */
[----:B0-----:R-:W4:Y:S04]  /*363b0*/  LDL.LU.64 R26, [R1+0x2dc0] ;  /* 0x002dc000011a7983 */ /* 0x001f280000300a00 */
[----:B------:R-:W4:Y:S04]  /*363c0*/  LDL.LU.64 R24, [R1+0x2db8] ;  /* 0x002db80001187983 */ /* 0x000f280000300a00 */
[----:B------:R-:W-:Y:S04]  /*363d0*/  STL [R1+0x2cc0], R8 ;  /* 0x002cc00801007387 */ /* 0x000fe80000100800 */
[----:B------:R-:W-:Y:S01]  /*363e0*/  STL [R1+0x2cbc], R9 ;  /* 0x002cbc0901007387 */ /* 0x000fe20000100800 */
[----:B----4-:R-:W-:Y:S03]  /*363f0*/  HMMA.16816.F32 R4, R4, R2, R24 ;  /* 0x000000020404723c */ /* 0x010fe60000001818 */
[----:B------:R-:W2:Y:S04]  /*36400*/  LDL.LU.64 R26, [R1+0x2db0] ;  /* 0x002db000011a7983 */ /* 0x000ea80000300a00 */
[----:B------:R-:W4:-:S15]  /*36410*/  LDL.LU.64 R24, [R1+0x2da8] ;  /* 0x002da80001187983 */ /* 0x000f1e0000300a00 */
[----:B------:R-:W-:-:S01]  /*36420*/  NOP ;  /* 0x0000000000007918 */ /* 0x000fc20000000000 */
[----:B------:R0:W-:Y:S04]  /*36430*/  STL.64 [R1+0xa00], R4 ;  /* 0x000a000401007387 */ /* 0x0001e80000100a00 */
[----:B------:R1:W-:Y:S04]  /*36440*/  STL.64 [R1+0xa08], R6 ;  /* 0x000a080601007387 */ /* 0x0003e80000100a00 */
[----:B0-----:R-:W3:Y:S04]  /*36450*/  LDL.LU R4, [R1+0x9f0] ;  /* 0x0009f00001047983 */ /* 0x001ee80000300800 */
[----:B------:R-:W3:Y:S04]  /*36460*/  LDL.LU R5, [R1+0x9f4] ;  /* 0x0009f40001057983 */ /* 0x000ee80000300800 */
[----:B-1----:R-:W3:Y:S04]  /*36470*/  LDL.LU R6, [R1+0x9f8] ;  /* 0x0009f80001067983 */ /* 0x002ee80000300800 */
[----:B------:R-:W3:Y:S01]  /*36480*/  LDL.LU R7, [R1+0x9fc] ;  /* 0x0009fc0001077983 */ /* 0x000ee20000300800 */
[----:B------:R-:W-:Y:S01]  /*36490*/  IMAD R15, R0, 0x100, R15 ;  /* 0x00000100000f7824 */ /* 0x000fe200078e020f */
[----:B------:R-:W-:-:S02]  /*364a0*/  F2FP.F16.E4M3.UNPACK_B R12, R12 ;  /* 0x0000000cff0c723e */ /* 0x000fc400020006ff */
[----:B------:R-:W-:Y:S02]  /*364b0*/  F2FP.F16.E4M3.UNPACK_B R13, R13 ;  /* 0x0000000dff0d723e */ /* 0x000fe400020006ff */
[----:B------:R-:W-:Y:S02]  /*364c0*/  F2FP.F16.E4M3.UNPACK_B R14, R14 ;  /* 0x0000000eff0e723e */ /* 0x000fe400020006ff */
[----:B------:R-:W-:Y:S01]  /*364d0*/  F2FP.F16.E4M3.UNPACK_B R15, R15 ;  /* 0x0000000fff0f723e */ /* 0x000fe200020006ff */
[----:B----4-:R-:W-:-:S06]  /*364e0*/  IMAD.MOV.U32 R0, RZ, RZ, R25 ;  /* 0x000000ffff007224 */ /* 0x010fcc00078e0019 */
[----:B---3--:R-:W-:-:S15]  /*364f0*/  HMMA.16816.F32 R4, R12, R24, R4 ;  /* 0x000000180c04723c */ /* 0x008fde0000001804 */
[----:B------:R-:W-:-:S08]  /*36500*/  NOP ;  /* 0x0000000000007918 */ /* 0x000fd00000000000 */
[----:B------:R0:W-:Y:S02]  /*36510*/  STL.64 [R1+0x9f0], R4 ;  /* 0x0009f00401007387 */ /* 0x0001e40000100a00 */
[----:B0-----:R-:W-:Y:S02]  /*36520*/  IMAD.MOV.U32 R4, RZ, RZ, R24 ;  /* 0x000000ffff047224 */ /* 0x001fe400078e0018 */
[----:B--2---:R-:W-:Y:S01]  /*36530*/  HMMA.16816.F32 R24, R12, R26, R20 ;  /* 0x0000001a0c18723c */ /* 0x004fe20000001814 */
[----:B------:R-:W-:Y:S04]  /*36540*/  STL.64 [R1+0x9f8], R6 ;  /* 0x0009f80601007387 */ /* 0x000fe80000100a00 */
[----:B------:R-:W2:Y:S04]  /*36550*/  LDL.LU.64 R22, [R1+0x2da0] ;  /* 0x002da00001167983 */ /* 0x000ea80000300a00 */
[----:B------:R-:W2:-:S14]  /*36560*/  LDL.LU.64 R20, [R1+0x2d98] ;  /* 0x002d980001147983 */ /* 0x000e9c0000300a00 */
        /* <DEDUP_REMOVED lines=8> */
[----:B0-----:R-:W3:Y:S04]  /*365f0*/  LDL.LU.64 R22, [R1+0x2d80] ;  /* 0x002d800001167983 */ /* 0x001ee80000300a00 */
[----:B------:R-:W3:Y:S01]  /*36600*/  LDL.LU.64 R20, [R1+0x2d78] ;  /* 0x002d780001147983 */ /* 0x000ee20000300a00 */
[----:B------:R-:W-:-:S02]  /*36610*/  IMAD.MOV.U32 R8, RZ, RZ, R24 ;  /* 0x000000ffff087224 */ /* 0x000fc400078e0018 */
[----:B------:R-:W-:Y:S02]  /*36620*/  IMAD.MOV.U32 R9, RZ, RZ, R25 ;  /* 0x000000ffff097224 */ /* 0x000fe400078e0019 */
[----:B---3--:R-:W-:Y:S01]  /*36630*/  HMMA.16816.F32 R24, R12, R26, R20 ;  /* 0x0000001a0c18723c */ /* 0x008fe20000001814 */
[----:B------:R-:W2:Y:S04]  /*36640*/  LDL.LU.64 R22, [R1+0x2d70] ;  /* 0x002d700001167983 */ /* 0x000ea80000300a00 */
[----:B------:R-:W2:-:S15]  /*36650*/  LDL.LU.64 R20, [R1+0x2d68] ;  /* 0x002d680001147983 */ /* 0x000e9e0000300a00 */
[----:B------:R-:W-:-:S03]  /*36660*/  NOP ;  /* 0x0000000000007918 */ /* 0x000fc60000000000 */
        /* <DEDUP_REMOVED lines=41> */
[----:B0-----:R-:W4:Y:S01]  /*36900*/  LDL.64 R24, [R1+0x10] ;  /* 0x0000100001187983 */ /* 0x001f220000100a00 */
[----:B------:R-:W-:-:S02]  /*36910*/  IMAD.MOV.U32 R26, RZ, RZ, R6 ;  /* 0x000000ffff1a7224 */ /* 0x000fc400078e0006 */
[----:B------:R-:W-:-:S05]  /*36920*/  IMAD.MOV.U32 R27, RZ, RZ, R5 ;  /* 0x000000ffff1b7224 */ /* 0x000fca00078e0005 */
[----:B------:R-:W-:Y:S04]  /*36930*/  STL.64 [R1+0x2c68], R26 ;  /* 0x002c681a01007387 */ /* 0x000fe80000100a00 */
[----:B----4-:R0:W-:Y:S04]  /*36940*/  STL.64 [R1+0x2c60], R24 ;  /* 0x002c601801007387 */ /* 0x0101e80000100a00 */
        /* <DEDUP_REMOVED lines=8> */
[----:B0-----:R-:W2:Y:S01]  /*369d0*/  LDL.LU.64 R18, [R1+0x2cf0] ;  /* 0x002cf00001127983 */ /* 0x001ea20000300a00 */
[----:B---3--:R-:W-:-:S15]  /*369e0*/  HMMA.16816.F32 R24, R12, R20, R24 ;  /* 0x000000140c18723c */ /* 0x008fde0000001818 */
[----:B------:R-:W-:-:S08]  /*369f0*/  NOP ;  /* 0x0000000000007918 */ /* 0x000fd00000000000 */
[----:B------:R0:W-:Y:S04]  /*36a00*/  STL.64 [R1+0x950], R24 ;  /* 0x0009501801007387 */ /* 0x0001e80000100a00 */
[----:B------:R1:W-:Y:S04]  /*36a10*/  STL.64 [R1+0x958], R26 ;  /* 0x0009581a01007387 */ /* 0x0003e80000100a00 */
[----:B0-----:R-:W3:Y:S04]  /*36a20*/  LDL.LU R24, [R1+0x900] ;  /* 0x0009000001187983 */ /* 0x001ee80000300800 */
[----:B------:R-:W3:Y:S04]  /*36a30*/  LDL.LU R25, [R1+0x904] ;  /* 0x0009040001197983 */ /* 0x000ee80000300800 */
[----:B-1----:R-:W4:Y:S04]  /*36a40*/  LDL.LU R26, [R1+0x908] ;  /* 0x00090800011a7983 */ /* 0x002f280000300800 */
[----:B------:R-:W4:Y:S04]  /*36a50*/  LDL.LU R27, [R1+0x90c] ;  /* 0x00090c00011b7983 */ /* 0x000f280000300800 */
[----:B----4-:R0:W-:Y:S04]  /*36a60*/  STL.64 [R1+0x2c78], R26 ;  /* 0x002c781a01007387 */ /* 0x0101e80000100a00 */
[----:B---3--:R1:W-:Y:S01]  /*36a70*/  STL.64 [R1+0x2c70], R24 ;  /* 0x002c701801007387 */ /* 0x0083e20000100a00 */
[----:B0-----:R-:W-:-:S02]  /*36a80*/  IMAD.MOV.U32 R26, RZ, RZ, R4 ;  /* 0x000000ffff1a7224 */ /* 0x001fc400078e0004 */
[----:B------:R-:W-:-:S05]  /*36a90*/  IMAD.MOV.U32 R27, RZ, RZ, R0 ;  /* 0x000000ffff1b7224 */ /* 0x000fca00078e0000 */
[----:B------:R0:W-:Y:S04]  /*36aa0*/  STL.64 [R1+0x2c90], R26 ;  /* 0x002c901a01007387 */ /* 0x0001e80000100a00 */
[----:B-1----:R-:W3:Y:S04]  /*36ab0*/  LDL.LU R24, [R1+0x920] ;  /* 0x0009200001187983 */ /* 0x002ee80000300800 */
[----:B------:R-:W3:Y:S04]  /*36ac0*/  LDL.LU R25, [R1+0x924] ;  /* 0x0009240001197983 */ /* 0x000ee80000300800 */
[----:B0-----:R-:W4:Y:S04]  /*36ad0*/  LDL.LU R26, [R1+0x928] ;  /* 0x00092800011a7983 */ /* 0x001f280000300800 */
[----:B------:R-:W4:Y:S04]  /*36ae0*/  LDL.LU R27, [R1+0x92c] ;  /* 0x00092c00011b7983 */ /* 0x000f280000300800 */
        /* <DEDUP_REMOVED lines=32> */
[----:B------:R-:W4:Y:S04]  /*36cf0*/  LDL.64 R28, [R1+0x20] ;  /* 0x00002000011c7983 */ /* 0x000f280000100a00 */
[----:B------:R-:W-:Y:S04]  /*36d00*/  STL.64 [R1+0x2c20], R22 ;  /* 0x002c201601007387 */ /* 0x000fe80000100a00 */
[----:B------:R0:W-:Y:S04]  /*36d10*/  STL.64 [R1+0x2c18], R20 ;  /* 0x002c181401007387 */ /* 0x0001e80000100a00 */
[----:B0-----:R-:W2:Y:S04]  /*36d20*/  LDL.LU R20, [R1+0x8d0] ;  /* 0x0008d00001147983 */ /* 0x001ea80000300800 */
[----:B------:R-:W2:Y:S04]  /*36d30*/  LDL.LU R21, [R1+0x8d4] ;  /* 0x0008d40001157983 */ /* 0x000ea80000300800 */
[----:B------:R-:W4:Y:S04]  /*36d40*/  LDL.LU R22, [R1+0x8d8] ;  /* 0x0008d80001167983 */ /* 0x000f280000300800 */
[----:B------:R-:W4:Y:S01]  /*36d50*/  LDL.LU R23, [R1+0x8dc] ;  /* 0x0008dc0001177983 */ /* 0x000f220000300800 */
[----:B------:R-:W-:Y:S01]  /*36d60*/  HMMA.16816.F32 R8, R12, R18, R8 ;  /* 0x000000120c08723c */ /* 0x000fe20000001808 */
[----:B---3--:R-:W-:-:S02]  /*36d70*/  IMAD R4, R4, 0x100, R16 ;  /* 0x0000010004047824 */ /* 0x008fc400078e0210 */
[----:B------:R-:W-:Y:S01]  /*36d80*/  IMAD R5, R5, 0x100, R17 ;  /* 0x0000010005057824 */ /* 0x000fe200078e0211 */
        /* <DEDUP_REMOVED lines=16> */
[----:B0-----:R-:W3:Y:S04]  /*36e90*/  LDL.LU.64 R10, [R1+0x2cd0] ;  /* 0x002cd000010a7983 */ /* 0x001ee80000300a00 */
[----:B------:R-:W4:Y:S04]  /*36ea0*/  LDL.LU.64 R8, [R1+0x2cc8] ;  /* 0x002cc80001087983 */ /* 0x000f280000300a00 */
[----:B------:R4:W-:Y:S04]  /*36eb0*/  STL [R1+0x2be4], R16 ;  /* 0x002be41001007387 */ /* 0x0009e80000100800 */
[----:B------:R0:W-:Y:S01]  /*36ec0*/  STL [R1+0x2be0], R17 ;  /* 0x002be01101007387 */ /* 0x0001e20000100800 */
[----:B----4-:R-:W-:-:S02]  /*36ed0*/  IMAD.MOV.U32 R16, RZ, RZ, R8 ;  /* 0x000000ffff107224 */ /* 0x010fc400078e0008 */
[----:B0-----:R-:W-:Y:S01]  /*36ee0*/  IMAD.MOV.U32 R17, RZ, RZ, R9 ;  /* 0x000000ffff117224 */ /* 0x001fe200078e0009 */
[----:B------:R-:W4:Y:S04]  /*36ef0*/  LDL.LU R8, [R1+0x2cc0] ;  /* 0x002cc00001087983 */ /* 0x000f280000300800 */
[----:B------:R-:W4:Y:S01]  /*36f00*/  LDL.LU R9, [R1+0x2cbc] ;  /* 0x002cbc0001097983 */ /* 0x000f220000300800 */
[----:B---3--:R-:W-:-:S03]  /*36f10*/  IMAD R6, R6, 0x100, R11 ;  /* 0x0000010006067824 */ /* 0x008fc600078e020b */
[----:B------:R-:W3:Y:S02]  /*36f20*/  LDL.LU R11, [R1+0x2cb8] ;  /* 0x002cb800010b7983 */ /* 0x000ee40000300800 */
        /* <DEDUP_REMOVED lines=14> */
[----:B0-----:R-:W4:Y:S04]  /*37010*/  LDL.LU R8, [R1+0x8e0] ;  /* 0x0008e00001087983 */ /* 0x001f280000300800 */
[----:B------:R-:W4:Y:S04]  /*37020*/  LDL.LU R9, [R1+0x8e4] ;  /* 0x0008e40001097983 */ /* 0x000f280000300800 */
[----:B------:R-:W4:Y:S04]  /*37030*/  LDL.LU R10, [R1+0x8e8] ;  /* 0x0008e800010a7983 */ /* 0x000f280000300800 */
[----:B------:R-:W4:Y:S01]  /*37040*/  LDL.LU R11, [R1+0x8ec] ;  /* 0x0008ec00010b7983 */ /* 0x000f220000300800 */
[----:B---3--:R-:W-:Y:S03]  /*37050*/  HMMA.16816.F32 R12, R12, R2, R24 ;  /* 0x000000020c0c723c */ /* 0x008fe60000001818 */
[----:B------:R-:W2:Y:S01]  /*37060*/  LDL.LU.64 R26, [R1+0x2c90] ;  /* 0x002c9000011a7983 */ /* 0x000ea20000300a00 */
[----:B------:R-:W-:Y:S01]  /*37070*/  IMAD R7, R0, 0x100, R7 ;  /* 0x0000010000077824 */ /* 0x000fe200078e0207 */
[----:B------:R-:W-:-:S02]  /*37080*/  F2FP.F16.E4M3.UNPACK_B R4, R4 ;  /* 0x00000004ff04723e */ /* 0x000fc400020006ff */
[----:B------:R-:W-:Y:S02]  /*37090*/  F2FP.F16.E4M3.UNPACK_B R5, R5 ;  /* 0x00000005ff05723e */ /* 0x000fe400020006ff */
[----:B------:R-:W-:Y:S02]  /*370a0*/  F2FP.F16.E4M3.UNPACK_B R6, R6 ;  /* 0x00000006ff06723e */ /* 0x000fe400020006ff */
[----:B------:R-:W-:-:S12]  /*370b0*/  F2FP.F16.E4M3.UNPACK_B R7, R7 ;  /* 0x00000007ff07723e */ /* 0x000fd800020006ff */
        /* <DEDUP_REMOVED lines=20> */
[----:B---3--:R-:W-:Y:S01]  /*37200*/  HMMA.16816.F32 R12, R4, R16, R12 ;  /* 0x00000010040c723c */ /* 0x008fe2000000180c */
[----:B------:R-:W-:-:S02]  /*37210*/  IMAD.MOV.U32 R0, RZ, RZ, R29 ;  /* 0x000000ffff007224 */ /* 0x000fc400078e001d */
[----:B------:R-:W3:Y:S04]  /*37220*/  LDL.LU.64 R28, [R1+0x2c58] ;  /* 0x002c5800011c7983 */ /* 0x000ee80000300a00 */
[----:B------:R0:W-:-:S15]  /*37230*/  STL [R1+0x2bb8], R0 ;  /* 0x002bb80001007387 */ /* 0x0001de0000100800 */
[----:B------:R-:W-:-:S01]  /*37240*/  NOP ;  /* 0x0000000000007918 */ /* 0x000fc20000000000 */
[----:B------:R-:W-:Y:S04]  /*37250*/  STL.64 [R1+0x8f0], R12 ;  /* 0x0008f00c01007387 */ /* 0x000fe80000100a00 */
[----:B------:R-:W-:Y:S01]  /*37260*/  STL.64 [R1+0x8f8], R14 ;  /* 0x0008f80e01007387 */ /* 0x000fe20000100a00 */
[----:B----4-:R-:W-:Y:S06]  /*37270*/  HMMA.16816.F32 R8, R4, R24, R8 ;  /* 0x000000180408723c */ /* 0x010fec0000001808 */
[----:B0-----:R-:W-:-:S05]  /*37280*/  IMAD.MOV.U32 R0, RZ, RZ, R25 ;  /* 0x000000ffff007224 */ /* 0x001fca00078e0019 */
        /* <DEDUP_REMOVED lines=23> */
[----:B------:R-:W2:Y:S04]  /*37400*/  LDL.64 R14, [R1] ;  /* 0x00000000010e7983 */ /* 0x000ea80000100a00 */
[----:B------:R-:W3:Y:S04]  /*37410*/  LDL.LU R24, [R1+0x8b0] ;  /* 0x0008b00001187983 */ /* 0x000ee80000300800 */
[----:B------:R-:W3:Y:S04]  /*37420*/  LDL.LU R25, [R1+0x8b4] ;  /* 0x0008b40001197983 */ /* 0x000ee80000300800 */
[----:B------:R-:W3:Y:S04]  /*37430*/  LDL.LU R26, [R1+0x8b8] ;  /* 0x0008b800011a7983 */ /* 0x000ee80000300800 */
[----:B------:R-:W3:Y:S04]  /*37440*/  LDL.LU R27, [R1+0x8bc] ;  /* 0x0008bc00011b7983 */ /* 0x000ee80000300800 */
[----:B------:R-:W4:Y:S04]  /*37450*/  LDL.LU R16, [R1+0x1cd8] ;  /* 0x001cd80001107983 */ /* 0x000f280000300800 */
[----:B------:R-:W3:Y:S04]  /*37460*/  LDL.LU R12, [R1+0x1cd4] ;  /* 0x001cd400010c7983 */ /* 0x000ee80000300800 */
[----:B------:R-:W4:Y:S04]  /*37470*/  LDL.LU R17, [R1+0x1ce0] ;  /* 0x001ce00001117983 */ /* 0x000f280000300800 */
[----:B------:R-:W-:Y:S04]  /*37480*/  STL.64 [R1+0x2c00], R18 ;  /* 0x002c001201007387 */ /* 0x000fe80000100a00 */
[----:B----4-:R0:W-:Y:S04]  /*37490*/  STL.64 [R1+0x2bf8], R16 ;  /* 0x002bf81001007387 */ /* 0x0101e80000100a00 */
[----:B0-----:R-:W4:Y:S04]  /*374a0*/  LDL.LU R16, [R1+0x870] ;  /* 0x0008700001107983 */ /* 0x001f280000300800 */
[----:B------:R-:W4:Y:S04]  /*374b0*/  LDL.LU R17, [R1+0x874] ;  /* 0x0008740001117983 */ /* 0x000f280000300800 */
[----:B------:R-:W3:Y:S04]  /*374c0*/  LDL.LU R18, [R1+0x878] ;  /* 0x0008780001127983 */ /* 0x000ee80000300800 */
[----:B------:R-:W3:Y:S01]  /*374d0*/  LDL.LU R19, [R1+0x87c] ;  /* 0x00087c0001137983 */ /* 0x000ee20000300800 */
[C---:B--2---:R-:W-:Y:S03]  /*374e0*/  HMMA.16816.F32 R20, R4.reuse, R14, R20 ;  /* 0x0000000e0414723c */ /* 0x044fe60000001814 */
[----:B---3--:R-:W-:Y:S04]  /*374f0*/  STL.64 [R1+0x2c10], R18 ;  /* 0x002c101201007387 */ /* 0x008fe80000100a00 */
        /* <DEDUP_REMOVED lines=9> */
[----:B------:R-:W2:Y:S01]  /*37590*/  LDL.LU R11, [R1+0x85c] ;  /* 0x00085c00010b7983 */ /* 0x000ea20000300800 */
[----:B------:R-:W-:Y:S01]  /*375a0*/  HMMA.16816.F32 R24, R4, R28, R24 ;  /* 0x0000001c0418723c */ /* 0x000fe20000001818 */
[----:B------:R-:W-:-:S02]  /*375b0*/  IMAD.MOV.U32 R0, RZ, RZ, R15 ;  /* 0x000000ffff007224 */ /* 0x000fc400078e000f */
[----:B--2---:R-:W-:Y:S04]  /*375c0*/  STL.64 [R1+0x2bf0], R10 ;  /* 0x002bf00a01007387 */ /* 0x004fe80000100a00 */
[----:B----4-:R0:W-:Y:S04]  /*375d0*/  STL.64 [R1+0x2be8], R8 ;  /* 0x002be80801007387 */ /* 0x0101e80000100a00 */
[----:B0-----:R-:W2:Y:S04]  /*375e0*/  LDL.LU R8, [R1+0x860] ;  /* 0x0008600001087983 */ /* 0x001ea80000300800 */
[----:B------:R-:W2:Y:S04]  /*375f0*/  LDL.LU R9, [R1+0x864] ;  /* 0x0008640001097983 */ /* 0x000ea80000300800 */
[----:B------:R-:W2:Y:S04]  /*37600*/  LDL.LU R10, [R1+0x868] ;  /* 0x00086800010a7983 */ /* 0x000ea80000300800 */
[----:B------:R-:W2:Y:S04]  /*37610*/  LDL.LU R11, [R1+0x86c] ;  /* 0x00086c00010b7983 */ /* 0x000ea80000300800 */
[----:B------:R-:W-:Y:S04]  /*37620*/  STL.64 [R1+0x8c0], R20 ;  /* 0x0008c01401007387 */ /* 0x000fe80000100a00 */
[----:B------:R0:W-:Y:S04]  /*37630*/  STL.64 [R1+0x8c8], R22 ;  /* 0x0008c81601007387 */ /* 0x0001e80000100a00 */
[----:B0-----:R-:W4:Y:S04]  /*37640*/  LDL.LU.64 R22, [R1+0x2c50] ;  /* 0x002c500001167983 */ /* 0x001f280000300a00 */
[----:B------:R-:W4:Y:S04]  /*37650*/  LDL.LU.64 R20, [R1+0x2c48] ;  /* 0x002c480001147983 */ /* 0x000f280000300a00 */
[----:B------:R-:W3:Y:S04]  /*37660*/  LDL.LU R14, [R1+0x1ce4] ;  /* 0x001ce400010e7983 */ /* 0x000ee80000300800 */
[----:B------:R-:W3:Y:S04]  /*37670*/  LDL.LU R15, [R1+0x1cec] ;  /* 0x001cec00010f7983 */ /* 0x000ee80000300800 */
        /* <DEDUP_REMOVED lines=20> */
[----:B------:R-:W4:Y:S04]  /*377c0*/  LDL.LU R26, [R1+0x848] ;  /* 0x00084800011a7983 */ /* 0x000f280000300800 */
[----:B------:R-:W4:Y:S01]  /*377d0*/  LDL.LU R27, [R1+0x84c] ;  /* 0x00084c00011b7983 */ /* 0x000f220000300800 */
[C---:B--2---:R-:W-:Y:S03]  /*377e0*/  HMMA.16816.F32 R16, R4.reuse, R22, R16 ;  /* 0x000000160410723c */ /* 0x044fe60000001810 */
[----:B----4-:R-:W-:Y:S04]  /*377f0*/  STL.64 [R1+0x2bc8], R26 ;  /* 0x002bc81a01007387 */ /* 0x010fe80000100a00 */
[----:B---3--:R0:W-:Y:S04]  /*37800*/  STL.64 [R1+0x2bc0], R24 ;  /* 0x002bc01801007387 */ /* 0x0081e80000100a00 */
[----:B0-----:R-:W2:Y:S04]  /*37810*/  LDL.LU R24, [R1+0x1060] ;  /* 0x0010600001187983 */ /* 0x001ea80000300800 */
[----:B------:R-:W2:Y:S04]  /*37820*/  LDL.LU R25, [R1+0x1064] ;  /* 0x0010640001197983 */ /* 0x000ea80000300800 */
[----:B------:R-:W2:Y:S04]  /*37830*/  LDL.LU R26, [R1+0x1068] ;  /* 0x00106800011a7983 */ /* 0x000ea80000300800 */
[----:B------:R-:W2:Y:S04]  /*37840*/  LDL.LU R27, [R1+0x106c] ;  /* 0x00106c00011b7983 */ /* 0x000ea80000300800 */
        /* <DEDUP_REMOVED lines=12> */
[----:B0-----:R-:W2:Y:S04]  /*37910*/  LDL.LU R20, [R1+0x1050] ;  /* 0x0010500001147983 */ /* 0x001ea80000300800 */
[----:B------:R-:W2:Y:S04]  /*37920*/  LDL.LU R21, [R1+0x1054] ;  /* 0x0010540001157983 */ /* 0x000ea80000300800 */
[----:B------:R-:W2:Y:S04]  /*37930*/  LDL.LU R22, [R1+0x1058] ;  /* 0x0010580001167983 */ /* 0x000ea80000300800 */
[----:B------:R-:W2:Y:S01]  /*37940*/  LDL.LU R23, [R1+0x105c] ;  /* 0x00105c0001177983 */ /* 0x000ea20000300800 */
[----:B---3--:R-:W-:Y:S01]  /*37950*/  HMMA.16816.F32 R8, R4, R18, R8 ;  /* 0x000000120408723c */ /* 0x008fe20000001808 */
[----:B----4-:R-:W-:-:S02]  /*37960*/  IMAD R12, R12, 0x100, R16 ;  /* 0x000001000c0c7824 */ /* 0x010fc400078e0210 */
[----:B------:R-:W-:-:S15]  /*37970*/  IMAD R13, R13, 0x100, R17 ;  /* 0x000001000d0d7824 */ /* 0x000fde00078e0211 */
[----:B------:R-:W-:-:S05]  /*37980*/  NOP ;  /* 0x0000000000007918 */ /* 0x000fca0000000000 */
        /* <DEDUP_REMOVED lines=10> */
[----:B0-----:R-:W2:Y:S04]  /*37a30*/  LDL.LU.64 R10, [R1+0x2bd8] ;  /* 0x002bd800010a7983 */ /* 0x001ea80000300a00 */
[----:B------:R-:W3:Y:S04]  /*37a40*/  LDL.LU.64 R8, [R1+0x2bd0] ;  /* 0x002bd00001087983 */ /* 0x000ee80000300a00 */
[----:B------:R0:W-:Y:S04]  /*37a50*/  STL [R1+0x2ac8], R16 ;  /* 0x002ac81001007387 */ /* 0x0001e80000100800 */
[----:B0-----:R-:W4:Y:S04]  /*37a60*/  LDL.LU R16, [R1+0x1cf0] ;  /* 0x001cf00001107983 */ /* 0x001f280000300800 */
[----:B------:R0:W-:Y:S04]  /*37a70*/  STL [R1+0x2ac4], R17 ;  /* 0x002ac41101007387 */ /* 0x0001e80000100800 */
[----:B0-----:R-:W4:Y:S01]  /*37a80*/  LDL.LU R17, [R1+0x1ce8] ;  /* 0x001ce80001117983 */ /* 0x001f220000300800 */
[----:B--2---:R-:W-:-:S15]  /*37a90*/  HMMA.16816.F32 R24, R4, R10, R24 ;  /* 0x0000000a0418723c */ /* 0x004fde0000001818 */
[----:B------:R-:W-:-:S08]  /*37aa0*/  NOP ;  /* 0x0000000000007918 */ /* 0x000fd00000000000 */
[----:B------:R-:W-:Y:S04]  /*37ab0*/  STL.64 [R1+0x1060], R24 ;  /* 0x0010601801007387 */ /* 0x000fe80000100a00 */
[----:B------:R0:W-:Y:S04]  /*37ac0*/  STL.64 [R1+0x1068], R26 ;  /* 0x0010681a01007387 */ /* 0x0001e80000100a00 */
[----:B0-----:R-:W2:Y:S04]  /*37ad0*/  LDL.LU.64 R26, [R1+0x2bc8] ;  /* 0x002bc800011a7983 */ /* 0x001ea80000300a00 */
[----:B------:R-:W2:Y:S01]  /*37ae0*/  LDL.LU.64 R24, [R1+0x2bc0] ;  /* 0x002bc00001187983 */ /* 0x000ea20000300a00 */
[----:B---3--:R-:W-:Y:S06]  /*37af0*/  HMMA.16816.F32 R20, R4, R8, R20 ;  /* 0x000000080414723c */ /* 0x008fec0000001814 */
[----:B------:R-:W-:Y:S04]  /*37b00*/  STL [R1+0x2abc], R8 ;  /* 0x002abc0801007387 */ /* 0x000fe80000100800 */
[----:B------:R-:W-:-:S13]  /*37b10*/  STL [R1+0x2ab8], R9 ;  /* 0x002ab80901007387 */ /* 0x000fda0000100800 */
[----:B------:R-:W-:Y:S04]  /*37b20*/  STL.64 [R1+0x1050], R20 ;  /* 0x0010501401007387 */ /* 0x000fe80000100a00 */
[----:B------:R-:W-:Y:S04]  /*37b30*/  STL.64 [R1+0x1058], R22 ;  /* 0x0010581601007387 */ /* 0x000fe80000100a00 */
[----:B------:R2:W-:Y:S01]  /*37b40*/  STL.64 [R1+0x2bb0], R10 ;  /* 0x002bb00a01007387 */ /* 0x0005e20000100a00 */
[----:B----4-:R-:W-:-:S03]  /*37b50*/  IMAD R15, R15, 0x100, R16 ;  /* 0x000001000f0f7824 */ /* 0x010fc600078e0210 */
[----:B------:R-:W3:Y:S01]  /*37b60*/  LDL.LU R16, [R1+0x1cf8] ;  /* 0x001cf80001107983 */ /* 0x000ee20000300800 */
[----:B------:R-:W-:Y:S01]  /*37b70*/  IMAD R14, R14, 0x100, R17 ;  /* 0x000001000e0e7824 */ /* 0x000fe200078e0211 */
[----:B--2---:R-:W-:Y:S02]  /*37b80*/  HMMA.16816.F32 R8, R4, R2, R24 ;  /* 0x000000020408723c */ /* 0x004fe40000001818 */
[----:B------:R-:W2:-:S15]  /*37b90*/  LDL.LU R4, [R1+0x1cf4] ;  /* 0x001cf40001047983 */ /* 0x000e9e0000300800 */
[----:B------:R-:W-:-:S06]  /*37ba0*/  NOP ;  /* 0x0000000000007918 */ /* 0x000fcc0000000000 */
[----:B------:R-:W-:Y:S04]  /*37bb0*/  STL.64 [R1+0x840], R8 ;  /* 0x0008400801007387 */ /* 0x000fe80000100a00 */
[----:B------:R-:W-:Y:S04]  /*37bc0*/  STL.64 [R1+0x848], R10 ;  /* 0x0008480a01007387 */ /* 0x000fe80000100a00 */
[----:B------:R-:W3:Y:S04]  /*37bd0*/  LDL.LU R17, [R1+0x1d00] ;  /* 0x001d000001117983 */ /* 0x000ee80000300800 */
[----:B------:R-:W-:Y:S04]  /*37be0*/  STL.64 [R1+0x2ae8], R18 ;  /* 0x002ae81201007387 */ /* 0x000fe80000100a00 */
[----:B---3--:R0:W-:Y:S04]  /*37bf0*/  STL.64 [R1+0x2ae0], R16 ;  /* 0x002ae01001007387 */ /* 0x0081e80000100a00 */
[----:B0-----:R-:W3:Y:S04]  /*37c00*/  LDL.LU R16, [R1+0x790] ;  /* 0x0007900001107983 */ /* 0x001ee80000300800 */
[----:B------:R-:W3:Y:S04]  /*37c10*/  LDL.LU R17, [R1+0x794] ;  /* 0x0007940001117983 */ /* 0x000ee80000300800 */
[----:B------:R-:W4:Y:S04]  /*37c20*/  LDL.LU R18, [R1+0x798] ;  /* 0x0007980001127983 */ /* 0x000f280000300800 */
[----:B------:R-:W4:Y:S04]  /*37c30*/  LDL.LU R19, [R1+0x79c] ;  /* 0x00079c0001137983 */ /* 0x000f280000300800 */
[----:B------:R-:W2:Y:S04]  /*37c40*/  LDL.LU R20, [R1+0x7b0] ;  /* 0x0007b00001147983 */ /* 0x000ea80000300800 */
        /* <DEDUP_REMOVED lines=8> */
[----:B0-----:R-:W2:Y:S01]  /*37cd0*/  LDL R26, [R1] ;  /* 0x00000000011a7983 */ /* 0x001ea20000100800 */
[----:B------:R-:W-:-:S03]  /*37ce0*/  IMAD.MOV.U32 R27, RZ, RZ, R0 ;  /* 0x000000ffff1b7224 */ /* 0x000fc600078e0000 */
[----:B------:R-:W3:Y:S04]  /*37cf0*/  LDL.LU R0, [R1+0x2bbc] ;  /* 0x002bbc0001007983 */ /* 0x000ee80000300800 */
[----:B----4-:R0:W-:Y:S04]  /*37d00*/  STL.64 [R1+0x2b30], R24 ;  /* 0x002b301801007387 */ /* 0x0101e80000100a00 */
[----:B0-----:R-:W4:Y:S04]  /*37d10*/  LDL.64 R24, [R1+0x8] ;  /* 0x0000080001187983 */ /* 0x001f280000100a00 */
[----:B--2---:R-:W-:Y:S04]  /*37d20*/  STL.64 [R1+0x2b68], R26 ;  /* 0x002b681a01007387 */ /* 0x004fe80000100a00 */
[----:B----4-:R-:W-:Y:S04]  /*37d30*/  STL.64 [R1+0x2b60], R24 ;  /* 0x002b601801007387 */ /* 0x010fe80000100a00 */
        /* <DEDUP_REMOVED lines=17> */
[----:B------:R-:W4:Y:S04]  /*37e50*/  LDL R25, [R1+0x1c] ;  /* 0x00001c0001197983 */ /* 0x000f280000100800 */
        /* <DEDUP_REMOVED lines=8> */
[----:B------:R-:W4:Y:S04]  /*37ee0*/  LDL.LU R8, [R1+0x830] ;  /* 0x0008300001087983 */ /* 0x000f280000300800 */
[----:B------:R-:W4:Y:S04]  /*37ef0*/  LDL.LU R9, [R1+0x834] ;  /* 0x0008340001097983 */ /* 0x000f280000300800 */
[----:B------:R-:W4:Y:S04]  /*37f00*/  LDL.LU R10, [R1+0x838] ;  /* 0x00083800010a7983 */ /* 0x000f280000300800 */
[----:B------:R-:W4:Y:S04]  /*37f10*/  LDL.LU R11, [R1+0x83c] ;  /* 0x00083c00010b7983 */ /* 0x000f280000300800 */
[----:B------:R-:W4:Y:S04]  /*37f20*/  LDL.64 R24, [R1+0x30] ;  /* 0x0000300001187983 */ /* 0x000f280000100a00 */
        /* <DEDUP_REMOVED lines=12> */
[----:B------:R-:W-:-:S02]  /*37ff0*/  F2FP.F16.E4M3.UNPACK_B R12, R12 ;  /* 0x0000000cff0c723e */ /* 0x000fc400020006ff */
[----:B------:R-:W-:Y:S02]  /*38000*/  F2FP.F16.E4M3.UNPACK_B R13, R13 ;  /* 0x0000000dff0d723e */ /* 0x000fe400020006ff */
[----:B------:R-:W-:Y:S02]  /*38010*/  F2FP.F16.E4M3.UNPACK_B R14, R14 ;  /* 0x0000000eff0e723e */ /* 0x000fe400020006ff */
[----:B------:R-:W-:Y:S01]  /*38020*/  F2FP.F16.E4M3.UNPACK_B R15, R15 ;  /* 0x0000000fff0f723e */ /* 0x000fe200020006ff */
        /* <DEDUP_REMOVED lines=10> */
[----:B------:R-:W3:Y:S04]  /*380d0*/  LDL.LU R18, [R1+0x7a8] ;  /* 0x0007a80001127983 */ /* 0x000ee80000300800 */
[----:B------:R-:W3:Y:S04]  /*380e0*/  LDL.LU R19, [R1+0x7ac] ;  /* 0x0007ac0001137983 */ /* 0x000ee80000300800 */
[----:B------:R-:W2:Y:S04]  /*380f0*/  LDL.LU R5, [R1+0x1cfc] ;  /* 0x001cfc0001057983 */ /* 0x000ea80000300800 */
[----:B------:R-:W3:Y:S04]  /*38100*/  LDL.LU R6, [R1+0x1d04] ;  /* 0x001d040001067983 */ /* 0x000ee80000300800 */
[----:B------:R-:W3:Y:S01]  /*38110*/  LDL.LU R7, [R1+0x1d0c] ;  /* 0x001d0c0001077983 */ /* 0x000ee20000300800 */
[----:B----4-:R-:W-:Y:S01]  /*38120*/  HMMA.16816.F32 R8, R12, R24, R8 ;  /* 0x000000180c08723c */ /* 0x010fe20000001808 */
[----:B------:R-:W-:-:S05]  /*38130*/  IMAD.MOV.U32 R27, RZ, RZ, R0 ;  /* 0x000000ffff1b7224 */ /* 0x000fca00078e0000 */
[----:B------:R-:W-:Y:S01]  /*38140*/  IMAD.MOV.U32 R0, RZ, RZ, R25 ;  /* 0x000000ffff007224 */ /* 0x000fe200078e0019 */
[----:B---3--:R-:W-:Y:S04]  /*38150*/  STL.64 [R1+0x2ad8], R6 ;  /* 0x002ad80601007387 */ /* 0x008fe80000100a00 */
[----:B--2---:R0:W-:Y:S04]  /*38160*/  STL.64 [R1+0x2ad0], R4 ;  /* 0x002ad00401007387 */ /* 0x0041e80000100a00 */
[----:B0-----:R-:W2:Y:S04]  /*38170*/  LDL.LU R4, [R1+0x780] ;  /* 0x0007800001047983 */ /* 0x001ea80000300800 */
[----:B------:R-:W2:Y:S04]  /*38180*/  LDL.LU R5, [R1+0x784] ;  /* 0x0007840001057983 */ /* 0x000ea80000300800 */
[----:B------:R-:W2:Y:S04]  /*38190*/  LDL.LU R6, [R1+0x788] ;  /* 0x0007880001067983 */ /* 0x000ea80000300800 */
[----:B------:R-:W2:Y:S04]  /*381a0*/  LDL.LU R7, [R1+0x78c] ;  /* 0x00078c0001077983 */ /* 0x000ea80000300800 */
[----:B------:R-:W-:Y:S04]  /*381b0*/  STL [R1+0x2ac0], R3 ;  /* 0x002ac00301007387 */ /* 0x000fe80000100800 */
[----:B------:R0:W-:Y:S02]  /*381c0*/  STL.64 [R1+0x830], R8 ;  /* 0x0008300801007387 */ /* 0x0001e40000100a00 */
[----:B0-----:R-:W-:-:S02]  /*381d0*/  IMAD.MOV.U32 R9, RZ, RZ, R24 ;  /* 0x000000ffff097224 */ /* 0x001fc400078e0018 */
[C---:B------:R-:W-:Y:S01]  /*381e0*/  HMMA.16816.F32 R24, R12.reuse, R26, R20 ;  /* 0x0000001a0c18723c */ /* 0x040fe20000001814 */
[----:B------:R0:W-:Y:S04]  /*381f0*/  STL.64 [R1+0x838], R10 ;  /* 0x0008380a01007387 */ /* 0x0001e80000100a00 */
[----:B0-----:R-:W3:Y:S04]  /*38200*/  LDL.LU.64 R10, [R1+0x2bb0] ;  /* 0x002bb000010a7983 */ /* 0x001ee80000300a00 */
[----:B------:R-:W4:Y:S04]  /*38210*/  LDL.LU.64 R22, [R1+0x2ba8] ;  /* 0x002ba80001167983 */ /* 0x000f280000300a00 */
[----:B------:R-:W4:Y:S10]  /*38220*/  LDL.LU.64 R20, [R1+0x2ba0] ;  /* 0x002ba00001147983 */ /* 0x000f340000300a00 */
        /* <DEDUP_REMOVED lines=17> */
[----:B------:R-:W4:Y:S02]  /*38340*/  LDL.LU.64 R24, [R1+0x2b60] ;  /* 0x002b600001187983 */ /* 0x000f240000300a00 */
[----:B----4-:R-:W-:-:S15]  /*38350*/  HMMA.16816.F32 R20, R12, R24, R20 ;  /* 0x000000180c14723c */ /* 0x010fde0000001814 */
[----:B------:R-:W-:-:S08]  /*38360*/  NOP ;  /* 0x0000000000007918 */ /* 0x000fd00000000000 */
[----:B------:R-:W-:Y:S04]  /*38370*/  STL.64 [R1+0x7f0], R20 ;  /* 0x0007f01401007387 */ /* 0x000fe80000100a00 */
[----:B------:R0:W-:Y:S04]  /*38380*/  STL.64 [R1+0x7f8], R22 ;  /* 0x0007f81601007387 */ /* 0x0001e80000100a00 */
[----:B0-----:R-:W2:Y:S04]  /*38390*/  LDL.LU.64 R22, [R1+0x2b58] ;  /* 0x002b580001167983 */ /* 0x001ea80000300a00 */
[----:B------:R-:W2:Y:S01]  /*383a0*/  LDL.LU.64 R20, [R1+0x2b50] ;  /* 0x002b500001147983 */ /* 0x000ea20000300a00 */
[----:B------:R-:W-:-:S02]  /*383b0*/  IMAD.MOV.U32 R3, RZ, RZ, R24 ;  /* 0x000000ffff037224 */ /* 0x000fc400078e0018 */
[----:B------:R-:W-:Y:S02]  /*383c0*/  IMAD.MOV.U32 R8, RZ, RZ, R25 ;  /* 0x000000ffff087224 */ /* 0x000fe400078e0019 */
[----:B--2---:R-:W-:Y:S01]  /*383d0*/  HMMA.16816.F32 R24, R12, R26, R20 ;  /* 0x0000001a0c18723c */ /* 0x004fe20000001814 */
[----:B------:R-:W2:Y:S04]  /*383e0*/  LDL.LU.64 R22, [R1+0x2b48] ;  /* 0x002b480001167983 */ /* 0x000ea80000300a00 */
[----:B------:R-:W2:-:S15]  /*383f0*/  LDL.LU.64 R20, [R1+0x2b40] ;  /* 0x002b400001147983 */ /* 0x000e9e0000300a00 */
[----:B------:R-:W-:-:S03]  /*38400*/  NOP ;  /* 0x0000000000007918 */ /* 0x000fc60000000000 */
        /* <DEDUP_REMOVED lines=54> */
[----:B------:R-:W4:Y:S02]  /*38770*/  LDL.LU.64 R4, [R1+0x2ad0] ;  /* 0x002ad00001047983 */ /* 0x000f240000300a00 */
[----:B----4-:R-:W-:-:S02]  /*38780*/  IMAD R4, R4, 0x100, R16 ;  /* 0x0000010004047824 */ /* 0x010fc400078e0210 */
[----:B------:R-:W-:Y:S01]  /*38790*/  IMAD R5, R5, 0x100, R17 ;  /* 0x0000010005057824 */ /* 0x000fe200078e0211 */
[----:B------:R-:W3:Y:S04]  /*387a0*/  LDL.LU R16, [R1+0x2ac8] ;  /* 0x002ac80001107983 */ /* 0x000ee80000300800 */
[----:B------:R-:W3:Y:S02]  /*387b0*/  LDL.LU R17, [R1+0x2ac4] ;  /* 0x002ac40001117983 */ /* 0x000ee40000300800 */
[----:B---3--:R-:W-:Y:S06]  /*387c0*/  HMMA.16816.F32 R20, R12, R16, R20 ;  /* 0x000000100c14723c */ /* 0x008fec0000001814 */
[----:B------:R0:W-:-:S15]  /*387d0*/  STL [R1+0x29c0], R17 ;  /* 0x0029c01101007387 */ /* 0x0001de0000100800 */
[----:B------:R-:W-:-:S02]  /*387e0*/  NOP ;  /* 0x0000000000007918 */ /* 0x000fc40000000000 */
[----:B------:R1:W-:Y:S04]  /*387f0*/  STL.64 [R1+0x770], R20 ;  /* 0x0007701401007387 */ /* 0x0003e80000100a00 */
[----:B------:R-:W-:Y:S04]  /*38800*/  STL.64 [R1+0x778], R22 ;  /* 0x0007781601007387 */ /* 0x000fe80000100a00 */
[----:B0-----:R-:W3:Y:S04]  /*38810*/  LDL.LU R17, [R1+0x1d14] ;  /* 0x001d140001117983 */ /* 0x001ee80000300800 */
[----:B------:R-:W-:Y:S04]  /*38820*/  STL.64 [R1+0x29d0], R18 ;  /* 0x0029d01201007387 */ /* 0x000fe80000100a00 */
[----:B---3--:R0:W-:Y:S04]  /*38830*/  STL.64 [R1+0x29c8], R16 ;  /* 0x0029c81001007387 */ /* 0x0081e80000100a00 */
[----:B-1----:R-:W3:Y:S01]  /*38840*/  LDL.LU R20, [R1+0x6d0] ;  /* 0x0006d00001147983 */ /* 0x002ee20000300800 */
[----:B0-----:R-:W-:-:S15]  /*38850*/  HMMA.16816.F32 R16, R12, R10, R24 ;  /* 0x0000000a0c10723c */ /* 0x001fde0000001818 */
[----:B------:R-:W-:-:S08]  /*38860*/  NOP ;  /* 0x0000000000007918 */ /* 0x000fd00000000000 */
[----:B------:R-:W-:Y:S04]  /*38870*/  STL.64 [R1+0x1040], R16 ;  /* 0x0010401001007387 */ /* 0x000fe80000100a00 */
[----:B------:R-:W-:Y:S04]  /*38880*/  STL.64 [R1+0x1048], R18 ;  /* 0x0010481201007387 */ /* 0x000fe80000100a00 */
[----:B------:R-:W3:Y:S04]  /*38890*/  LDL.LU R21, [R1+0x6d4] ;  /* 0x0006d40001157983 */ /* 0x000ee80000300800 */
[----:B------:R-:W4:Y:S04]  /*388a0*/  LDL.LU R22, [R1+0x6d8] ;  /* 0x0006d80001167983 */ /* 0x000f280000300800 */
[----:B------:R-:W4:Y:S04]  /*388b0*/  LDL.LU R23, [R1+0x6dc] ;  /* 0x0006dc0001177983 */ /* 0x000f280000300800 */
[----:B----4-:R-:W-:Y:S04]  /*388c0*/  STL.64 [R1+0x2a00], R22 ;  /* 0x002a001601007387 */ /* 0x010fe80000100a00 */
[----:B---3--:R0:W-:Y:S04]  /*388d0*/  STL.64 [R1+0x29f8], R20 ;  /* 0x0029f81401007387 */ /* 0x0081e80000100a00 */
[----:B0-----:R-:W3:Y:S04]  /*388e0*/  LDL.LU R20, [R1+0x6e0] ;  /* 0x0006e00001147983 */ /* 0x001ee80000300800 */
        /* <DEDUP_REMOVED lines=9> */
[----:B----4-:R0:W-:Y:S02]  /*38980*/  STL.64 [R1+0x2a38], R22 ;  /* 0x002a381601007387 */ /* 0x0101e40000100a00 */
[----:B0-----:R-:W-:-:S02]  /*38990*/  IMAD.MOV.U32 R22, RZ, RZ, R3 ;  /* 0x000000ffff167224 */ /* 0x001fc400078e0003 */
[----:B------:R-:W-:Y:S01]  /*389a0*/  IMAD.MOV.U32 R23, RZ, RZ, R8 ;  /* 0x000000ffff177224 */ /* 0x000fe200078e0008 */
[----:B------:R-:W4:Y:S04]  /*389b0*/  LDL.LU R3, [R1+0x2ac0] ;  /* 0x002ac00001037983 */ /* 0x000f280000300800 */
[----:B------:R-:W4:Y:S04]  /*389c0*/  LDL.LU R8, [R1+0x2abc] ;  /* 0x002abc0001087983 */ /* 0x000f280000300800 */
[----:B---3--:R0:W-:Y:S04]  /*389d0*/  STL.64 [R1+0x2a30], R20 ;  /* 0x002a301401007387 */ /* 0x0081e80000100a00 */
[----:B0-----:R-:W3:Y:S04]  /*389e0*/  LDL.64 R20, [R1+0x10] ;  /* 0x0000100001147983 */ /* 0x001ee80000100a00 */
[----:B------:R-:W-:Y:S01]  /*389f0*/  STL.64 [R1+0x2a68], R22 ;  /* 0x002a681601007387 */ /* 0x000fe20000100a00 */
[----:B--2---:R-:W-:-:S02]  /*38a00*/  IMAD R6, R6, 0x100, R28 ;  /* 0x0000010006067824 */ /* 0x004fc400078e021c */
[----:B------:R-:W-:Y:S01]  /*38a10*/  IMAD R7, R7, 0x100, R29 ;  /* 0x0000010007077824 */ /* 0x000fe200078e021d */
[----:B---3--:R0:W-:Y:S04]  /*38a20*/  STL.64 [R1+0x2a60], R20 ;  /* 0x002a601401007387 */ /* 0x0081e80000100a00 */
[----:B------:R-:W2:Y:S04]  /*38a30*/  LDL.64 R28, [R1] ;  /* 0x00000000011c7983 */ /* 0x000ea80000100a00 */
[----:B------:R-:W3:Y:S04]  /*38a40*/  LDL.LU R24, [R1+0x6f0] ;  /* 0x0006f00001187983 */ /* 0x000ee80000300800 */
[----:B------:R-:W3:Y:S04]  /*38a50*/  LDL.LU R25, [R1+0x6f4] ;  /* 0x0006f40001197983 */ /* 0x000ee80000300800 */
[----:B------:R-:W4:Y:S04]  /*38a60*/  LDL.LU R26, [R1+0x6f8] ;  /* 0x0006f800011a7983 */ /* 0x000f280000300800 */
[----:B------:R-:W4:Y:S04]  /*38a70*/  LDL.LU R27, [R1+0x6fc] ;  /* 0x0006fc00011b7983 */ /* 0x000f280000300800 */
        /* <DEDUP_REMOVED lines=10> */
[----:B---3--:R0:W-:Y:S02]  /*38b20*/  STL.64 [R1+0x2a88], R22 ;  /* 0x002a881601007387 */ /* 0x0081e40000100a00 */
[----:B0-----:R-:W-:-:S02]  /*38b30*/  IMAD.MOV.U32 R22, RZ, RZ, R9 ;  /* 0x000000ffff167224 */ /* 0x001fc400078e0009 */
[----:B------:R-:W-:Y:S01]  /*38b40*/  IMAD.MOV.U32 R23, RZ, RZ, R0 ;  /* 0x000000ffff177224 */ /* 0x000fe200078e0000 */
[----:B------:R-:W3:Y:S04]  /*38b50*/  LDL.LU R9, [R1+0x2ab8] ;  /* 0x002ab80001097983 */ /* 0x000ee80000300800 */
[----:B--2---:R0:W-:Y:S04]  /*38b60*/  STL.64 [R1+0x2a80], R20 ;  /* 0x002a801401007387 */ /* 0x0041e80000100a00 */
[----:B------:R1:W-:Y:S04]  /*38b70*/  STL.64 [R1+0x2aa0], R22 ;  /* 0x002aa01601007387 */ /* 0x0003e80000100a00 */
[----:B0-----:R-:W2:Y:S04]  /*38b80*/  LDL.LU R20, [R1+0x760] ;  /* 0x0007600001147983 */ /* 0x001ea80000300800 */
[----:B------:R-:W2:Y:S04]  /*38b90*/  LDL.LU R21, [R1+0x764] ;  /* 0x0007640001157983 */ /* 0x000ea80000300800 */
[----:B-1----:R-:W4:Y:S04]  /*38ba0*/  LDL.LU R22, [R1+0x768] ;  /* 0x0007680001167983 */ /* 0x002f280000300800 */
[----:B------:R-:W4:Y:S04]  /*38bb0*/  LDL.LU R23, [R1+0x76c] ;  /* 0x00076c0001177983 */ /* 0x000f280000300800 */
[----:B----4-:R-:W-:Y:S04]  /*38bc0*/  STL.64 [R1+0x2ab0], R22 ;  /* 0x002ab01601007387 */ /* 0x010fe80000100a00 */
[----:B--2---:R0:W-:Y:S04]  /*38bd0*/  STL.64 [R1+0x2aa8], R20 ;  /* 0x002aa81401007387 */ /* 0x0041e80000100a00 */
[----:B0-----:R-:W3:Y:S04]  /*38be0*/  LDL.LU R20, [R1+0x1030] ;  /* 0x0010300001147983 */ /* 0x001ee80000300800 */
[----:B------:R-:W3:Y:S04]  /*38bf0*/  LDL.LU R21, [R1+0x1034] ;  /* 0x0010340001157983 */ /* 0x000ee80000300800 */
[----:B------:R-:W3:Y:S04]  /*38c00*/  LDL.LU R22, [R1+0x1038] ;  /* 0x0010380001167983 */ /* 0x000ee80000300800 */
[----:B------:R-:W3:Y:S04]  /*38c10*/  LDL.LU R23, [R1+0x103c] ;  /* 0x00103c0001177983 */ /* 0x000ee80000300800 */
[----:B------:R-:W-:Y:S04]  /*38c20*/  STL.64 [R1+0x2a48], R26 ;  /* 0x002a481a01007387 */ /* 0x000fe80000100a00 */
[----:B------:R0:W-:Y:S04]  /*38c30*/  STL.64 [R1+0x2a40], R24 ;  /* 0x002a401801007387 */ /* 0x0001e80000100a00 */
        /* <DEDUP_REMOVED lines=10> */
[C---:B---3--:R-:W-:Y:S03]  /*38ce0*/  HMMA.16816.F32 R20, R12.reuse, R8, R20 ;  /* 0x000000080c14723c */ /* 0x048fe60000001814 */
        /* <DEDUP_REMOVED lines=16> */
[----:B------:R-:W-:Y:S04]  /*38df0*/  STL.64 [R1+0x1030], R20 ;  /* 0x0010301401007387 */ /* 0x000fe80000100a00 */
[----:B------:R0:W-:Y:S04]  /*38e00*/  STL.64 [R1+0x1038], R22 ;  /* 0x0010381601007387 */ /* 0x0001e80000100a00 */
[----:B0-----:R-:W4:Y:S04]  /*38e10*/  LDL.LU.64 R22, [R1+0x2ab0] ;  /* 0x002ab00001167983 */ /* 0x001f280000300a00 */
[----:B------:R-:W4:Y:S04]  /*38e20*/  LDL.LU.64 R20, [R1+0x2aa8] ;  /* 0x002aa80001147983 */ /* 0x000f280000300a00 */
[----:B------:R0:W-:Y:S04]  /*38e30*/  STL.64 [R1+0x29b8], R10 ;  /* 0x0029b80a01007387 */ /* 0x0001e80000100a00 */
[----:B0-----:R-:W3:Y:S04]  /*38e40*/  LDL.64 R10, [R1+0x20] ;  /* 0x00002000010a7983 */ /* 0x001ee80000100a00 */
[----:B------:R-:W-:Y:S01]  /*38e50*/  STL.64 [R1+0x29b0], R8 ;  /* 0x0029b00801007387 */ /* 0x000fe20000100a00 */
[----:B----4-:R-:W-:Y:S03]  /*38e60*/  HMMA.16816.F32 R12, R12, R2, R20 ;  /* 0x000000020c0c723c */ /* 0x010fe60000001814 */
[----:B------:R-:W2:Y:S01]  /*38e70*/  LDL.LU.64 R22, [R1+0x2aa0] ;  /* 0x002aa00001167983 */ /* 0x000ea20000300a00 */
[----:B------:R-:W-:-:S02]  /*38e80*/  F2FP.F16.E4M3.UNPACK_B R4, R4 ;  /* 0x00000004ff04723e */ /* 0x000fc400020006ff */
[----:B------:R-:W-:Y:S02]  /*38e90*/  F2FP.F16.E4M3.UNPACK_B R5, R5 ;  /* 0x00000005ff05723e */ /* 0x000fe400020006ff */
[----:B------:R-:W-:Y:S02]  /*38ea0*/  F2FP.F16.E4M3.UNPACK_B R6, R6 ;  /* 0x00000006ff06723e */ /* 0x000fe400020006ff */
[----:B------:R-:W-:-:S13]  /*38eb0*/  F2FP.F16.E4M3.UNPACK_B R7, R7 ;  /* 0x00000007ff07723e */ /* 0x000fda00020006ff */
[----:B------:R-:W-:Y:S04]  /*38ec0*/  STL.64 [R1+0x760], R12 ;  /* 0x0007600c01007387 */ /* 0x000fe80000100a00 */
[----:B------:R0:W-:Y:S04]  /*38ed0*/  STL.64 [R1+0x768], R14 ;  /* 0x0007680e01007387 */ /* 0x0001e80000100a00 */
[----:B0-----:R-:W4:Y:S04]  /*38ee0*/  LDL.64 R14, [R1+0x18] ;  /* 0x00001800010e7983 */ /* 0x001f280000100a00 */
[----:B------:R-:W4:Y:S01]  /*38ef0*/  LDL.LU R12, [R1+0x1d18] ;  /* 0x001d1800010c7983 */ /* 0x000f220000300800 */
[----:B--2---:R-:W-:Y:S03]  /*38f00*/  HMMA.16816.F32 R20, R4, R22, R24 ;  /* 0x000000160414723c */ /* 0x004fe60000001818 */
[----:B------:R-:W2:Y:S04]  /*38f10*/  LDL.LU.64 R26, [R1+0x2a98] ;  /* 0x002a9800011a7983 */ /* 0x000ea80000300a00 */
[----:B------:R-:W2:-:S15]  /*38f20*/  LDL.LU.64 R24, [R1+0x2a90] ;  /* 0x002a900001187983 */ /* 0x000e9e0000300a00 */
[----:B------:R-:W-:-:S01]  /*38f30*/  NOP ;  /* 0x0000000000007918 */ /* 0x000fc20000000000 */
        /* <DEDUP_REMOVED lines=32> */
[----:B------:R-:W3:Y:S01]  /*39140*/  LDL.LU.64 R20, [R1+0x2a30] ;  /* 0x002a300001147983 */ /* 0x000ee20000300a00 */
[----:B------:R-:W-:-:S02]  /*39150*/  IMAD.MOV.U32 R8, RZ, RZ, R10 ;  /* 0x000000ffff087224 */ /* 0x000fc400078e000a */
[----:B------:R-:W-:Y:S02]  /*39160*/  IMAD.MOV.U32 R10, RZ, RZ, R14 ;  /* 0x000000ffff0a7224 */ /* 0x000fe400078e000e */
[----:B------:R-:W-:Y:S02]  /*39170*/  IMAD.MOV.U32 R9, RZ, RZ, R15 ;  /* 0x000000ffff097224 */ /* 0x000fe400078e000f */
[----:B------:R-:W-:Y:S02]  /*39180*/  IMAD.MOV.U32 R15, RZ, RZ, R28 ;  /* 0x000000ffff0f7224 */ /* 0x000fe400078e001c */
[----:B------:R-:W-:Y:S01]  /*39190*/  IMAD.MOV.U32 R14, RZ, RZ, R29 ;  /* 0x000000ffff0e7224 */ /* 0x000fe200078e001d */
[----:B---3--:R-:W-:-:S15]  /*391a0*/  HMMA.16816.F32 R20, R4, R28, R20 ;  /* 0x0000001c0414723c */ /* 0x008fde0000001814 */
[----:B------:R-:W-:-:S08]  /*391b0*/  NOP ;  /* 0x0000000000007918 */ /* 0x000fd00000000000 */
[----:B------:R-:W-:Y:S04]  /*391c0*/  STL.64 [R1+0x700], R20 ;  /* 0x0007001401007387 */ /* 0x000fe80000100a00 */
[----:B------:R0:W-:Y:S04]  /*391d0*/  STL.64 [R1+0x708], R22 ;  /* 0x0007081601007387 */ /* 0x0001e80000100a00 */
[----:B0-----:R-:W3:Y:S04]  /*391e0*/  LDL.LU.64 R22, [R1+0x2a28] ;  /* 0x002a280001167983 */ /* 0x001ee80000300a00 */
[----:B------:R-:W3:Y:S04]  /*391f0*/  LDL.LU.64 R20, [R1+0x2a20] ;  /* 0x002a200001147983 */ /* 0x000ee80000300a00 */
[----:B------:R-:W2:Y:S02]  /*39200*/  LDL.LU.64 R28, [R1+0x2a18] ;  /* 0x002a1800011c7983 */ /* 0x000ea40000300a00 */
[----:B--2---:R-:W-:-:S15]  /*39210*/  HMMA.16816.F32 R24, R4, R28, R24 ;  /* 0x0000001c0418723c */ /* 0x004fde0000001818 */
        /* <DEDUP_REMOVED lines=17> */
[----:B------:R-:W-:Y:S04]  /*39330*/  STL.64 [R1+0x28e8], R26 ;  /* 0x0028e81a01007387 */ /* 0x000fe80000100a00 */
[----:B------:R0:W-:Y:S04]  /*39340*/  STL.64 [R1+0x28e0], R24 ;  /* 0x0028e01801007387 */ /* 0x0001e80000100a00 */
[----:B0-----:R-:W4:Y:S04]  /*39350*/  LDL.LU R24, [R1+0x6a0] ;  /* 0x0006a00001187983 */ /* 0x001f280000300800 */
[----:B------:R-:W4:Y:S04]  /*39360*/  LDL.LU R25, [R1+0x6a4] ;  /* 0x0006a40001197983 */ /* 0x000f280000300800 */
[----:B------:R-:W4:Y:S04]  /*39370*/  LDL.LU R26, [R1+0x6a8] ;  /* 0x0006a800011a7983 */ /* 0x000f280000300800 */
[----:B------:R-:W4:Y:S01]  /*39380*/  LDL.LU R27, [R1+0x6ac] ;  /* 0x0006ac00011b7983 */ /* 0x000f220000300800 */
        /* <DEDUP_REMOVED lines=15> */
[----:B------:R-:W3:-:S15]  /*39480*/  LDL.LU R24, [R1+0x610] ;  /* 0x0006100001187983 */ /* 0x000ede0000300800 */
[----:B------:R-:W-:-:S06]  /*39490*/  NOP ;  /* 0x0000000000007918 */ /* 0x000fcc0000000000 */
[----:B------:R0:W-:Y:S04]  /*394a0*/  STL.64 [R1+0x6a0], R20 ;  /* 0x0006a01401007387 */ /* 0x0001e80000100a00 */
[----:B------:R1:W-:Y:S04]  /*394b0*/  STL.64 [R1+0x6a8], R22 ;  /* 0x0006a81601007387 */ /* 0x0003e80000100a00 */
[----:B------:R-:W3:Y:S04]  /*394c0*/  LDL.LU R25, [R1+0x614] ;  /* 0x0006140001197983 */ /* 0x000ee80000300800 */
[----:B------:R-:W4:Y:S04]  /*394d0*/  LDL.LU R26, [R1+0x618] ;  /* 0x00061800011a7983 */ /* 0x000f280000300800 */
[----:B------:R-:W4:Y:S04]  /*394e0*/  LDL.LU R27, [R1+0x61c] ;  /* 0x00061c00011b7983 */ /* 0x000f280000300800 */
[----:B----4-:R-:W-:Y:S04]  /*394f0*/  STL.64 [R1+0x28f8], R26 ;  /* 0x0028f81a01007387 */ /* 0x010fe80000100a00 */
[----:B---3--:R3:W-:Y:S04]  /*39500*/  STL.64 [R1+0x28f0], R24 ;  /* 0x0028f01801007387 */ /* 0x0087e80000100a00 */
[----:B0-----:R-:W4:Y:S04]  /*39510*/  LDL.LU R20, [R1+0x600] ;  /* 0x0006000001147983 */ /* 0x001f280000300800 */
[----:B------:R-:W4:Y:S04]  /*39520*/  LDL.LU R21, [R1+0x604] ;  /* 0x0006040001157983 */ /* 0x000f280000300800 */
[----:B-1----:R-:W2:Y:S04]  /*39530*/  LDL.LU R22, [R1+0x608] ;  /* 0x0006080001167983 */ /* 0x002ea80000300800 */
[----:B------:R-:W2:Y:S04]  /*39540*/  LDL.LU R23, [R1+0x60c] ;  /* 0x00060c0001177983 */ /* 0x000ea80000300800 */
[----:B---3--:R-:W3:Y:S01]  /*39550*/  LDL.64 R24, [R1+0x8] ;  /* 0x0000080001187983 */ /* 0x008ee20000100a00 */
[----:B------:R-:W-:-:S02]  /*39560*/  IMAD.MOV.U32 R26, RZ, RZ, R15 ;  /* 0x000000ffff1a7224 */ /* 0x000fc400078e000f */
[----:B------:R-:W-:-:S05]  /*39570*/  IMAD.MOV.U32 R27, RZ, RZ, R14 ;  /* 0x000000ffff1b7224 */ /* 0x000fca00078e000e */
[----:B------:R-:W-:Y:S04]  /*39580*/  STL.64 [R1+0x2928], R26 ;  /* 0x0029281a01007387 */ /* 0x000fe80000100a00 */
[----:B---3--:R-:W-:Y:S04]  /*39590*/  STL.64 [R1+0x2920], R24 ;  /* 0x0029201801007387 */ /* 0x008fe80000100a00 */
[----:B--2---:R-:W-:Y:S04]  /*395a0*/  STL.64 [R1+0x2908], R22 ;  /* 0x0029081601007387 */ /* 0x004fe80000100a00 */
[----:B----4-:R0:W-:Y:S04]  /*395b0*/  STL.64 [R1+0x2900], R20 ;  /* 0x0029001401007387 */ /* 0x0101e80000100a00 */
[----:B0-----:R-:W2:Y:S04]  /*395c0*/  LDL.LU R20, [R1+0x620] ;  /* 0x0006200001147983 */ /* 0x001ea80000300800 */
[----:B------:R-:W2:Y:S04]  /*395d0*/  LDL.LU R21, [R1+0x624] ;  /* 0x0006240001157983 */ /* 0x000ea80000300800 */
[----:B------:R-:W3:Y:S04]  /*395e0*/  LDL.LU R22, [R1+0x628] ;  /* 0x0006280001167983 */ /* 0x000ee80000300800 */
[----:B------:R-:W3:Y:S01]  /*395f0*/  LDL.LU R23, [R1+0x62c] ;  /* 0x00062c0001177983 */ /* 0x000ee20000300800 */
[----:B------:R-:W-:-:S02]  /*39600*/  IMAD.MOV.U32 R26, RZ, RZ, R13 ;  /* 0x000000ffff1a7224 */ /* 0x000fc400078e000d */
[----:B------:R-:W-:Y:S02]  /*39610*/  IMAD.MOV.U32 R27, RZ, RZ, R11 ;  /* 0x000000ffff1b7224 */ /* 0x000fe400078e000b */
[----:B------:R-:W-:Y:S02]  /*39620*/  IMAD.MOV.U32 R24, RZ, RZ, R10 ;  /* 0x000000ffff187224 */ /* 0x000fe400078e000a */
[----:B------:R-:W-:Y:S01]  /*39630*/  IMAD.MOV.U32 R25, RZ, RZ, R9 ;  /* 0x000000ffff197224 */ /* 0x000fe200078e0009 */
[----:B------:R-:W-:Y:S04]  /*39640*/  STL.64 [R1+0x2940], R26 ;  /* 0x0029401a01007387 */ /* 0x000fe80000100a00 */
[----:B------:R-:W-:Y:S04]  /*39650*/  STL.64 [R1+0x2958], R24 ;  /* 0x0029581801007387 */ /* 0x000fe80000100a00 */
        /* <DEDUP_REMOVED lines=12> */
[----:B------:R-:W4:Y:S01]  /*39720*/  LDL.64 R24, [R1+0x30] ;  /* 0x0000300001187983 */ /* 0x000f220000100a00 */
[----:B------:R-:W-:-:S02]  /*39730*/  IMAD.MOV.U32 R26, RZ, RZ, R8 ;  /* 0x000000ffff1a7224 */ /* 0x000fc400078e0008 */
[----:B------:R-:W-:-:S05]  /*39740*/  IMAD.MOV.U32 R27, RZ, RZ, R0 ;  /* 0x000000ffff1b7224 */ /* 0x000fca00078e0000 */
[----:B------:R-:W-:Y:S04]  /*39750*/  STL.64 [R1+0x2988], R26 ;  /* 0x0029881a01007387 */ /* 0x000fe80000100a00 */
[----:B----4-:R0:W-:Y:S04]  /*39760*/  STL.64 [R1+0x2980], R24 ;  /* 0x0029801801007387 */ /* 0x0101e80000100a00 */
[----:B0-----:R-:W4:Y:S04]  /*39770*/  LDL.LU R24, [R1+0x680] ;  /* 0x0006800001187983 */ /* 0x001f280000300800 */
[----:B------:R-:W4:Y:S04]  /*39780*/  LDL.LU R25, [R1+0x684] ;  /* 0x0006840001197983 */ /* 0x000f280000300800 */
[----:B------:R-:W2:Y:S04]  /*39790*/  LDL.LU R26, [R1+0x688] ;  /* 0x00068800011a7983 */ /* 0x000ea80000300800 */
[----:B------:R-:W2:Y:S04]  /*397a0*/  LDL.LU R27, [R1+0x68c] ;  /* 0x00068c00011b7983 */ /* 0x000ea80000300800 */
[----:B------:R-:W3:Y:S04]  /*397b0*/  LDL.LU R8, [R1+0x690] ;  /* 0x0006900001087983 */ /* 0x000ee80000300800 */
[----:B------:R-:W3:Y:S04]  /*397c0*/  LDL.LU R9, [R1+0x694] ;  /* 0x0006940001097983 */ /* 0x000ee80000300800 */
[----:B------:R-:W3:Y:S01]  /*397d0*/  LDL.LU R10, [R1+0x698] ;  /* 0x00069800010a7983 */ /* 0x000ee20000300800 */
[----:B------:R-:W-:-:S03]  /*397e0*/  IMAD R12, R17, 0x100, R12 ;  /* 0x00000100110c7824 */ /* 0x000fc600078e020c */
[----:B------:R-:W3:Y:S04]  /*397f0*/  LDL.LU R11, [R1+0x69c] ;  /* 0x00069c00010b7983 */ /* 0x000ee80000300800 */
[----:B------:R-:W3:Y:S04]  /*39800*/  LDL.LU R17, [R1+0x1d20] ;  /* 0x001d200001117983 */ /* 0x000ee80000300800 */
[----:B------:R-:W3:Y:S04]  /*39810*/  LDL.LU R13, [R1+0x1d1c] ;  /* 0x001d1c00010d7983 */ /* 0x000ee80000300800 */
[----:B------:R-:W3:Y:S04]  /*39820*/  LDL.LU R14, [R1+0x1d24] ;  /* 0x001d2400010e7983 */ /* 0x000ee80000300800 */
[----:B------:R-:W3:Y:S04]  /*39830*/  LDL.LU R15, [R1+0x1d30] ;  /* 0x001d3000010f7983 */ /* 0x000ee80000300800 */
[----:B------:R-:W3:Y:S04]  /*39840*/  LDL.LU R0, [R1+0x1d2c] ;  /* 0x001d2c0001007983 */ /* 0x000ee80000300800 */
        /* <DEDUP_REMOVED lines=12> */
[----:B---3--:R-:W-:Y:S04]  /*39910*/  STL.64 [R1+0x2950], R22 ;  /* 0x0029501601007387 */ /* 0x008fe80000100a00 */
[----:B------:R0:W-:Y:S04]  /*39920*/  STL.64 [R1+0x2948], R20 ;  /* 0x0029481401007387 */ /* 0x0001e80000100a00 */
        /* <DEDUP_REMOVED lines=9> */
[----:B------:R-:W4:Y:S01]  /*399c0*/  LDL.LU R23, [R1+0x66c] ;  /* 0x00066c0001177983 */ /* 0x000f220000300800 */
[----:B------:R-:W-:-:S03]  /*399d0*/  IMAD R13, R13, 0x100, R17 ;  /* 0x000001000d0d7824 */ /* 0x000fc600078e0211 */
[----:B----4-:R-:W-:Y:S04]  /*399e0*/  STL.64 [R1+0x2978], R22 ;  /* 0x0029781601007387 */ /* 0x010fe80000100a00 */
[----:B---3--:R0:W-:Y:S04]  /*399f0*/  STL.64 [R1+0x2970], R20 ;  /* 0x0029701401007387 */ /* 0x0081e80000100a00 */
[----:B0-----:R-:W3:Y:S04]  /*39a00*/  LDL.LU R20, [R1+0x670] ;  /* 0x0006700001147983 */ /* 0x001ee80000300800 */
[----:B------:R-:W3:Y:S04]  /*39a10*/  LDL.LU R21, [R1+0x674] ;  /* 0x0006740001157983 */ /* 0x000ee80000300800 */
[----:B------:R-:W3:Y:S04]  /*39a20*/  LDL.LU R22, [R1+0x678] ;  /* 0x0006780001167983 */ /* 0x000ee80000300800 */
[----:B------:R-:W3:Y:S04]  /*39a30*/  LDL.LU R23, [R1+0x67c] ;  /* 0x00067c0001177983 */ /* 0x000ee80000300800 */
[----:B------:R-:W4:Y:S02]  /*39a40*/  LDL.LU R17, [R1+0x29c0] ;  /* 0x0029c00001117983 */ /* 0x000f240000300800 */
[----:B----4-:R-:W-:-:S15]  /*39a50*/  HMMA.16816.F32 R8, R4, R16, R8 ;  /* 0x000000100408723c */ /* 0x010fde0000001808 */
[----:B------:R-:W-:-:S08]  /*39a60*/  NOP ;  /* 0x0000000000007918 */ /* 0x000fd00000000000 */
[----:B------:R-:W-:Y:S04]  /*39a70*/  STL.64 [R1+0x690], R8 ;  /* 0x0006900801007387 */ /* 0x000fe80000100a00 */
[----:B------:R0:W-:Y:S04]  /*39a80*/  STL.64 [R1+0x698], R10 ;  /* 0x0006980a01007387 */ /* 0x0001e80000100a00 */
[----:B0-----:R-:W2:Y:S04]  /*39a90*/  LDL.LU.64 R10, [R1+0x29b8] ;  /* 0x0029b800010a7983 */ /* 0x001ea80000300a00 */
[----:B------:R-:W4:Y:S04]  /*39aa0*/  LDL.LU.64 R8, [R1+0x29b0] ;  /* 0x0029b00001087983 */ /* 0x000f280000300a00 */
[----:B------:R0:W-:Y:S04]  /*39ab0*/  STL [R1+0x289c], R16 ;  /* 0x00289c1001007387 */ /* 0x0001e80000100800 */
[----:B0-----:R-:W3:Y:S04]  /*39ac0*/  LDL.LU R16, [R1+0x1d28] ;  /* 0x001d280001107983 */ /* 0x001ee80000300800 */
[----:B------:R-:W-:Y:S01]  /*39ad0*/  STL [R1+0x2898], R17 ;  /* 0x0028981101007387 */ /* 0x000fe20000100800 */
[----:B--2---:R-:W-:-:S15]  /*39ae0*/  HMMA.16816.F32 R24, R4, R10, R24 ;  /* 0x0000000a0418723c */ /* 0x004fde0000001818 */
[----:B------:R-:W-:-:S08]  /*39af0*/  NOP ;  /* 0x0000000000007918 */ /* 0x000fd00000000000 */
[----:B------:R-:W-:Y:S04]  /*39b00*/  STL.64 [R1+0x1020], R24 ;  /* 0x0010201801007387 */ /* 0x000fe80000100a00 */
[----:B------:R0:W-:Y:S04]  /*39b10*/  STL.64 [R1+0x1028], R26 ;  /* 0x0010281a01007387 */ /* 0x0001e80000100a00 */
[----:B0-----:R-:W4:Y:S04]  /*39b20*/  LDL.LU.64 R26, [R1+0x29a8] ;  /* 0x0029a800011a7983 */ /* 0x001f280000300a00 */
[----:B------:R-:W4:Y:S04]  /*39b30*/  LDL.LU.64 R24, [R1+0x29a0] ;  /* 0x0029a00001187983 */ /* 0x000f280000300a00 */
[----:B------:R-:W-:Y:S04]  /*39b40*/  STL [R1+0x2884], R10 ;  /* 0x0028840a01007387 */ /* 0x000fe80000100800 */
[----:B------:R-:W-:Y:S01]  /*39b50*/  STL [R1+0x2880], R11 ;  /* 0x0028800b01007387 */ /* 0x000fe20000100800 */
[----:B----4-:R-:W-:-:S15]  /*39b60*/  HMMA.16816.F32 R24, R4, R8, R24 ;  /* 0x000000080418723c */ /* 0x010fde0000001818 */
[----:B------:R-:W-:-:S08]  /*39b70*/  NOP ;  /* 0x0000000000007918 */ /* 0x000fd00000000000 */
[----:B------:R-:W-:Y:S04]  /*39b80*/  STL.64 [R1+0x1010], R24 ;  /* 0x0010101801007387 */ /* 0x000fe80000100a00 */
[----:B------:R0:W-:Y:S04]  /*39b90*/  STL.64 [R1+0x1018], R26 ;  /* 0x0010181a01007387 */ /* 0x0001e80000100a00 */
[----:B0-----:R-:W2:Y:S04]  /*39ba0*/  LDL.LU.64 R26, [R1+0x2998] ;  /* 0x00299800011a7983 */ /* 0x001ea80000300a00 */
[----:B------:R-:W2:Y:S01]  /*39bb0*/  LDL.LU.64 R24, [R1+0x2990] ;  /* 0x0029900001187983 */ /* 0x000ea20000300a00 */
[----:B---3--:R-:W-:-:S02]  /*39bc0*/  IMAD R14, R14, 0x100, R16 ;  /* 0x000001000e0e7824 */ /* 0x008fc400078e0210 */
[----:B------:R-:W-:Y:S01]  /*39bd0*/  IMAD R15, R0, 0x100, R15 ;  /* 0x00000100000f7824 */ /* 0x000fe200078e020f */
[----:B------:R-:W-:Y:S02]  /*39be0*/  F2FP.F16.E4M3.UNPACK_B R12, R12 ;  /* 0x0000000cff0c723e */ /* 0x000fe400020006ff */
[----:B------:R-:W-:Y:S01]  /*39bf0*/  F2FP.F16.E4M3.UNPACK_B R13, R13 ;  /* 0x0000000dff0d723e */ /* 0x000fe200020006ff */
[----:B--2---:R-:W-:Y:S01]  /*39c00*/  HMMA.16816.F32 R4, R4, R2, R24 ;  /* 0x000000020404723c */ /* 0x004fe20000001818 */
[----:B------:R-:W2:Y:S04]  /*39c10*/  LDL.LU.64 R26, [R1+0x2988] ;  /* 0x00298800011a7983 */ /* 0x000ea80000300a00 */
[----:B------:R-:W3:Y:S01]  /*39c20*/  LDL.LU.64 R24, [R1+0x2980] ;  /* 0x0029800001187983 */ /* 0x000ee20000300a00 */
[----:B------:R-:W-:-:S02]  /*39c30*/  F2FP.F16.E4M3.UNPACK_B R14, R14 ;  /* 0x0000000eff0e723e */ /* 0x000fc400020006ff */
        /* <DEDUP_REMOVED lines=57> */
[----:B------:R-:W4:Y:S04]  /*39fd0*/  LDL.LU.64 R24, [R1+0x28e0] ;  /* 0x0028e00001187983 */ /* 0x000f280000300a00 */
[----:B------:R-:W-:Y:S01]  /*39fe0*/  STL.64 [R1+0x2810], R28 ;  /* 0x0028101c01007387 */ /* 0x000fe20000100a00 */
[C---:B--2---:R-:W-:Y:S06]  /*39ff0*/  HMMA.16816.F32 R20, R12.reuse, R26, R20 ;  /* 0x0000001a0c14723c */ /* 0x044fec0000001814 */
[----:B----4-:R-:W-:-:S15]  /*3a000*/  HMMA.16816.F32 R4, R12, R24, R4 ;  /* 0x000000180c04723c */ /* 0x010fde0000001804 */
[----:B------:R-:W-:-:S02]  /*3a010*/  NOP ;  /* 0x0000000000007918 */ /* 0x000fc40000000000 */
[----:B------:R-:W-:Y:S04]  /*3a020*/  STL.64 [R1+0x600], R20 ;  /* 0x0006001401007387 */ /* 0x000fe80000100a00 */
[----:B------:R0:W-:Y:S04]  /*3a030*/  STL.64 [R1+0x608], R22 ;  /* 0x0006081601007387 */ /* 0x0001e80000100a00 */
[----:B0-----:R-:W2:Y:S04]  /*3a040*/  LDL.LU.64 R22, [R1+0x28d8] ;  /* 0x0028d80001167983 */ /* 0x001ea80000300a00 */
[----:B------:R-:W3:Y:S04]  /*3a050*/  LDL.LU.64 R20, [R1+0x28d0] ;  /* 0x0028d00001147983 */ /* 0x000ee80000300a00 */
[----:B------:R-:W4:Y:S04]  /*3a060*/  LDL.LU R16, [R1+0x1d38] ;  /* 0x001d380001107983 */ /* 0x000f280000300800 */
[----:B------:R0:W-:Y:S04]  /*3a070*/  STL.64 [R1+0x5f0], R4 ;  /* 0x0005f00401007387 */ /* 0x0001e80000100a00 */
[----:B------:R-:W-:Y:S04]  /*3a080*/  STL.64 [R1+0x5f8], R6 ;  /* 0x0005f80601007387 */ /* 0x000fe80000100a00 */
[----:B0-----:R-:W3:Y:S04]  /*3a090*/  LDL.LU R4, [R1+0x1d34] ;  /* 0x001d340001047983 */ /* 0x001ee80000300800 */
[----:B------:R-:W4:Y:S04]  /*3a0a0*/  LDL.LU R17, [R1+0x1d40] ;  /* 0x001d400001117983 */ /* 0x000f280000300800 */
[----:B------:R-:W-:Y:S04]  /*3a0b0*/  STL.64 [R1+0x28b8], R18 ;  /* 0x0028b81201007387 */ /* 0x000fe80000100a00 */
[----:B----4-:R0:W-:Y:S04]  /*3a0c0*/  STL.64 [R1+0x28b0], R16 ;  /* 0x0028b01001007387 */ /* 0x0101e80000100a00 */
[----:B0-----:R-:W4:Y:S04]  /*3a0d0*/  LDL.LU R16, [R1+0x5d0] ;  /* 0x0005d00001107983 */ /* 0x001f280000300800 */
[----:B------:R-:W4:Y:S04]  /*3a0e0*/  LDL.LU R17, [R1+0x5d4] ;  /* 0x0005d40001117983 */ /* 0x000f280000300800 */
[----:B------:R-:W2:Y:S04]  /*3a0f0*/  LDL.LU R18, [R1+0x5d8] ;  /* 0x0005d80001127983 */ /* 0x000ea80000300800 */
[----:B------:R-:W2:Y:S01]  /*3a100*/  LDL.LU R19, [R1+0x5dc] ;  /* 0x0005dc0001137983 */ /* 0x000ea20000300800 */
[----:B------:R-:W-:-:S02]  /*3a110*/  IMAD.MOV.U32 R29, RZ, RZ, R10 ;  /* 0x000000ffff1d7224 */ /* 0x000fc400078e000a */
[----:B------:R-:W-:Y:S01]  /*3a120*/  IMAD.MOV.U32 R28, RZ, RZ, R11 ;  /* 0x000000ffff1c7224 */ /* 0x000fe200078e000b */
[----:B--2---:R-:W-:Y:S04]  /*3a130*/  STL.64 [R1+0x28c8], R18 ;  /* 0x0028c81201007387 */ /* 0x004fe80000100a00 */
[----:B----4-:R0:W-:Y:S04]  /*3a140*/  STL.64 [R1+0x28c0], R16 ;  /* 0x0028c01001007387 */ /* 0x0101e80000100a00 */
[----:B0-----:R-:W2:Y:S04]  /*3a150*/  LDL.LU R16, [R1+0x5e0] ;  /* 0x0005e00001107983 */ /* 0x001ea80000300800 */
[----:B------:R-:W2:Y:S04]  /*3a160*/  LDL.LU R17, [R1+0x5e4] ;  /* 0x0005e40001117983 */ /* 0x000ea80000300800 */
[----:B------:R-:W2:Y:S04]  /*3a170*/  LDL.LU R18, [R1+0x5e8] ;  /* 0x0005e80001127983 */ /* 0x000ea80000300800 */
[----:B------:R-:W2:Y:S04]  /*3a180*/  LDL.LU R19, [R1+0x5ec] ;  /* 0x0005ec0001137983 */ /* 0x000ea80000300800 */
[----:B------:R-:W4:Y:S04]  /*3a190*/  LDL.LU R5, [R1+0x1d3c] ;  /* 0x001d3c0001057983 */ /* 0x000f280000300800 */
[----:B------:R-:W3:Y:S04]  /*3a1a0*/  LDL.LU R10, [R1+0x1d48] ;  /* 0x001d4800010a7983 */ /* 0x000ee80000300800 */
[----:B------:R-:W4:Y:S04]  /*3a1b0*/  LDL.LU R6, [R1+0x1d44] ;  /* 0x001d440001067983 */ /* 0x000f280000300800 */
[----:B------:R-:W3:Y:S04]  /*3a1c0*/  LDL.LU R11, [R1+0x1d50] ;  /* 0x001d5000010b7983 */ /* 0x000ee80000300800 */
[----:B---3--:R-:W-:Y:S04]  /*3a1d0*/  STL.64 [R1+0x2890], R10 ;  /* 0x0028900a01007387 */ /* 0x008fe80000100a00 */
        /* <DEDUP_REMOVED lines=12> */
[----:B------:R-:W3:Y:S04]  /*3a2a0*/  LDL.LU R7, [R1+0x1d4c] ;  /* 0x001d4c0001077983 */ /* 0x000ee80000300800 */
[----:B------:R-:W-:Y:S04]  /*3a2b0*/  STL.64 [R1+0x2808], R26 ;  /* 0x0028081a01007387 */ /* 0x000fe80000100a00 */
        /* <DEDUP_REMOVED lines=20> */
[----:B------:R-:W3:Y:S04]  /*3a400*/  LDL.LU.64 R16, [R1+0x28b0] ;  /* 0x0028b00001107983 */ /* 0x000ee80000300a00 */
[----:B------:R-:W-:Y:S04]  /*3a410*/  STL.64 [R1+0x27e8], R22 ;  /* 0x0027e81601007387 */ /* 0x000fe80000100a00 */
[----:B------:R0:W-:Y:S04]  /*3a420*/  STL.64 [R1+0x27e0], R20 ;  /* 0x0027e01401007387 */ /* 0x0001e80000100a00 */
[----:B0-----:R-:W2:Y:S04]  /*3a430*/  LDL.LU R20, [R1+0x5a0] ;  /* 0x0005a00001147983 */ /* 0x001ea80000300800 */
[----:B------:R-:W2:Y:S04]  /*3a440*/  LDL.LU R21, [R1+0x5a4] ;  /* 0x0005a40001157983 */ /* 0x000ea80000300800 */
[----:B------:R-:W2:Y:S04]  /*3a450*/  LDL.LU R22, [R1+0x5a8] ;  /* 0x0005a80001167983 */ /* 0x000ea80000300800 */
[----:B------:R-:W2:Y:S01]  /*3a460*/  LDL.LU R23, [R1+0x5ac] ;  /* 0x0005ac0001177983 */ /* 0x000ea20000300800 */
[----:B----4-:R-:W-:Y:S01]  /*3a470*/  HMMA.16816.F32 R8, R12, R18, R8 ;  /* 0x000000120c08723c */ /* 0x010fe20000001808 */
[----:B---3--:R-:W-:-:S02]  /*3a480*/  IMAD R4, R4, 0x100, R16 ;  /* 0x0000010004047824 */ /* 0x008fc400078e0210 */
        /* <DEDUP_REMOVED lines=16> */
[----:B0-----:R-:W4:Y:S04]  /*3a590*/  LDL.LU R16, [R1+0xff0] ;  /* 0x000ff00001107983 */ /* 0x001f280000300800 */
[----:B------:R-:W4:Y:S04]  /*3a5a0*/  LDL.LU R17, [R1+0xff4] ;  /* 0x000ff40001117983 */ /* 0x000f280000300800 */
[----:B------:R-:W4:Y:S04]  /*3a5b0*/  LDL.LU R18, [R1+0xff8] ;  /* 0x000ff80001127983 */ /* 0x000f280000300800 */
[----:B------:R-:W4:Y:S01]  /*3a5c0*/  LDL.LU R19, [R1+0xffc] ;  /* 0x000ffc0001137983 */ /* 0x000f220000300800 */
[----:B---3--:R-:W-:-:S02]  /*3a5d0*/  IMAD R6, R6, 0x100, R10 ;  /* 0x0000010006067824 */ /* 0x008fc400078e020a */
[----:B------:R-:W-:Y:S01]  /*3a5e0*/  IMAD R7, R7, 0x100, R11 ;  /* 0x0000010007077824 */ /* 0x000fe200078e020b */
[----:B------:R-:W2:Y:S04]  /*3a5f0*/  LDL.LU R10, [R1+0x2884] ;  /* 0x00288400010a7983 */ /* 0x000ea80000300800 */
[----:B------:R-:W2:Y:S02]  /*3a600*/  LDL.LU R11, [R1+0x2880] ;  /* 0x00288000010b7983 */ /* 0x000ea40000300800 */
[----:B--2---:R-:W-:-:S15]  /*3a610*/  HMMA.16816.F32 R24, R12, R10, R24 ;  /* 0x0000000a0c18723c */ /* 0x004fde0000001818 */
[----:B------:R-:W-:-:S08]  /*3a620*/  NOP ;  /* 0x0000000000007918 */ /* 0x000fd00000000000 */
[----:B------:R-:W-:Y:S04]  /*3a630*/  STL.64 [R1+0x1000], R24 ;  /* 0x0010001801007387 */ /* 0x000fe80000100a00 */
[----:B------:R0:W-:Y:S04]  /*3a640*/  STL.64 [R1+0x1008], R26 ;  /* 0x0010081a01007387 */ /* 0x0001e80000100a00 */
[----:B0-----:R-:W2:Y:S04]  /*3a650*/  LDL.LU.64 R26, [R1+0x2878] ;  /* 0x00287800011a7983 */ /* 0x001ea80000300a00 */
[----:B------:R-:W2:Y:S04]  /*3a660*/  LDL.LU.64 R24, [R1+0x2870] ;  /* 0x0028700001187983 */ /* 0x000ea80000300a00 */
[----:B------:R-:W-:Y:S01]  /*3a670*/  STL [R1+0x279c], R10 ;  /* 0x00279c0a01007387 */ /* 0x000fe20000100800 */
[C---:B----4-:R-:W-:Y:S03]  /*3a680*/  HMMA.16816.F32 R16, R12.reuse, R8, R16 ;  /* 0x000000080c10723c */ /* 0x050fe60000001810 */
[----:B------:R-:W-:Y:S04]  /*3a690*/  STL [R1+0x2798], R11 ;  /* 0x0027980b01007387 */ /* 0x000fe80000100800 */
[----:B------:R-:W-:Y:S04]  /*3a6a0*/  STL [R1+0x27a4], R8 ;  /* 0x0027a40801007387 */ /* 0x000fe80000100800 */
[----:B------:R0:W-:Y:S02]  /*3a6b0*/  STL [R1+0x27a0], R9 ;  /* 0x0027a00901007387 */ /* 0x0001e40000100800 */
[----:B0-----:R-:W-:Y:S01]  /*3a6c0*/  HMMA.16816.F32 R8, R12, R2, R20 ;  /* 0x000000020c08723c */ /* 0x001fe20000001814 */
[----:B------:R-:W-:-:S02]  /*3a6d0*/  F2FP.F16.E4M3.UNPACK_B R4, R4 ;  /* 0x00000004ff04723e */ /* 0x000fc400020006ff */
[----:B------:R-:W-:Y:S02]  /*3a6e0*/  F2FP.F16.E4M3.UNPACK_B R5, R5 ;  /* 0x00000005ff05723e */ /* 0x000fe400020006ff */
[----:B------:R-:W-:Y:S02]  /*3a6f0*/  F2FP.F16.E4M3.UNPACK_B R6, R6 ;  /* 0x00000006ff06723e */ /* 0x000fe400020006ff */
[----:B------:R-:W-:-:S03]  /*3a700*/  F2FP.F16.E4M3.UNPACK_B R7, R7 ;  /* 0x00000007ff07723e */ /* 0x000fc600020006ff */
[----:B------:R0:W-:Y:S04]  /*3a710*/  STL.64 [R1+0xff0], R16 ;  /* 0x000ff01001007387 */ /* 0x0001e80000100a00 */
[----:B------:R-:W-:Y:S04]  /*3a720*/  STL.64 [R1+0xff8], R18 ;  /* 0x000ff81201007387 */ /* 0x000fe80000100a00 */
[----:B------:R-:W-:Y:S04]  /*3a730*/  STL [R1+0x27ac], R2 ;  /* 0x0027ac0201007387 */ /* 0x000fe80000100800 */
[----:B------:R-:W-:Y:S04]  /*3a740*/  STL [R1+0x27a8], R3 ;  /* 0x0027a80301007387 */ /* 0x000fe80000100800 */
[----:B------:R-:W-:Y:S04]  /*3a750*/  STL.64 [R1+0x5a0], R8 ;  /* 0x0005a00801007387 */ /* 0x000fe80000100a00 */
[----:B------:R2:W-:Y:S04]  /*3a760*/  STL.64 [R1+0x5a8], R10 ;  /* 0x0005a80a01007387 */ /* 0x0005e80000100a00 */
[----:B0-----:R-:W3:Y:S01]  /*3a770*/  LDL.LU R16, [R1+0x4f0] ;  /* 0x0004f00001107983 */ /* 0x001ee20000300800 */
[----:B--2---:R-:W-:-:S15]  /*3a780*/  HMMA.16816.F32 R8, R4, R28, R24 ;  /* 0x0000001c0408723c */ /* 0x004fde0000001818 */
[----:B------:R-:W-:-:S08]  /*3a790*/  NOP ;  /* 0x0000000000007918 */ /* 0x000fd00000000000 */
[----:B------:R-:W-:Y:S04]  /*3a7a0*/  STL.64 [R1+0x590], R8 ;  /* 0x0005900801007387 */ /* 0x000fe80000100a00 */
[----:B------:R-:W-:Y:S04]  /*3a7b0*/  STL.64 [R1+0x598], R10 ;  /* 0x0005980a01007387 */ /* 0x000fe80000100a00 */
[----:B------:R-:W3:Y:S04]  /*3a7c0*/  LDL.LU R17, [R1+0x4f4] ;  /* 0x0004f40001117983 */ /* 0x000ee80000300800 */
[----:B------:R-:W2:Y:S04]  /*3a7d0*/  LDL.LU R18, [R1+0x4f8] ;  /* 0x0004f80001127983 */ /* 0x000ea80000300800 */
[----:B------:R-:W2:Y:S04]  /*3a7e0*/  LDL.LU R19, [R1+0x4fc] ;  /* 0x0004fc0001137983 */ /* 0x000ea80000300800 */
[----:B------:R-:W4:Y:S04]  /*3a7f0*/  LDL.LU R20, [R1+0x510] ;  /* 0x0005100001147983 */ /* 0x000f280000300800 */
[----:B------:R-:W4:Y:S04]  /*3a800*/  LDL.LU R21, [R1+0x514] ;  /* 0x0005140001157983 */ /* 0x000f280000300800 */
        /* <DEDUP_REMOVED lines=12> */
[----:B------:R-:W3:Y:S01]  /*3a8d0*/  LDL R2, [R1+0x8] ;  /* 0x0000080001027983 */ /* 0x000ee20000100800 */
[----:B------:R-:W-:-:S03]  /*3a8e0*/  IMAD.MOV.U32 R3, RZ, RZ, R0 ;  /* 0x000000ffff037224 */ /* 0x000fc600078e0000 */
[----:B------:R-:W2:Y:S04]  /*3a8f0*/  LDL.64 R10, [R1+0x20] ;  /* 0x00002000010a7983 */ /* 0x000ea80000100a00 */
[----:B---3--:R0:W-:Y:S04]  /*3a900*/  STL.64 [R1+0x2838], R2 ;  /* 0x0028380201007387 */ /* 0x0081e80000100a00 */
[----:B0-----:R-:W3:Y:S04]  /*3a910*/  LDL.64 R2, [R1+0x10] ;  /* 0x0000100001027983 */ /* 0x001ee80000100a00 */
[----:B----4-:R-:W-:Y:S04]  /*3a920*/  STL.64 [R1+0x2830], R26 ;  /* 0x0028301a01007387 */ /* 0x010fe80000100a00 */
[----:B--2---:R0:W-:Y:S04]  /*3a930*/  STL.64 [R1+0x2828], R24 ;  /* 0x0028281801007387 */ /* 0x0041e80000100a00 */
[----:B0-----:R-:W2:Y:S04]  /*3a940*/  LDL.LU R24, [R1+0x550] ;  /* 0x0005500001187983 */ /* 0x001ea80000300800 */
[----:B------:R-:W2:Y:S04]  /*3a950*/  LDL.LU R25, [R1+0x554] ;  /* 0x0005540001197983 */ /* 0x000ea80000300800 */
[----:B------:R-:W4:Y:S04]  /*3a960*/  LDL.LU R26, [R1+0x558] ;  /* 0x00055800011a7983 */ /* 0x000f280000300800 */
[----:B------:R-:W4:Y:S04]  /*3a970*/  LDL.LU R27, [R1+0x55c] ;  /* 0x00055c00011b7983 */ /* 0x000f280000300800 */
[----:B------:R-:W3:Y:S04]  /*3a980*/  LDL.64 R8, [R1+0x18] ;  /* 0x0000180001087983 */ /* 0x000ee80000100a00 */
        /* <DEDUP_REMOVED lines=18> */
[----:B------:R-:W4:Y:S04]  /*3aab0*/  LDL.64 R28, [R1] ;  /* 0x00000000011c7983 */ /* 0x000f280000100a00 */
[----:B------:R-:W-:Y:S04]  /*3aac0*/  STL.64 [R1+0x27f8], R22 ;  /* 0x0027f81601007387 */ /* 0x000fe80000100a00 */
[----:B------:R0:W-:Y:S04]  /*3aad0*/  STL.64 [R1+0x27f0], R20 ;  /* 0x0027f01401007387 */ /* 0x0001e80000100a00 */
[----:B0-----:R-:W4:Y:S04]  /*3aae0*/  LDL.LU R20, [R1+0x520] ;  /* 0x0005200001147983 */ /* 0x001f280000300800 */
        /* <DEDUP_REMOVED lines=9> */
[----:B------:R-:W3:Y:S04]  /*3ab80*/  LDL.LU R12, [R1+0x1d54] ;  /* 0x001d5400010c7983 */ /* 0x000ee80000300800 */
[----:B------:R-:W3:Y:S04]  /*3ab90*/  LDL.LU R13, [R1+0x1d5c] ;  /* 0x001d5c00010d7983 */ /* 0x000ee80000300800 */
[----:B------:R-:W4:Y:S01]  /*3aba0*/  LDL.LU R14, [R1+0x1d64] ;  /* 0x001d6400010e7983 */ /* 0x000f220000300800 */
[----:B--2---:R-:W-:-:S15]  /*3abb0*/  HMMA.16816.F32 R24, R4, R10, R24 ;  /* 0x0000000a0418723c */ /* 0x004fde0000001818 */
[----:B------:R-:W-:-:S08]  /*3abc0*/  NOP ;  /* 0x0000000000007918 */ /* 0x000fd00000000000 */
[----:B------:R-:W-:Y:S04]  /*3abd0*/  STL.64 [R1+0x580], R24 ;  /* 0x0005801801007387 */ /* 0x000fe80000100a00 */
[----:B------:R0:W-:Y:S04]  /*3abe0*/  STL.64 [R1+0x588], R26 ;  /* 0x0005881a01007387 */ /* 0x0001e80000100a00 */
[----:B0-----:R-:W2:Y:S04]  /*3abf0*/  LDL.LU.64 R26, [R1+0x2868] ;  /* 0x00286800011a7983 */ /* 0x001ea80000300a00 */
[----:B------:R-:W2:Y:S01]  /*3ac00*/  LDL.LU.64 R24, [R1+0x2860] ;  /* 0x0028600001187983 */ /* 0x000ea20000300a00 */
[----:B------:R-:W-:-:S05]  /*3ac10*/  IMAD.MOV.U32 R15, RZ, RZ, R10 ;  /* 0x000000ffff0f7224 */ /* 0x000fca00078e000a */
[----:B----4-:R-:W-:Y:S04]  /*3ac20*/  STL.64 [R1+0x27b8], R14 ;  /* 0x0027b80e01007387 */ /* 0x010fe80000100a00 */
[----:B---3--:R0:W-:Y:S04]  /*3ac30*/  STL.64 [R1+0x27b0], R12 ;  /* 0x0027b00c01007387 */ /* 0x0081e80000100a00 */
        /* <DEDUP_REMOVED lines=10> */
[----:B------:R-:W-:-:S02]  /*3ace0*/  IMAD.MOV.U32 R0, RZ, RZ, R11 ;  /* 0x000000ffff007224 */ /* 0x000fc400078e000b */
[----:B------:R-:W-:Y:S02]  /*3acf0*/  IMAD.MOV.U32 R10, RZ, RZ, R8 ;  /* 0x000000ffff0a7224 */ /* 0x000fe400078e0008 */
[----:B------:R-:W-:Y:S02]  /*3ad00*/  IMAD.MOV.U32 R11, RZ, RZ, R9 ;  /* 0x000000ffff0b7224 */ /* 0x000fe400078e0009 */
[----:B------:R-:W-:Y:S02]  /*3ad10*/  IMAD.MOV.U32 R8, RZ, RZ, R2 ;  /* 0x000000ffff087224 */ /* 0x000fe400078e0002 */
        /* <DEDUP_REMOVED lines=44> */
[----:B------:R0:W-:Y:S04]  /*3afe0*/  STL.64 [R1+0x26d8], R24 ;  /* 0x0026d81801007387 */ /* 0x0001e80000100a00 */
[----:B0-----:R-:W3:Y:S01]  /*3aff0*/  LDL.LU R25, [R1+0x1d58] ;  /* 0x001d580001197983 */ /* 0x001ee20000300800 */
        /* <DEDUP_REMOVED lines=11> */
[----:B------:R-:W2:Y:S04]  /*3b0b0*/  LDL.LU.64 R16, [R1+0x27c0] ;  /* 0x0027c00001107983 */ /* 0x000ea80000300a00 */
[----:B------:R-:W-:Y:S04]  /*3b0c0*/  STL.64 [R1+0x26c0], R22 ;  /* 0x0026c01601007387 */ /* 0x000fe80000100a00 */
[----:B------:R0:W-:Y:S04]  /*3b0d0*/  STL.64 [R1+0x26b8], R20 ;  /* 0x0026b81401007387 */ /* 0x0001e80000100a00 */
[----:B0-----:R-:W2:Y:S04]  /*3b0e0*/  LDL.LU R20, [R1+0x4d0] ;  /* 0x0004d00001147983 */ /* 0x001ea80000300800 */
[----:B------:R-:W2:Y:S04]  /*3b0f0*/  LDL.LU R21, [R1+0x4d4] ;  /* 0x0004d40001157983 */ /* 0x000ea80000300800 */
[----:B------:R-:W2:Y:S04]  /*3b100*/  LDL.LU R22, [R1+0x4d8] ;  /* 0x0004d80001167983 */ /* 0x000ea80000300800 */
[----:B------:R-:W2:Y:S01]  /*3b110*/  LDL.LU R23, [R1+0x4dc] ;  /* 0x0004dc0001177983 */ /* 0x000ea20000300800 */
[C---:B---3--:R-:W-:Y:S06]  /*3b120*/  HMMA.16816.F32 R12, R4.reuse, R18, R12 ;  /* 0x00000012040c723c */ /* 0x048fec000000180c */
[----:B--2---:R-:W-:-:S15]  /*3b130*/  HMMA.16816.F32 R20, R4, R16, R20 ;  /* 0x000000100414723c */ /* 0x004fde0000001814 */
[----:B------:R-:W-:-:S02]  /*3b140*/  NOP ;  /* 0x0000000000007918 */ /* 0x000fc40000000000 */
[----:B------:R-:W-:Y:S04]  /*3b150*/  STL.64 [R1+0x4e0], R12 ;  /* 0x0004e00c01007387 */ /* 0x000fe80000100a00 */
[----:B------:R0:W-:Y:S04]  /*3b160*/  STL.64 [R1+0x4e8], R14 ;  /* 0x0004e80e01007387 */ /* 0x0001e80000100a00 */
[----:B0-----:R-:W2:Y:S04]  /*3b170*/  LDL.LU.64 R14, [R1+0x27b8] ;  /* 0x0027b800010e7983 */ /* 0x001ea80000300a00 */
[----:B------:R-:W3:Y:S04]  /*3b180*/  LDL.LU.64 R12, [R1+0x27b0] ;  /* 0x0027b000010c7983 */ /* 0x000ee80000300a00 */
[----:B------:R0:W-:Y:S04]  /*3b190*/  STL [R1+0x2690], R17 ;  /* 0x0026901101007387 */ /* 0x0001e80000100800 */
[----:B0-----:R-:W4:Y:S04]  /*3b1a0*/  LDL.LU R17, [R1+0x1d74] ;  /* 0x001d740001117983 */ /* 0x001f280000300800 */
[----:B------:R0:W-:Y:S04]  /*3b1b0*/  STL.64 [R1+0x4d0], R20 ;  /* 0x0004d01401007387 */ /* 0x0001e80000100a00 */
[----:B------:R1:W-:Y:S04]  /*3b1c0*/  STL.64 [R1+0x4d8], R22 ;  /* 0x0004d81601007387 */ /* 0x0003e80000100a00 */
[----:B------:R-:W-:Y:S04]  /*3b1d0*/  STL.64 [R1+0x26a0], R18 ;  /* 0x0026a01201007387 */ /* 0x000fe80000100a00 */
[----:B----4-:R-:W-:Y:S04]  /*3b1e0*/  STL.64 [R1+0x2698], R16 ;  /* 0x0026981001007387 */ /* 0x010fe80000100a00 */
[----:B0-----:R-:W4:Y:S04]  /*3b1f0*/  LDL.LU R20, [R1+0x430] ;  /* 0x0004300001147983 */ /* 0x001f280000300800 */
[----:B------:R-:W4:Y:S04]  /*3b200*/  LDL.LU R21, [R1+0x434] ;  /* 0x0004340001157983 */ /* 0x000f280000300800 */
[----:B-1----:R-:W2:Y:S04]  /*3b210*/  LDL.LU R22, [R1+0x438] ;  /* 0x0004380001167983 */ /* 0x002ea80000300800 */
[----:B------:R-:W2:Y:S04]  /*3b220*/  LDL.LU R23, [R1+0x43c] ;  /* 0x00043c0001177983 */ /* 0x000ea80000300800 */
[----:B--2---:R-:W-:Y:S04]  /*3b230*/  STL.64 [R1+0x26d0], R22 ;  /* 0x0026d01601007387 */ /* 0x004fe80000100a00 */
[----:B----4-:R0:W-:Y:S04]  /*3b240*/  STL.64 [R1+0x26c8], R20 ;  /* 0x0026c81401007387 */ /* 0x0101e80000100a00 */
[----:B0-----:R-:W2:Y:S04]  /*3b250*/  LDL.LU R20, [R1+0x440] ;  /* 0x0004400001147983 */ /* 0x001ea80000300800 */
[----:B------:R-:W2:Y:S04]  /*3b260*/  LDL.LU R21, [R1+0x444] ;  /* 0x0004440001157983 */ /* 0x000ea80000300800 */
[----:B------:R-:W4:Y:S04]  /*3b270*/  LDL.LU R22, [R1+0x448] ;  /* 0x0004480001167983 */ /* 0x000f280000300800 */
[----:B------:R-:W4:Y:S01]  /*3b280*/  LDL.LU R23, [R1+0x44c] ;  /* 0x00044c0001177983 */ /* 0x000f220000300800 */
[----:B---3--:R-:W-:-:S02]  /*3b290*/  IMAD R12, R12, 0x100, R25 ;  /* 0x000001000c0c7824 */ /* 0x008fc400078e0219 */
[----:B------:R-:W-:Y:S02]  /*3b2a0*/  IMAD R13, R13, 0x100, R26 ;  /* 0x000001000d0d7824 */ /* 0x000fe400078e021a */
[----:B------:R-:W-:Y:S01]  /*3b2b0*/  IMAD R14, R14, 0x100, R27 ;  /* 0x000001000e0e7824 */ /* 0x000fe200078e021b */
[----:B----4-:R0:W-:Y:S02]  /*3b2c0*/  STL.64 [R1+0x26f0], R22 ;  /* 0x0026f01601007387 */ /* 0x0101e40000100a00 */
[----:B0-----:R-:W-:Y:S02]  /*3b2d0*/  IMAD.MOV.U32 R22, RZ, RZ, R2 ;  /* 0x000000ffff167224 */ /* 0x001fe400078e0002 */
[----:B------:R-:W-:Y:S01]  /*3b2e0*/  IMAD.MOV.U32 R23, RZ, RZ, R3 ;  /* 0x000000ffff177224 */ /* 0x000fe200078e0003 */
[----:B------:R-:W3:Y:S04]  /*3b2f0*/  LDL.LU R2, [R1+0x27ac] ;  /* 0x0027ac0001027983 */ /* 0x000ee80000300800 */
[----:B------:R-:W3:Y:S04]  /*3b300*/  LDL.LU R3, [R1+0x27a8] ;  /* 0x0027a80001037983 */ /* 0x000ee80000300800 */
[----:B--2---:R0:W-:Y:S04]  /*3b310*/  STL.64 [R1+0x26e8], R20 ;  /* 0x0026e81401007387 */ /* 0x0041e80000100a00 */
[----:B------:R-:W2:Y:S04]  /*3b320*/  LDL.LU R24, [R1+0x450] ;  /* 0x0004500001187983 */ /* 0x000ea80000300800 */
[----:B------:R-:W2:Y:S04]  /*3b330*/  LDL.LU R25, [R1+0x454] ;  /* 0x0004540001197983 */ /* 0x000ea80000300800 */
[----:B------:R-:W4:Y:S04]  /*3b340*/  LDL.LU R26, [R1+0x458] ;  /* 0x00045800011a7983 */ /* 0x000f280000300800 */
[----:B------:R-:W4:Y:S04]  /*3b350*/  LDL.LU R27, [R1+0x45c] ;  /* 0x00045c00011b7983 */ /* 0x000f280000300800 */
[----:B0-----:R-:W3:Y:S04]  /*3b360*/  LDL.64 R20, [R1+0x8] ;  /* 0x0000080001147983 */ /* 0x001ee80000100a00 */
[----:B------:R-:W-:Y:S04]  /*3b370*/  STL.64 [R1+0x2720], R22 ;  /* 0x0027201601007387 */ /* 0x000fe80000100a00 */
[----:B---3--:R-:W-:Y:S04]  /*3b380*/  STL.64 [R1+0x2718], R20 ;  /* 0x0027181401007387 */ /* 0x008fe80000100a00 */
[----:B----4-:R-:W-:Y:S04]  /*3b390*/  STL.64 [R1+0x2700], R26 ;  /* 0x0027001a01007387 */ /* 0x010fe80000100a00 */
[----:B--2---:R0:W-:Y:S04]  /*3b3a0*/  STL.64 [R1+0x26f8], R24 ;  /* 0x0026f81801007387 */ /* 0x0041e80000100a00 */
[----:B0-----:R-:W2:Y:S04]  /*3b3b0*/  LDL.LU R24, [R1+0x460] ;  /* 0x0004600001187983 */ /* 0x001ea80000300800 */
[----:B------:R-:W2:Y:S04]  /*3b3c0*/  LDL.LU R25, [R1+0x464] ;  /* 0x0004640001197983 */ /* 0x000ea80000300800 */
[----:B------:R-:W3:Y:S04]  /*3b3d0*/  LDL.LU R26, [R1+0x468] ;  /* 0x00046800011a7983 */ /* 0x000ee80000300800 */
[----:B------:R-:W3:Y:S01]  /*3b3e0*/  LDL.LU R27, [R1+0x46c] ;  /* 0x00046c00011b7983 */ /* 0x000ee20000300800 */
[----:B------:R-:W-:-:S02]  /*3b3f0*/  IMAD.MOV.U32 R22, RZ, RZ, R8 ;  /* 0x000000ffff167224 */ /* 0x000fc400078e0008 */
[----:B------:R-:W-:Y:S01]  /*3b400*/  IMAD.MOV.U32 R23, RZ, RZ, R9 ;  /* 0x000000ffff177224 */ /* 0x000fe200078e0009 */
[----:B------:R-:W4:Y:S04]  /*3b410*/  LDL.LU R8, [R1+0x27a4] ;  /* 0x0027a40001087983 */ /* 0x000f280000300800 */
[----:B------:R-:W4:Y:S04]  /*3b420*/  LDL.LU R9, [R1+0x27a0] ;  /* 0x0027a00001097983 */ /* 0x000f280000300800 */
        /* <DEDUP_REMOVED lines=68> */
[----:B------:R0:W-:Y:S04]  /*3b870*/  STL [R1+0x2678], R11 ;  /* 0x0026780b01007387 */ /* 0x0001e80000100800 */
[----:B0-----:R-:W4:Y:S01]  /*3b880*/  LDL.LU R11, [R1+0x1d78] ;  /* 0x001d7800010b7983 */ /* 0x001f220000300800 */
[----:B---3--:R-:W-:-:S15]  /*3b890*/  HMMA.16816.F32 R20, R4, R8, R20 ;  /* 0x000000080414723c */ /* 0x008fde0000001814 */
[----:B------:R-:W-:-:S08]  /*3b8a0*/  NOP ;  /* 0x0000000000007918 */ /* 0x000fd00000000000 */
[----:B------:R-:W-:Y:S04]  /*3b8b0*/  STL.64 [R1+0xfd0], R20 ;  /* 0x000fd01401007387 */ /* 0x000fe80000100a00 */
[----:B------:R0:W-:Y:S04]  /*3b8c0*/  STL.64 [R1+0xfd8], R22 ;  /* 0x000fd81601007387 */ /* 0x0001e80000100a00 */
[----:B0-----:R-:W3:Y:S04]  /*3b8d0*/  LDL.LU.64 R22, [R1+0x2780] ;  /* 0x0027800001167983 */ /* 0x001ee80000300a00 */
[----:B------:R-:W3:Y:S02]  /*3b8e0*/  LDL.LU.64 R20, [R1+0x2778] ;  /* 0x0027780001147983 */ /* 0x000ee40000300a00 */
[----:B---3--:R-:W-:Y:S02]  /*3b8f0*/  HMMA.16816.F32 R4, R4, R2, R20 ;  /* 0x000000020404723c */ /* 0x008fe40000001814 */
[----:B------:R-:W3:Y:S04]  /*3b900*/  LDL.LU.64 R22, [R1+0x2770] ;  /* 0x0027700001167983 */ /* 0x000ee80000300a00 */
[----:B------:R-:W2:-:S15]  /*3b910*/  LDL.LU.64 R20, [R1+0x2768] ;  /* 0x0027680001147983 */ /* 0x000e9e0000300a00 */
[----:B------:R-:W-:-:S02]  /*3b920*/  NOP ;  /* 0x0000000000007918 */ /* 0x000fc40000000000 */
        /* <DEDUP_REMOVED lines=11> */
[----:B--2---:R-:W-:-:S06]  /*3b9e0*/  IMAD.MOV.U32 R0, RZ, RZ, R21 ;  /* 0x000000ffff007224 */ /* 0x004fcc00078e0015 */
[----:B----4-:R-:W-:-:S15]  /*3b9f0*/  HMMA.16816.F32 R4, R12, R20, R4 ;  /* 0x000000140c04723c */ /* 0x010fde0000001804 */
[----:B------:R-:W-:-:S08]  /*3ba00*/  NOP ;  /* 0x0000000000007918 */ /* 0x000fd00000000000 */
[----:B------:R0:W-:Y:S02]  /*3ba10*/  STL.64 [R1+0x4b0], R4 ;  /* 0x0004b00401007387 */ /* 0x0001e40000100a00 */
[----:B0-----:R-:W-:Y:S02]  /*3ba20*/  IMAD.MOV.U32 R5, RZ, RZ, R20 ;  /* 0x000000ffff057224 */ /* 0x001fe400078e0014 */
[----:B---3--:R-:W-:Y:S01]  /*3ba30*/  HMMA.16816.F32 R20, R12, R22, R24 ;  /* 0x000000160c14723c */ /* 0x008fe20000001818 */
[----:B------:R-:W-:Y:S04]  /*3ba40*/  STL.64 [R1+0x4b8], R6 ;  /* 0x0004b80601007387 */ /* 0x000fe80000100a00 */
[----:B------:R-:W2:Y:S04]  /*3ba50*/  LDL.LU.64 R26, [R1+0x2760] ;  /* 0x00276000011a7983 */ /* 0x000ea80000300a00 */
[----:B------:R-:W2:-:S14]  /*3ba60*/  LDL.LU.64 R24, [R1+0x2758] ;  /* 0x0027580001187983 */ /* 0x000e9c0000300a00 */
        /* <DEDUP_REMOVED lines=71> */
[----:B------:R0:W-:Y:S04]  /*3bee0*/  STL.64 [R1+0x25a0], R20 ;  /* 0x0025a01401007387 */ /* 0x0001e80000100a00 */
[----:B0-----:R-:W3:Y:S01]  /*3bef0*/  LDL.LU R20, [R1+0x350] ;  /* 0x0003500001147983 */ /* 0x001ee20000300800 */
[----:B----4-:R-:W-:-:S15]  /*3bf00*/  HMMA.16816.F32 R24, R12, R18, R24 ;  /* 0x000000120c18723c */ /* 0x010fde0000001818 */
[----:B------:R-:W-:-:S08]  /*3bf10*/  NOP ;  /* 0x0000000000007918 */ /* 0x000fd00000000000 */
[----:B------:R0:W-:Y:S04]  /*3bf20*/  STL.64 [R1+0x400], R24 ;  /* 0x0004001801007387 */ /* 0x0001e80000100a00 */
[----:B------:R1:W-:Y:S04]  /*3bf30*/  STL.64 [R1+0x408], R26 ;  /* 0x0004081a01007387 */ /* 0x0003e80000100a00 */
[----:B------:R-:W3:Y:S04]  /*3bf40*/  LDL.LU R21, [R1+0x354] ;  /* 0x0003540001157983 */ /* 0x000ee80000300800 */
[----:B------:R-:W4:Y:S04]  /*3bf50*/  LDL.LU R22, [R1+0x358] ;  /* 0x0003580001167983 */ /* 0x000f280000300800 */
[----:B------:R-:W4:Y:S04]  /*3bf60*/  LDL.LU R23, [R1+0x35c] ;  /* 0x00035c0001177983 */ /* 0x000f280000300800 */
[----:B0-----:R-:W2:Y:S04]  /*3bf70*/  LDL.LU R24, [R1+0x370] ;  /* 0x0003700001187983 */ /* 0x001ea80000300800 */
[----:B------:R-:W2:Y:S04]  /*3bf80*/  LDL.LU R25, [R1+0x374] ;  /* 0x0003740001197983 */ /* 0x000ea80000300800 */
[----:B-1----:R-:W3:Y:S04]  /*3bf90*/  LDL.LU R26, [R1+0x378] ;  /* 0x00037800011a7983 */ /* 0x002ee80000300800 */
        /* <DEDUP_REMOVED lines=9> */
[----:B0-----:R-:W2:Y:S01]  /*3c030*/  LDL.64 R24, [R1+0x10] ;  /* 0x0000100001187983 */ /* 0x001ea20000100a00 */
[----:B------:R-:W-:-:S02]  /*3c040*/  IMAD.MOV.U32 R26, RZ, RZ, R7 ;  /* 0x000000ffff1a7224 */ /* 0x000fc400078e0007 */
[----:B------:R-:W-:-:S05]  /*3c050*/  IMAD.MOV.U32 R27, RZ, RZ, R6 ;  /* 0x000000ffff1b7224 */ /* 0x000fca00078e0006 */
[----:B------:R-:W-:Y:S04]  /*3c060*/  STL.64 [R1+0x2618], R26 ;  /* 0x0026181a01007387 */ /* 0x000fe80000100a00 */
[----:B--2---:R-:W-:Y:S04]  /*3c070*/  STL.64 [R1+0x2610], R24 ;  /* 0x0026101801007387 */ /* 0x004fe80000100a00 */
[----:B----4-:R-:W-:Y:S04]  /*3c080*/  STL.64 [R1+0x25b8], R22 ;  /* 0x0025b81601007387 */ /* 0x010fe80000100a00 */
[----:B------:R0:W-:Y:S04]  /*3c090*/  STL.64 [R1+0x25b0], R20 ;  /* 0x0025b01401007387 */ /* 0x0001e80000100a00 */
[----:B0-----:R-:W2:Y:S04]  /*3c0a0*/  LDL.LU R20, [R1+0x360] ;  /* 0x0003600001147983 */ /* 0x001ea80000300800 */
[----:B------:R-:W2:Y:S04]  /*3c0b0*/  LDL.LU R21, [R1+0x364] ;  /* 0x0003640001157983 */ /* 0x000ea80000300800 */
        /* <DEDUP_REMOVED lines=12> */
[----:B----4-:R0:W-:Y:S04]  /*3c180*/  STL.64 [R1+0x2638], R26 ;  /* 0x0026381a01007387 */ /* 0x0101e80000100a00 */
[----:B--2---:R1:W-:Y:S01]  /*3c190*/  STL.64 [R1+0x2630], R24 ;  /* 0x0026301801007387 */ /* 0x0043e20000100a00 */
[----:B0-----:R-:W-:-:S02]  /*3c1a0*/  IMAD.MOV.U32 R26, RZ, RZ, R5 ;  /* 0x000000ffff1a7224 */ /* 0x001fc400078e0005 */
[----:B------:R-:W-:-:S05]  /*3c1b0*/  IMAD.MOV.U32 R27, RZ, RZ, R0 ;  /* 0x000000ffff1b7224 */ /* 0x000fca00078e0000 */
[----:B------:R0:W-:Y:S04]  /*3c1c0*/  STL.64 [R1+0x2650], R26 ;  /* 0x0026501a01007387 */ /* 0x0001e80000100a00 */
[----:B-1----:R-:W2:Y:S04]  /*3c1d0*/  LDL.LU R24, [R1+0x3e0] ;  /* 0x0003e00001187983 */ /* 0x002ea80000300800 */
[----:B------:R-:W2:Y:S04]  /*3c1e0*/  LDL.LU R25, [R1+0x3e4] ;  /* 0x0003e40001197983 */ /* 0x000ea80000300800 */
[----:B0-----:R-:W4:Y:S04]  /*3c1f0*/  LDL.LU R26, [R1+0x3e8] ;  /* 0x0003e800011a7983 */ /* 0x001f280000300800 */
[----:B------:R-:W4:Y:S01]  /*3c200*/  LDL.LU R27, [R1+0x3ec] ;  /* 0x0003ec00011b7983 */ /* 0x000f220000300800 */
[----:B------:R-:W-:-:S03]  /*3c210*/  IMAD R4, R17, 0x100, R11 ;  /* 0x0000010011047824 */ /* 0x000fc600078e020b */
[----:B----4-:R-:W-:Y:S04]  /*3c220*/  STL.64 [R1+0x2660], R26 ;  /* 0x0026601a01007387 */ /* 0x010fe80000100a00 */
[----:B--2---:R0:W-:Y:S04]  /*3c230*/  STL.64 [R1+0x2658], R24 ;  /* 0x0026581801007387 */ /* 0x0041e80000100a00 */
[----:B0-----:R-:W2:Y:S04]  /*3c240*/  LDL.LU R24, [R1+0xfb0] ;  /* 0x000fb00001187983 */ /* 0x001ea80000300800 */
[----:B------:R-:W2:Y:S04]  /*3c250*/  LDL.LU R25, [R1+0xfb4] ;  /* 0x000fb40001197983 */ /* 0x000ea80000300800 */
[----:B------:R-:W4:Y:S04]  /*3c260*/  LDL.LU R26, [R1+0xfb8] ;  /* 0x000fb800011a7983 */ /* 0x000f280000300800 */
[----:B------:R-:W4:Y:S04]  /*3c270*/  LDL.LU R27, [R1+0xfbc] ;  /* 0x000fbc00011b7983 */ /* 0x000f280000300800 */
[----:B------:R-:W3:Y:S04]  /*3c280*/  LDL.LU R17, [R1+0x1d80] ;  /* 0x001d800001117983 */ /* 0x000ee80000300800 */
[----:B------:R-:W3:Y:S04]  /*3c290*/  LDL.LU R5, [R1+0x1d7c] ;  /* 0x001d7c0001057983 */ /* 0x000ee80000300800 */
[----:B------:R-:W2:Y:S04]  /*3c2a0*/  LDL.LU R11, [R1+0x1d88] ;  /* 0x001d8800010b7983 */ /* 0x000ea80000300800 */
[----:B--2---:R-:W-:Y:S04]  /*3c2b0*/  STL.64 [R1+0x2688], R10 ;  /* 0x0026880a01007387 */ /* 0x004fe80000100a00 */
[----:B------:R0:W-:Y:S04]  /*3c2c0*/  STL.64 [R1+0x2680], R8 ;  /* 0x0026800801007387 */ /* 0x0001e80000100a00 */
[----:B0-----:R-:W2:Y:S04]  /*3c2d0*/  LDL.LU R8, [R1+0x3f0] ;  /* 0x0003f00001087983 */ /* 0x001ea80000300800 */
[----:B------:R-:W2:Y:S04]  /*3c2e0*/  LDL.LU R9, [R1+0x3f4] ;  /* 0x0003f40001097983 */ /* 0x000ea80000300800 */
[----:B------:R-:W2:Y:S04]  /*3c2f0*/  LDL.LU R10, [R1+0x3f8] ;  /* 0x0003f800010a7983 */ /* 0x000ea80000300800 */
[----:B------:R-:W2:Y:S04]  /*3c300*/  LDL.LU R11, [R1+0x3fc] ;  /* 0x0003fc00010b7983 */ /* 0x000ea80000300800 */
[----:B------:R-:W2:Y:S04]  /*3c310*/  LDL.LU R6, [R1+0x1d84] ;  /* 0x001d840001067983 */ /* 0x000ea80000300800 */
[----:B------:R-:W2:Y:S04]  /*3c320*/  LDL.LU R7, [R1+0x1d90] ;  /* 0x001d900001077983 */ /* 0x000ea80000300800 */
[----:B------:R-:W2:Y:S04]  /*3c330*/  LDL.LU R0, [R1+0x1d8c] ;  /* 0x001d8c0001007983 */ /* 0x000ea80000300800 */
[----:B----4-:R-:W-:Y:S04]  /*3c340*/  STL.64 [R1+0x2670], R26 ;  /* 0x0026701a01007387 */ /* 0x010fe80000100a00 */
        /* <DEDUP_REMOVED lines=17> */
[----:B------:R-:W-:-:S03]  /*3c460*/  IMAD R5, R5, 0x100, R17 ;  /* 0x0000010005057824 */ /* 0x000fc600078e0211 */
[----:B---3--:R-:W-:Y:S04]  /*3c470*/  STL.64 [R1+0x2648], R22 ;  /* 0x0026481601007387 */ /* 0x008fe80000100a00 */
[----:B--2---:R0:W-:Y:S04]  /*3c480*/  STL.64 [R1+0x2640], R20 ;  /* 0x0026401401007387 */ /* 0x0041e80000100a00 */
[----:B0-----:R-:W2:Y:S04]  /*3c490*/  LDL.LU R20, [R1+0x3d0] ;  /* 0x0003d00001147983 */ /* 0x001ea80000300800 */
[----:B------:R-:W2:Y:S04]  /*3c4a0*/  LDL.LU R21, [R1+0x3d4] ;  /* 0x0003d40001157983 */ /* 0x000ea80000300800 */
[----:B------:R-:W2:Y:S04]  /*3c4b0*/  LDL.LU R22, [R1+0x3d8] ;  /* 0x0003d80001167983 */ /* 0x000ea80000300800 */
[----:B------:R-:W2:Y:S04]  /*3c4c0*/  LDL.LU R23, [R1+0x3dc] ;  /* 0x0003dc0001177983 */ /* 0x000ea80000300800 */
[----:B------:R-:W3:Y:S02]  /*3c4d0*/  LDL.LU R17, [R1+0x2690] ;  /* 0x0026900001117983 */ /* 0x000ee40000300800 */
[----:B---3--:R-:W-:-:S15]  /*3c4e0*/  HMMA.16816.F32 R8, R12, R16, R8 ;  /* 0x000000100c08723c */ /* 0x008fde0000001808 */
[----:B------:R-:W-:-:S08]  /*3c4f0*/  NOP ;  /* 0x0000000000007918 */ /* 0x000fd00000000000 */
[----:B------:R-:W-:Y:S04]  /*3c500*/  STL.64 [R1+0x3f0], R8 ;  /* 0x0003f00801007387 */ /* 0x000fe80000100a00 */
[----:B------:R0:W-:Y:S04]  /*3c510*/  STL.64 [R1+0x3f8], R10 ;  /* 0x0003f80a01007387 */ /* 0x0001e80000100a00 */
[----:B0-----:R-:W3:Y:S04]  /*3c520*/  LDL.LU.64 R10, [R1+0x2688] ;  /* 0x00268800010a7983 */ /* 0x001ee80000300a00 */
[----:B------:R-:W2:Y:S04]  /*3c530*/  LDL.LU.64 R8, [R1+0x2680] ;  /* 0x0026800001087983 */ /* 0x000ea80000300a00 */
[----:B------:R-:W-:Y:S04]  /*3c540*/  STL [R1+0x256c], R16 ;  /* 0x00256c1001007387 */ /* 0x000fe80000100800 */
[----:B------:R0:W-:Y:S04]  /*3c550*/  STL [R1+0x2568], R17 ;  /* 0x0025681101007387 */ /* 0x0001e80000100800 */
[----:B0-----:R-:W2:Y:S01]  /*3c560*/  LDL.64 R16, [R1] ;  /* 0x0000000001107983 */ /* 0x001ea20000100a00 */
[----:B---3--:R-:W-:-:S03]  /*3c570*/  IMAD R6, R6, 0x100, R11 ;  /* 0x0000010006067824 */ /* 0x008fc600078e020b */
[----:B------:R-:W4:Y:S02]  /*3c580*/  LDL.LU R11, [R1+0x2678] ;  /* 0x00267800010b7983 */ /* 0x000f240000300800 */
[----:B----4-:R-:W-:-:S15]  /*3c590*/  HMMA.16816.F32 R24, R12, R10, R24 ;  /* 0x0000000a0c18723c */ /* 0x010fde0000001818 */
[----:B------:R-:W-:-:S08]  /*3c5a0*/  NOP ;  /* 0x0000000000007918 */ /* 0x000fd00000000000 */
[----:B------:R-:W-:Y:S04]  /*3c5b0*/  STL.64 [R1+0xfc0], R24 ;  /* 0x000fc01801007387 */ /* 0x000fe80000100a00 */
[----:B------:R0:W-:Y:S04]  /*3c5c0*/  STL.64 [R1+0xfc8], R26 ;  /* 0x000fc81a01007387 */ /* 0x0001e80000100a00 */
[----:B0-----:R-:W2:Y:S04]  /*3c5d0*/  LDL.LU.64 R26, [R1+0x2670] ;  /* 0x00267000011a7983 */ /* 0x001ea80000300a00 */
[----:B------:R-:W2:Y:S04]  /*3c5e0*/  LDL.LU.64 R24, [R1+0x2668] ;  /* 0x0026680001187983 */ /* 0x000ea80000300a00 */
[----:B------:R-:W-:Y:S04]  /*3c5f0*/  STL [R1+0x2554], R10 ;  /* 0x0025540a01007387 */ /* 0x000fe80000100800 */
[----:B------:R-:W-:Y:S01]  /*3c600*/  STL [R1+0x2550], R11 ;  /* 0x0025500b01007387 */ /* 0x000fe20000100800 */
[----:B--2---:R-:W-:-:S15]  /*3c610*/  HMMA.16816.F32 R24, R12, R8, R24 ;  /* 0x000000080c18723c */ /* 0x004fde0000001818 */
[----:B------:R-:W-:-:S08]  /*3c620*/  NOP ;  /* 0x0000000000007918 */ /* 0x000fd00000000000 */
[----:B------:R-:W-:Y:S04]  /*3c630*/  STL.64 [R1+0xfb0], R24 ;  /* 0x000fb01801007387 */ /* 0x000fe80000100a00 */
[----:B------:R0:W-:Y:S04]  /*3c640*/  STL.64 [R1+0xfb8], R26 ;  /* 0x000fb81a01007387 */ /* 0x0001e80000100a00 */
[----:B0-----:R-:W2:Y:S04]  /*3c650*/  LDL.LU.64 R26, [R1+0x2660] ;  /* 0x00266000011a7983 */ /* 0x001ea80000300a00 */
[----:B------:R-:W2:Y:S01]  /*3c660*/  LDL.LU.64 R24, [R1+0x2658] ;  /* 0x0026580001187983 */ /* 0x000ea20000300a00 */
[----:B------:R-:W-:Y:S01]  /*3c670*/  IMAD R7, R0, 0x100, R7 ;  /* 0x0000010000077824 */ /* 0x000fe200078e0207 */
[----:B------:R-:W-:-:S02]  /*3c680*/  F2FP.F16.E4M3.UNPACK_B R4, R4 ;  /* 0x00000004ff04723e */ /* 0x000fc400020006ff */
[----:B------:R-:W-:Y:S02]  /*3c690*/  F2FP.F16.E4M3.UNPACK_B R5, R5 ;  /* 0x00000005ff05723e */ /* 0x000fe400020006ff */
[----:B------:R-:W-:Y:S02]  /*3c6a0*/  F2FP.F16.E4M3.UNPACK_B R6, R6 ;  /* 0x00000006ff06723e */ /* 0x000fe400020006ff */
[----:B------:R-:W-:Y:S01]  /*3c6b0*/  F2FP.F16.E4M3.UNPACK_B R7, R7 ;  /* 0x00000007ff07723e */ /* 0x000fe200020006ff */
[----:B--2---:R-:W-:Y:S01]  /*3c6c0*/  HMMA.16816.F32 R12, R12, R2, R24 ;  /* 0x000000020c0c723c */ /* 0x004fe20000001818 */
[----:B------:R-:W2:-:S15]  /*3c6d0*/  LDL.LU.64 R26, [R1+0x2650] ;  /* 0x00265000011a7983 */ /* 0x000e9e0000300a00 */
[----:B------:R-:W-:-:S07]  /*3c6e0*/  NOP ;  /* 0x0000000000007918 */ /* 0x000fce0000000000 */
[----:B------:R0:W-:Y:S04]  /*3c6f0*/  STL.64 [R1+0x3e0], R12 ;  /* 0x0003e00c01007387 */ /* 0x0001e80000100a00 */
[----:B------:R1:W-:Y:S04]  /*3c700*/  STL.64 [R1+0x3e8], R14 ;  /* 0x0003e80e01007387 */ /* 0x0003e80000100a00 */
[----:B0-----:R-:W3:Y:S04]  /*3c710*/  LDL.LU.64 R12, [R1+0x20] ;  /* 0x00002000010c7983 */ /* 0x001ee80000300a00 */
[----:B-1----:R-:W4:Y:S01]  /*3c720*/  LDL.LU.64 R14, [R1+0x18] ;  /* 0x00001800010e7983 */ /* 0x002f220000300a00 */
        /* <DEDUP_REMOVED lines=26> */
[----:B------:R-:W-:-:S05]  /*3c8d0*/  IMAD.MOV.U32 R0, RZ, RZ, R25 ;  /* 0x000000ffff007224 */ /* 0x000fca00078e0019 */
[----:B------:R-:W-:Y:S01]  /*3c8e0*/  STL [R1+0x251c], R0 ;  /* 0x00251c0001007387 */ /* 0x000fe20000100800 */
[----:B---3--:R-:W-:Y:S03]  /*3c8f0*/  HMMA.16816.F32 R24, R4, R26, R20 ;  /* 0x0000001a0418723c */ /* 0x008fe60000001814 */
        /* <DEDUP_REMOVED lines=34> */
[----:B0-----:R-:W2:Y:S04]  /*3cb20*/  LDL.LU.64 R22, [R1+0x25a8] ;  /* 0x0025a80001167983 */ /* 0x001ea80000300a00 */
[----:B------:R-:W3:Y:S04]  /*3cb30*/  LDL.LU.64 R20, [R1+0x25a0] ;  /* 0x0025a00001147983 */ /* 0x000ee80000300a00 */
[----:B------:R0:W-:Y:S04]  /*3cb40*/  STL.64 [R1+0x24c0], R26 ;  /* 0x0024c01a01007387 */ /* 0x0001e80000100a00 */
[----:B------:R1:W-:Y:S01]  /*3cb50*/  STL.64 [R1+0x24b8], R24 ;  /* 0x0024b81801007387 */ /* 0x0003e20000100a00 */
[----:B0-----:R-:W-:-:S02]  /*3cb60*/  IMAD.MOV.U32 R26, RZ, RZ, R13 ;  /* 0x000000ffff1a7224 */ /* 0x001fc400078e000d */
[----:B------:R-:W-:Y:S02]  /*3cb70*/  IMAD.MOV.U32 R27, RZ, RZ, R12 ;  /* 0x000000ffff1b7224 */ /* 0x000fe400078e000c */
[----:B-1----:R-:W-:Y:S02]  /*3cb80*/  IMAD.MOV.U32 R24, RZ, RZ, R11 ;  /* 0x000000ffff187224 */ /* 0x002fe400078e000b */
[----:B------:R-:W-:Y:S01]  /*3cb90*/  IMAD.MOV.U32 R25, RZ, RZ, R10 ;  /* 0x000000ffff197224 */ /* 0x000fe200078e000a */
[----:B------:R-:W-:Y:S04]  /*3cba0*/  STL.64 [R1+0x2528], R26 ;  /* 0x0025281a01007387 */ /* 0x000fe80000100a00 */
[----:B------:R0:W-:Y:S04]  /*3cbb0*/  STL.64 [R1+0x2520], R24 ;  /* 0x0025201801007387 */ /* 0x0001e80000100a00 */
[----:B0-----:R-:W4:Y:S04]  /*3cbc0*/  LDL.LU R24, [R1+0x300] ;  /* 0x0003000001187983 */ /* 0x001f280000300800 */
[----:B------:R-:W4:Y:S04]  /*3cbd0*/  LDL.LU R25, [R1+0x304] ;  /* 0x0003040001197983 */ /* 0x000f280000300800 */
[----:B------:R-:W3:Y:S04]  /*3cbe0*/  LDL.LU R26, [R1+0x308] ;  /* 0x00030800011a7983 */ /* 0x000ee80000300800 */
[----:B------:R-:W3:Y:S04]  /*3cbf0*/  LDL.LU R27, [R1+0x30c] ;  /* 0x00030c00011b7983 */ /* 0x000ee80000300800 */
[----:B------:R-:W2:Y:S04]  /*3cc00*/  LDL.LU R16, [R1+0x1d98] ;  /* 0x001d980001107983 */ /* 0x000ea80000300800 */
[----:B------:R-:W4:Y:S04]  /*3cc10*/  LDL.LU R12, [R1+0x1d94] ;  /* 0x001d9400010c7983 */ /* 0x000f280000300800 */
[----:B------:R-:W2:Y:S04]  /*3cc20*/  LDL.LU R17, [R1+0x1da0] ;  /* 0x001da00001117983 */ /* 0x000ea80000300800 */
        /* <DEDUP_REMOVED lines=13> */
[----:B------:R-:W4:Y:S04]  /*3cd00*/  LDL.LU R10, [R1+0x1da8] ;  /* 0x001da800010a7983 */ /* 0x000f280000300800 */
[----:B------:R-:W3:Y:S04]  /*3cd10*/  LDL.LU R14, [R1+0x1da4] ;  /* 0x001da400010e7983 */ /* 0x000ee80000300800 */
[----:B------:R-:W4:Y:S04]  /*3cd20*/  LDL.LU R11, [R1+0x1db0] ;  /* 0x001db000010b7983 */ /* 0x000f280000300800 */
[----:B----4-:R-:W-:Y:S04]  /*3cd30*/  STL.64 [R1+0x2560], R10 ;  /* 0x0025600a01007387 */ /* 0x010fe80000100a00 */
[----:B------:R0:W-:Y:S04]  /*3cd40*/  STL.64 [R1+0x2558], R8 ;  /* 0x0025580801007387 */ /* 0x0001e80000100a00 */
        /* <DEDUP_REMOVED lines=77> */
[----:B------:R-:W2:Y:S04]  /*3d220*/  LDL.LU.64 R24, [R1+0x2530] ;  /* 0x0025300001187983 */ /* 0x000ea80000300a00 */
[----:B------:R0:W-:Y:S04]  /*3d230*/  STL.64 [R1+0x2460], R10 ;  /* 0x0024600a01007387 */ /* 0x0001e80000100a00 */
[----:B0-----:R-:W3:Y:S04]  /*3d240*/  LDL.LU R10, [R1+0x30] ;  /* 0x00003000010a7983 */ /* 0x001ee80000300800 */
[----:B------:R-:W3:Y:S04]  /*3d250*/  LDL.LU R11, [R1+0x34] ;  /* 0x00003400010b7983 */ /* 0x000ee80000300800 */
[----:B------:R-:W-:Y:S01]  /*3d260*/  STL.64 [R1+0x2458], R8 ;  /* 0x0024580801007387 */ /* 0x000fe20000100a00 */
[----:B--2---:R-:W-:Y:S03]  /*3d270*/  HMMA.16816.F32 R4, R4, R2, R24 ;  /* 0x000000020404723c */ /* 0x004fe60000001818 */
        /* <DEDUP_REMOVED lines=9> */
[----:B------:R-:W-:-:S02]  /*3d310*/  F2FP.F16.E4M3.UNPACK_B R12, R12 ;  /* 0x0000000cff0c723e */ /* 0x000fc400020006ff */
[----:B------:R-:W-:Y:S02]  /*3d320*/  F2FP.F16.E4M3.UNPACK_B R13, R13 ;  /* 0x0000000dff0d723e */ /* 0x000fe400020006ff */
[----:B------:R-:W-:Y:S02]  /*3d330*/  F2FP.F16.E4M3.UNPACK_B R14, R14 ;  /* 0x0000000eff0e723e */ /* 0x000fe400020006ff */
[----:B------:R-:W-:-:S07]  /*3d340*/  F2FP.F16.E4M3.UNPACK_B R15, R15 ;  /* 0x0000000fff0f723e */ /* 0x000fce00020006ff */
[C---:B----4-:R-:W-:Y:S06]  /*3d350*/  HMMA.16816.F32 R16, R12.reuse, R24, R16 ;  /* 0x000000180c10723c */ /* 0x050fec0000001810 */
[C---:B---3--:R-:W-:Y:S06]  /*3d360*/  HMMA.16816.F32 R8, R12.reuse, R10, R4 ;  /* 0x0000000a0c08723c */ /* 0x048fec0000001804 */
[----:B--2---:R-:W-:-:S15]  /*3d370*/  HMMA.16816.F32 R4, R12, R26, R20 ;  /* 0x0000001a0c04723c */ /* 0x004fde0000001814 */
[----:B------:R-:W-:-:S02]  /*3d380*/  NOP ;  /* 0x0000000000007918 */ /* 0x000fc40000000000 */
[----:B------:R0:W-:Y:S04]  /*3d390*/  STL.64 [R1+0x280], R8 ;  /* 0x0002800801007387 */ /* 0x0001e80000100a00 */
[----:B------:R1:W-:Y:S04]  /*3d3a0*/  STL.64 [R1+0x288], R10 ;  /* 0x0002880a01007387 */ /* 0x0003e80000100a00 */
[----:B0-----:R-:W2:Y:S04]  /*3d3b0*/  LDL.LU R8, [R1+0xe0] ;  /* 0x0000e00001087983 */ /* 0x001ea80000300800 */
[----:B------:R-:W-:Y:S04]  /*3d3c0*/  STL.64 [R1+0x260], R16 ;  /* 0x0002601001007387 */ /* 0x000fe80000100a00 */
[----:B------:R-:W-:Y:S04]  /*3d3d0*/  STL.64 [R1+0x268], R18 ;  /* 0x0002681201007387 */ /* 0x000fe80000100a00 */
[----:B------:R-:W-:Y:S04]  /*3d3e0*/  STL.64 [R1+0x240], R4 ;  /* 0x0002400401007387 */ /* 0x000fe80000100a00 */
[----:B------:R-:W-:Y:S04]  /*3d3f0*/  STL.64 [R1+0x248], R6 ;  /* 0x0002480601007387 */ /* 0x000fe80000100a00 */
        /* <DEDUP_REMOVED lines=20> */
[----:B0-----:R-:W2:Y:S01]  /*3d540*/  LDL.LU R26, [R1] ;  /* 0x00000000011a7983 */ /* 0x001ea20000300800 */
[----:B------:R-:W-:-:S03]  /*3d550*/  IMAD.MOV.U32 R27, RZ, RZ, R0 ;  /* 0x000000ffff1b7224 */ /* 0x000fc600078e0000 */
[----:B------:R-:W3:Y:S04]  /*3d560*/  LDL.LU R0, [R1+0x251c] ;  /* 0x00251c0001007983 */ /* 0x000ee80000300800 */
        /* <DEDUP_REMOVED lines=8> */
[----:B------:R-:W4:Y:S04]  /*3d5f0*/  LDL.LU R24, [R1+0x8] ;  /* 0x0000080001187983 */ /* 0x000f280000300800 */
[----:B------:R-:W4:Y:S04]  /*3d600*/  LDL.LU R25, [R1+0xc] ;  /* 0x00000c0001197983 */ /* 0x000f280000300800 */
[----:B----4-:R-:W-:Y:S04]  /*3d610*/  STL.64 [R1+0x2500], R24 ;  /* 0x0025001801007387 */ /* 0x010fe80000100a00 */
[----:B---3--:R-:W-:Y:S04]  /*3d620*/  STL.64 [R1+0x24e0], R10 ;  /* 0x0024e00a01007387 */ /* 0x008fe80000100a00 */
[----:B--2---:R0:W-:Y:S04]  /*3d630*/  STL.64 [R1+0x24d8], R8 ;  /* 0x0024d80801007387 */ /* 0x0041e80000100a00 */
[----:B0-----:R-:W2:Y:S04]  /*3d640*/  LDL.LU R8, [R1+0x1e0] ;  /* 0x0001e00001087983 */ /* 0x001ea80000300800 */
[----:B------:R-:W2:Y:S04]  /*3d650*/  LDL.LU R9, [R1+0x1e4] ;  /* 0x0001e40001097983 */ /* 0x000ea80000300800 */
[----:B------:R-:W3:Y:S04]  /*3d660*/  LDL.LU R10, [R1+0x1e8] ;  /* 0x0001e800010a7983 */ /* 0x000ee80000300800 */
[----:B------:R-:W3:Y:S04]  /*3d670*/  LDL.LU R11, [R1+0x1ec] ;  /* 0x0001ec00010b7983 */ /* 0x000ee80000300800 */
[----:B------:R-:W4:Y:S01]  /*3d680*/  LDL.LU R26, [R1+0x10] ;  /* 0x00001000011a7983 */ /* 0x000f220000300800 */
[----:B------:R-:W-:-:S03]  /*3d690*/  IMAD.MOV.U32 R27, RZ, RZ, R0 ;  /* 0x000000ffff1b7224 */ /* 0x000fc600078e0000 */
        /* <DEDUP_REMOVED lines=13> */
[----:B------:R-:W2:Y:S04]  /*3d770*/  LDL.LU R20, [R1+0x180] ;  /* 0x0001800001147983 */ /* 0x000ea80000300800 */
[----:B------:R-:W2:Y:S04]  /*3d780*/  LDL.LU R21, [R1+0x184] ;  /* 0x0001840001157983 */ /* 0x000ea80000300800 */
[----:B------:R-:W2:Y:S04]  /*3d790*/  LDL.LU R22, [R1+0x188] ;  /* 0x0001880001167983 */ /* 0x000ea80000300800 */
[----:B------:R-:W2:Y:S04]  /*3d7a0*/  LDL.LU R23, [R1+0x18c] ;  /* 0x00018c0001177983 */ /* 0x000ea80000300800 */
[----:B------:R-:W3:Y:S04]  /*3d7b0*/  LDL.LU R16, [R1+0x140] ;  /* 0x0001400001107983 */ /* 0x000ee80000300800 */
[----:B------:R-:W3:Y:S04]  /*3d7c0*/  LDL.LU R17, [R1+0x144] ;  /* 0x0001440001117983 */ /* 0x000ee80000300800 */
        /* <DEDUP_REMOVED lines=12> */
[----:B------:R-:W-:Y:S03]  /*3d890*/  HMMA.16816.F32 R24, R12, R26, R8 ;  /* 0x0000001a0c18723c */ /* 0x000fe60000001808 */
[----:B----4-:R-:W-:Y:S04]  /*3d8a0*/  STL.64 [R1+0x2450], R6 ;  /* 0x0024500601007387 */ /* 0x010fe80000100a00 */
[----:B--2---:R0:W-:Y:S04]  /*3d8b0*/  STL.64 [R1+0x2448], R4 ;  /* 0x0024480401007387 */ /* 0x0041e80000100a00 */
[----:B0-----:R-:W2:Y:S04]  /*3d8c0*/  LDL.LU R4, [R1+0xd0] ;  /* 0x0000d00001047983 */ /* 0x001ea80000300800 */
[----:B------:R-:W2:Y:S04]  /*3d8d0*/  LDL.LU R5, [R1+0xd4] ;  /* 0x0000d40001057983 */ /* 0x000ea80000300800 */
[----:B------:R-:W2:Y:S01]  /*3d8e0*/  LDL.LU R6, [R1+0xd8] ;  /* 0x0000d80001067983 */ /* 0x000ea20000300800 */
[----:B------:R-:W-:-:S03]  /*3d8f0*/  IMAD.MOV.U32 R7, RZ, RZ, R0 ;  /* 0x000000ffff077224 */ /* 0x000fc600078e0000 */
[----:B------:R-:W4:Y:S04]  /*3d900*/  LDL.LU R0, [R1+0x16c4] ;  /* 0x0016c40001007983 */ /* 0x000f280000300800 */
[----:B------:R-:W3:Y:S04]  /*3d910*/  LDL.LU.64 R10, [R1+0x2510] ;  /* 0x00251000010a7983 */ /* 0x000ee80000300a00 */
[----:B------:R-:W3:Y:S04]  /*3d920*/  LDL.LU.64 R8, [R1+0x2508] ;  /* 0x0025080001087983 */ /* 0x000ee80000300a00 */
        /* <DEDUP_REMOVED lines=24> */
[----:B------:R-:W4:Y:S04]  /*3dab0*/  LDL.LU R28, [R1+0x16dc] ;  /* 0x0016dc00011c7983 */ /* 0x000f280000300800 */
[----:B------:R-:W4:Y:S01]  /*3dac0*/  LDL.LU R29, [R1+0x11d8] ;  /* 0x0011d800011d7983 */ /* 0x000f220000300800 */
[C---:B---3--:R-:W-:Y:S06]  /*3dad0*/  HMMA.16816.F32 R8, R12.reuse, R26, R8 ;  /* 0x0000001a0c08723c */ /* 0x048fec0000001808 */
[----:B--2---:R-:W-:-:S15]  /*3dae0*/  HMMA.16816.F32 R20, R12, R24, R20 ;  /* 0x000000180c14723c */ /* 0x004fde0000001814 */
[----:B------:R-:W-:-:S02]  /*3daf0*/  NOP ;  /* 0x0000000000007918 */ /* 0x000fc40000000000 */
[----:B------:R-:W-:Y:S04]  /*3db00*/  STL.64 [R1+0x1a0], R8 ;  /* 0x0001a00801007387 */ /* 0x000fe80000100a00 */
[----:B------:R0:W-:Y:S04]  /*3db10*/  STL.64 [R1+0x1a8], R10 ;  /* 0x0001a80a01007387 */ /* 0x0001e80000100a00 */
[----:B0-----:R-:W2:Y:S04]  /*3db20*/  LDL.LU.64 R10, [R1+0x24b0] ;  /* 0x0024b000010a7983 */ /* 0x001ea80000300a00 */
[----:B------:R-:W2:Y:S04]  /*3db30*/  LDL.LU.64 R8, [R1+0x24a8] ;  /* 0x0024a80001087983 */ /* 0x000ea80000300a00 */
[----:B------:R-:W3:Y:S04]  /*3db40*/  LDL.LU R26, [R1+0x16e4] ;  /* 0x0016e400011a7983 */ /* 0x000ee80000300800 */
[----:B------:R-:W4:Y:S04]  /*3db50*/  LDL.LU R27, [R1+0x11e0] ;  /* 0x0011e000011b7983 */ /* 0x000f280000300800 */
[----:B------:R-:W-:Y:S04]  /*3db60*/  STL.64 [R1+0x180], R20 ;  /* 0x0001801401007387 */ /* 0x000fe80000100a00 */
[----:B------:R0:W-:Y:S04]  /*3db70*/  STL.64 [R1+0x188], R22 ;  /* 0x0001881601007387 */ /* 0x0001e80000100a00 */
[----:B0-----:R-:W2:Y:S04]  /*3db80*/  LDL.LU.64 R22, [R1+0x24a0] ;  /* 0x0024a00001167983 */ /* 0x001ea80000300a00 */
[----:B------:R-:W3:Y:S04]  /*3db90*/  LDL.LU.64 R20, [R1+0x2498] ;  /* 0x0024980001147983 */ /* 0x000ee80000300a00 */
[----:B------:R-:W4:Y:S04]  /*3dba0*/  LDL.LU R24, [R1+0x16ec] ;  /* 0x0016ec0001187983 */ /* 0x000f280000300800 */
[----:B------:R-:W4:Y:S01]  /*3dbb0*/  LDL.LU R25, [R1+0x11e8] ;  /* 0x0011e80001197983 */ /* 0x000f220000300800 */
[C---:B--2---:R-:W-:Y:S06]  /*3dbc0*/  HMMA.16816.F32 R8, R12.reuse, R22, R8 ;  /* 0x000000160c08723c */ /* 0x044fec0000001808 */
[----:B---3--:R-:W-:-:S15]  /*3dbd0*/  HMMA.16816.F32 R16, R12, R20, R16 ;  /* 0x000000140c10723c */ /* 0x008fde0000001810 */
        /* <DEDUP_REMOVED lines=13> */
[----:B--2---:R-:W-:-:S15]  /*3dcb0*/  HMMA.16816.F32 R8, R12, R18, R8 ;  /* 0x000000120c08723c */ /* 0x004fde0000001808 */
[----:B------:R-:W-:-:S08]  /*3dcc0*/  NOP ;  /* 0x0000000000007918 */ /* 0x000fd00000000000 */
[----:B------:R-:W-:Y:S04]  /*3dcd0*/  STL.64 [R1+0x120], R8 ;  /* 0x0001200801007387 */ /* 0x000fe80000100a00 */
[----:B------:R0:W-:Y:S04]  /*3dce0*/  STL.64 [R1+0x128], R10 ;  /* 0x0001280a01007387 */ /* 0x0001e80000100a00 */
[----:B0-----:R-:W3:Y:S04]  /*3dcf0*/  LDL.LU.64 R10, [R1+0x2470] ;  /* 0x00247000010a7983 */ /* 0x001ee80000300a00 */
[----:B------:R-:W3:Y:S04]  /*3dd00*/  LDL.LU.64 R8, [R1+0x2468] ;  /* 0x0024680001087983 */ /* 0x000ee80000300a00 */
[----:B------:R-:W2:Y:S04]  /*3dd10*/  LDL.LU R18, [R1+0x1264] ;  /* 0x0012640001127983 */ /* 0x000ea80000300800 */
[----:B------:R-:W4:Y:S01]  /*3dd20*/  LDL.LU R19, [R1+0x11ec] ;  /* 0x0011ec0001137983 */ /* 0x000f220000300800 */
[----:B---3--:R-:W-:-:S15]  /*3dd30*/  HMMA.16816.F32 R8, R12, R16, R8 ;  /* 0x000000100c08723c */ /* 0x008fde0000001808 */
[----:B------:R-:W-:-:S08]  /*3dd40*/  NOP ;  /* 0x0000000000007918 */ /* 0x000fd00000000000 */
[----:B------:R-:W-:Y:S04]  /*3dd50*/  STL.64 [R1+0xe0], R8 ;  /* 0x0000e00801007387 */ /* 0x000fe80000100a00 */
[----:B------:R0:W-:Y:S04]  /*3dd60*/  STL.64 [R1+0xe8], R10 ;  /* 0x0000e80a01007387 */ /* 0x0001e80000100a00 */
[----:B0-----:R-:W3:Y:S04]  /*3dd70*/  LDL.LU.64 R10, [R1+0x2460] ;  /* 0x00246000010a7983 */ /* 0x001ee80000300a00 */
[----:B------:R-:W2:Y:S04]  /*3dd80*/  LDL.LU.64 R8, [R1+0x2458] ;  /* 0x0024580001087983 */ /* 0x000ea80000300a00 */
[----:B------:R-:W4:Y:S01]  /*3dd90*/  LDL R17, [R1+0x1dd8] ;  /* 0x001dd80001117983 */ /* 0x000f220000100800 */
[----:B---3--:R-:W-:-:S15]  /*3dda0*/  HMMA.16816.F32 R4, R12, R10, R4 ;  /* 0x0000000a0c04723c */ /* 0x008fde0000001804 */
[----:B------:R-:W-:-:S08]  /*3ddb0*/  NOP ;  /* 0x0000000000007918 */ /* 0x000fd00000000000 */
[----:B------:R-:W-:Y:S04]  /*3ddc0*/  STL.64 [R1+0xd0], R4 ;  /* 0x0000d00401007387 */ /* 0x000fe80000100a00 */
[----:B------:R0:W-:Y:S04]  /*3ddd0*/  STL.64 [R1+0xd8], R6 ;  /* 0x0000d80601007387 */ /* 0x0001e80000100a00 */
[----:B0-----:R-:W2:Y:S04]  /*3dde0*/  LDL.LU.64 R6, [R1+0x2450] ;  /* 0x0024500001067983 */ /* 0x001ea80000300a00 */
[----:B------:R-:W2:Y:S02]  /*3ddf0*/  LDL.LU.64 R4, [R1+0x2448] ;  /* 0x0024480001047983 */ /* 0x000ea40000300a00 */
[----:B--2---:R-:W-:Y:S02]  /*3de00*/  HMMA.16816.F32 R8, R12, R8, R4 ;  /* 0x000000080c08723c */ /* 0x004fe40000001804 */
[----:B------:R-:W2:Y:S04]  /*3de10*/  LDL.LU.64 R6, [R1+0x2440] ;  /* 0x0024400001067983 */ /* 0x000ea80000300a00 */
[----:B------:R-:W3:-:S15]  /*3de20*/  LDL.LU.64 R4, [R1+0x2438] ;  /* 0x0024380001047983 */ /* 0x000ede0000300a00 */
[----:B------:R-:W-:-:S02]  /*3de30*/  NOP ;  /* 0x0000000000007918 */ /* 0x000fc40000000000 */
[----:B------:R0:W-:Y:S04]  /*3de40*/  STL.64 [R1+0xc0], R8 ;  /* 0x0000c00801007387 */ /* 0x0001e80000100a00 */
[----:B------:R1:W-:Y:S04]  /*3de50*/  STL.64 [R1+0xc8], R10 ;  /* 0x0000c80a01007387 */ /* 0x0003e80000100a00 */
[----:B0-----:R-:W2:Y:S04]  /*3de60*/  LDL.LU R8, [R1+0xb0] ;  /* 0x0000b00001087983 */ /* 0x001ea80000300800 */
[----:B------:R-:W2:Y:S04]  /*3de70*/  LDL.LU R9, [R1+0xb4] ;  /* 0x0000b40001097983 */ /* 0x000ea80000300800 */
[----:B-1----:R-:W2:Y:S04]  /*3de80*/  LDL.LU R10, [R1+0xb8] ;  /* 0x0000b800010a7983 */ /* 0x002ea80000300800 */
[----:B------:R-:W2:Y:S01]  /*3de90*/  LDL.LU R11, [R1+0xbc] ;  /* 0x0000bc00010b7983 */ /* 0x000ea20000300800 */
[----:B------:R-:W-:Y:S01]  /*3dea0*/  VIADD R18, R18, 0x1 ;  /* 0x0000000112127836 */ /* 0x000fe20000000000 */
[----:B----4-:R-:W-:-:S02]  /*3deb0*/  IADD3 R19, P2, R19, UR9, RZ ;  /* 0x0000000913137c10 */ /* 0x010fc4000ff5e0ff */
[----:B------:R-:W-:Y:S02]  /*3dec0*/  IADD3 R20, P3, R20, UR9, RZ ;  /* 0x0000000914147c10 */ /* 0x000fe4000ff7e0ff */
[----:B------:R-:W-:Y:S02]  /*3ded0*/  IADD3 R21, P4, R21, UR9, RZ ;  /* 0x0000000915157c10 */ /* 0x000fe4000ff9e0ff */
[----:B------:R-:W-:Y:S01]  /*3dee0*/  IADD3 R22, P5, R22, UR9, RZ ;  /* 0x0000000916167c10 */ /* 0x000fe2000ffbe0ff */
[----:B------:R-:W-:Y:S01]  /*3def0*/  STL [R1+0x1264], R18 ;  /* 0x0012641201007387 */ /* 0x000fe20000100800 */
[----:B------:R-:W-:Y:S02]  /*3df00*/  IADD3 R23, P6, R23, UR9, RZ ;  /* 0x0000000917177c10 */ /* 0x000fe4000ffde0ff */
[----:B------:R-:W-:Y:S02]  /*3df10*/  IADD3 R24, P1, R24, UR9, RZ ;  /* 0x0000000918187c10 */ /* 0x000fe4000ff3e0ff */
[----:B------:R-:W-:-:S02]  /*3df20*/  IADD3.X R25, R25, UR13, RZ, P2, !PT ;  /* 0x0000000d19197c10 */ /* 0x000fc400097fe4ff */
[----:B------:R-:W-:Y:S02]  /*3df30*/  IADD3 R26, P2, R26, UR9, RZ ;  /* 0x000000091a1a7c10 */ /* 0x000fe4000ff5e0ff */
[----:B------:R-:W-:Y:S02]  /*3df40*/  IADD3.X R27, R27, UR13, RZ, P3, !PT ;  /* 0x0000000d1b1b7c10 */ /* 0x000fe40009ffe4ff */
[----:B------:R-:W-:Y:S02]  /*3df50*/  IADD3 R28, P3, R28, UR9, RZ ;  /* 0x000000091c1c7c10 */ /* 0x000fe4000ff7e0ff */
[----:B------:R-:W-:Y:S02]  /*3df60*/  IADD3.X R29, R29, UR13, RZ, P4, !PT ;  /* 0x0000000d1d1d7c10 */ /* 0x000fe4000a7fe4ff */
[----:B---3--:R-:W-:Y:S02]  /*3df70*/  IADD3 R4, P4, R4, UR9, RZ ;  /* 0x0000000904047c10 */ /* 0x008fe4000ff9e0ff */
[----:B------:R-:W-:Y:S01]  /*3df80*/  IADD3.X R5, R5, UR13, RZ, P5, !PT ;  /* 0x0000000d05057c10 */ /* 0x000fe2000affe4ff */
[----:B--2---:R-:W-:-:S15]  /*3df90*/  HMMA.16816.F32 R8, R12, R2, R8 ;  /* 0x000000020c08723c */ /* 0x004fde0000001808 */
[----:B------:R-:W-:-:S08]  /*3dfa0*/  NOP ;  /* 0x0000000000007918 */ /* 0x000fd00000000000 */
[----:B------:R-:W-:Y:S04]  /*3dfb0*/  STL.64 [R1+0xb0], R8 ;  /* 0x0000b00801007387 */ /* 0x000fe80000100a00 */
[----:B------:R-:W-:Y:S04]  /*3dfc0*/  STL.64 [R1+0xb8], R10 ;  /* 0x0000b80a01007387 */ /* 0x000fe80000100a00 */
        /* <DEDUP_REMOVED lines=13> */
[----:B------:R-:W2:Y:S01]  /*3e0a0*/  LDL.LU R12, [R1+0x16e0] ;  /* 0x0016e000010c7983 */ /* 0x000ea20000300800 */
[----:B------:R-:W-:-:S02]  /*3e0b0*/  IADD3 R6, P5, R6, UR9, RZ ;  /* 0x0000000906067c10 */ /* 0x000fc4000ffbe0ff */
[----:B------:R-:W-:-:S03]  /*3e0c0*/  IADD3.X R7, R7, UR13, RZ, P6, !PT ;  /* 0x0000000d07077c10 */ /* 0x000fc6000b7fe4ff */
[----:B------:R-:W-:Y:S04]  /*3e0d0*/  STL [R1+0x16cc], R6 ;  /* 0x0016cc0601007387 */ /* 0x000fe80000100800 */
[----:B--2---:R0:W-:Y:S04]  /*3e0e0*/  STL [R1+0x242c], R12 ;  /* 0x00242c0c01007387 */ /* 0x0041e80000100800 */
[----:B------:R-:W-:Y:S04]  /*3e0f0*/  STL [R1+0x16f0], R7 ;  /* 0x0016f00701007387 */ /* 0x000fe80000100800 */
[----:B0-----:R-:W2:Y:S01]  /*3e100*/  LDL.LU R12, [R1+0x16bc] ;  /* 0x0016bc00010c7983 */ /* 0x001ea20000300800 */
[----:B------:R-:W-:-:S05]  /*3e110*/  IADD3 R0, P6, R0, UR9, RZ ;  /* 0x0000000900007c10 */ /* 0x000fca000ffde0ff */
[----:B------:R-:W-:Y:S01]  /*3e120*/  STL [R1+0x16c4], R0 ;  /* 0x0016c40001007387 */ /* 0x000fe20000100800 */
[----:B------:R-:W-:-:S03]  /*3e130*/  ISETP.NE.U32.AND P0, PT, R18, R17, PT ;  /* 0x000000111200720c */ /* 0x000fc60003f05070 */
[----:B--2---:R0:W-:Y:S04]  /*3e140*/  STL [R1+0x2430], R12 ;  /* 0x0024300c01007387 */ /* 0x0041e80000100800 */
[----:B0-----:R-:W2:Y:S04]  /*3e150*/  LDL.LU R12, [R1+0x16e8] ;  /* 0x0016e800010c7983 */ /* 0x001ea80000300800 */
[----:B------:R-:W3:Y:S04]  /*3e160*/  LDL.LU R13, [R1+0x16b4] ;  /* 0x0016b400010d7983 */ /* 0x000ee80000300800 */
[----:B------:R-:W4:Y:S04]  /*3e170*/  LDL.LU R14, [R1+0x16d8] ;  /* 0x0016d800010e7983 */ /* 0x000f280000300800 */
        /* <DEDUP_REMOVED lines=25> */
[----:B------:R-:W3:Y:S01]  /*3e310*/  LDL.LU R0, [R1+0x1670] ;  /* 0x0016700001007983 */ /* 0x000ee20000300800 */
[----:B--2---:R-:W-:-:S05]  /*3e320*/  IADD3.X R12, R12, UR13, RZ, P1, !PT ;  /* 0x0000000d0c0c7c10 */ /* 0x004fca0008ffe4ff */
[----:B------:R0:W-:Y:S04]  /*3e330*/  STL [R1+0x16e8], R12 ;  /* 0x0016e80c01007387 */ /* 0x0001e80000100800 */
[----:B0-----:R-:W2:Y:S02]  /*3e340*/  LDL.LU R12, [R1+0x2430] ;  /* 0x00243000010c7983 */ /* 0x001ea40000300800 */
[----:B--2---:R-:W-:-:S05]  /*3e350*/  IADD3 R12, P1, R12, UR9, RZ ;  /* 0x000000090c0c7c10 */ /* 0x004fca000ff3e0ff */
[----:B------:R0:W-:Y:S04]  /*3e360*/  STL [R1+0x16bc], R12 ;  /* 0x0016bc0c01007387 */ /* 0x0001e80000100800 */
[----:B0-----:R-:W2:Y:S01]  /*3e370*/  LDL.LU R12, [R1+0x242c] ;  /* 0x00242c00010c7983 */ /* 0x001ea20000300800 */
[----:B----4-:R-:W-:Y:S02]  /*3e380*/  IADD3.X R14, R14, UR13, RZ, P3, !PT ;  /* 0x0000000d0e0e7c10 */ /* 0x010fe40009ffe4ff */
[----:B---3--:R-:W-:Y:S02]  /*3e390*/  IADD3 R15, P3, R15, UR9, RZ ;  /* 0x000000090f0f7c10 */ /* 0x008fe4000ff7e0ff */
[----:B------:R-:W-:Y:S02]  /*3e3a0*/  IADD3.X R2, R2, UR13, RZ, P4, !PT ;  /* 0x0000000d02027c10 */ /* 0x000fe4000a7fe4ff */
[----:B------:R-:W-:-:S02]  /*3e3b0*/  IADD3 R3, P4, R3, UR9, RZ ;  /* 0x0000000903037c10 */ /* 0x000fc4000ff9e0ff */
[----:B------:R-:W-:Y:S02]  /*3e3c0*/  IADD3.X R8, R8, UR13, RZ, P5, !PT ;  /* 0x0000000d08087c10 */ /* 0x000fe4000affe4ff */
[----:B------:R-:W-:Y:S02]  /*3e3d0*/  IADD3 R9, P5, R9, UR9, RZ ;  /* 0x0000000909097c10 */ /* 0x000fe4000ffbe0ff */
[----:B------:R-:W-:Y:S02]  /*3e3e0*/  IADD3.X R10, R10, UR13, RZ, P6, !PT ;  /* 0x0000000d0a0a7c10 */ /* 0x000fe4000b7fe4ff */
[----:B------:R-:W-:Y:S02]  /*3e3f0*/  IADD3 R11, P6, R11, UR9, RZ ;  /* 0x000000090b0b7c10 */ /* 0x000fe4000ffde0ff */
        /* <DEDUP_REMOVED lines=12> */
[----:B--2---:R-:W-:Y:S02]  /*3e4c0*/  IADD3.X R12, R12, UR13, RZ, P2, !PT ;  /* 0x0000000d0c0c7c10 */ /* 0x004fe400097fe4ff */
[----:B------:R-:W-:-:S03]  /*3e4d0*/  IADD3 R13, P2, R13, UR9, RZ ;  /* 0x000000090d0d7c10 */ /* 0x000fc6000ff5e0ff */
[----:B------:R0:W-:Y:S04]  /*3e4e0*/  STL [R1+0x16e0], R12 ;  /* 0x0016e00c01007387 */ /* 0x0001e80000100800 */
[----:B------:R-:W-:Y:S04]  /*3e4f0*/  STL [R1+0x16b4], R13 ;  /* 0x0016b40d01007387 */ /* 0x000fe80000100800 */
[----:B------:R-:W-:Y:S04]  /*3e500*/  STL [R1+0x16d8], R14 ;  /* 0x0016d80e01007387 */ /* 0x000fe80000100800 */
[----:B------:R-:W-:Y:S04]  /*3e510*/  STL [R1+0x16ac], R15 ;  /* 0x0016ac0f01007387 */ /* 0x000fe80000100800 */
[----:B------:R-:W-:Y:S04]  /*3e520*/  STL [R1+0x16d0], R2 ;  /* 0x0016d00201007387 */ /* 0x000fe80000100800 */
[----:B------:R-:W-:Y:S04]  /*3e530*/  STL [R1+0x16a4], R3 ;  /* 0x0016a40301007387 */ /* 0x000fe80000100800 */
[----:B------:R-:W-:Y:S04]  /*3e540*/  STL [R1+0x16c8], R8 ;  /* 0x0016c80801007387 */ /* 0x000fe80000100800 */
[----:B------:R-:W-:Y:S01]  /*3e550*/  STL [R1+0x169c], R9 ;  /* 0x00169c0901007387 */ /* 0x000fe20000100800 */
[----:B------:R-:W-:-:S03]  /*3e560*/  IADD3.X R18, R18, UR13, RZ, P2, !PT ;  /* 0x0000000d12127c10 */ /* 0x000fc600097fe4ff */
[----:B------:R-:W-:Y:S01]  /*3e570*/  STL [R1+0x16c0], R10 ;  /* 0x0016c00a01007387 */ /* 0x000fe20000100800 */
[----:B------:R-:W-:-:S03]  /*3e580*/  IADD3 R19, P2, R19, UR9, RZ ;  /* 0x0000000913137c10 */ /* 0x000fc6000ff5e0ff */
        /* <DEDUP_REMOVED lines=19> */
[----:B0-----:R-:W2:Y:S01]  /*3e6c0*/  LDL.LU R12, [R1+0x163c] ;  /* 0x00163c00010c7983 */ /* 0x001ea20000300800 */
[----:B------:R-:W-:-:S02]  /*3e6d0*/  IADD3.X R6, R6, UR13, RZ, P3, !PT ;  /* 0x0000000d06067c10 */ /* 0x000fc40009ffe4ff */
[----:B------:R-:W-:-:S03]  /*3e6e0*/  IADD3 R7, P3, R7, UR9, RZ ;  /* 0x0000000907077c10 */ /* 0x000fc6000ff7e0ff */
[----:B------:R-:W-:Y:S04]  /*3e6f0*/  STL [R1+0x1678], R6 ;  /* 0x0016780601007387 */ /* 0x000fe80000100800 */
[----:B--2---:R0:W-:Y:S04]  /*3e700*/  STL [R1+0x2424], R12 ;  /* 0x0024240c01007387 */ /* 0x0041e80000100800 */
[----:B------:R-:W-:Y:S04]  /*3e710*/  STL [R1+0x164c], R7 ;  /* 0x00164c0701007387 */ /* 0x000fe80000100800 */
[----:B0-----:R-:W2:Y:S01]  /*3e720*/  LDL.LU R12, [R1+0x1668] ;  /* 0x00166800010c7983 */ /* 0x001ea20000300800 */
[----:B------:R-:W-:-:S05]  /*3e730*/  IADD3.X R0, R0, UR13, RZ, P4, !PT ;  /* 0x0000000d00007c10 */ /* 0x000fca000a7fe4ff */
[----:B------:R-:W-:Y:S04]  /*3e740*/  STL [R1+0x1670], R0 ;  /* 0x0016700001007387 */ /* 0x000fe80000100800 */
[----:B--2---:R0:W-:Y:S04]  /*3e750*/  STL [R1+0x2428], R12 ;  /* 0x0024280c01007387 */ /* 0x0041e80000100800 */
[----:B0-----:R-:W2:Y:S04]  /*3e760*/  LDL.LU R12, [R1+0x1644] ;  /* 0x00164400010c7983 */ /* 0x001ea80000300800 */
[----:B------:R-:W3:Y:S04]  /*3e770*/  LDL.LU R13, [R1+0x1660] ;  /* 0x00166000010d7983 */ /* 0x000ee80000300800 */
        /* <DEDUP_REMOVED lines=26> */
[----:B------:R-:W4:Y:S01]  /*3e920*/  LDL.LU R0, [R1+0x15cc] ;  /* 0x0015cc0001007983 */ /* 0x000f220000300800 */
[----:B--2---:R-:W-:-:S05]  /*3e930*/  IADD3 R12, P4, R12, UR9, RZ ;  /* 0x000000090c0c7c10 */ /* 0x004fca000ff9e0ff */
[----:B------:R0:W-:Y:S04]  /*3e940*/  STL [R1+0x1644], R12 ;  /* 0x0016440c01007387 */ /* 0x0001e80000100800 */
[----:B0-----:R-:W2:Y:S02]  /*3e950*/  LDL.LU R12, [R1+0x2428] ;  /* 0x00242800010c7983 */ /* 0x001ea40000300800 */
[----:B--2---:R-:W-:-:S05]  /*3e960*/  IADD3.X R12, R12, UR13, RZ, P5, !PT ;  /* 0x0000000d0c0c7c10 */ /* 0x004fca000affe4ff */
[----:B------:R0:W-:Y:S04]  /*3e970*/  STL [R1+0x1668], R12 ;  /* 0x0016680c01007387 */ /* 0x0001e80000100800 */
[----:B0-----:R-:W2:Y:S01]  /*3e980*/  LDL.LU R12, [R1+0x2424] ;  /* 0x00242400010c7983 */ /* 0x001ea20000300800 */
[----:B---3--:R-:W-:Y:S02]  /*3e990*/  IADD3.X R13, R13, UR13, RZ, P6, !PT ;  /* 0x0000000d0d0d7c10 */ /* 0x008fe4000b7fe4ff */
[----:B----4-:R-:W-:Y:S02]  /*3e9a0*/  IADD3 R14, P6, R14, UR9, RZ ;  /* 0x000000090e0e7c10 */ /* 0x010fe4000ffde0ff */
        /* <DEDUP_REMOVED lines=19> */
[----:B--2---:R-:W-:-:S05]  /*3eae0*/  IADD3 R12, P5, R12, UR9, RZ ;  /* 0x000000090c0c7c10 */ /* 0x004fca000ffbe0ff */
[----:B------:R0:W-:Y:S04]  /*3eaf0*/  STL [R1+0x163c], R12 ;  /* 0x00163c0c01007387 */ /* 0x0001e80000100800 */
        /* <DEDUP_REMOVED lines=29> */
[----:B0-----:R-:W2:Y:S01]  /*3ecd0*/  LDL.LU R12, [R1+0x15e8] ;  /* 0x0015e800010c7983 */ /* 0x001ea20000300800 */
[----:B------:R-:W-:-:S02]  /*3ece0*/  IADD3 R6, P6, R6, UR9, RZ ;  /* 0x0000000906067c10 */ /* 0x000fc4000ffde0ff */
[----:B------:R-:W-:-:S03]  /*3ecf0*/  IADD3.X R7, R7, UR13, RZ, P1, !PT ;  /* 0x0000000d07077c10 */ /* 0x000fc60008ffe4ff */
[----:B------:R-:W-:Y:S04]  /*3ed00*/  STL [R1+0x15d4], R6 ;  /* 0x0015d40601007387 */ /* 0x000fe80000100800 */
[----:B--2---:R0:W-:Y:S04]  /*3ed10*/  STL [R1+0x241c], R12 ;  /* 0x00241c0c01007387 */ /* 0x0041e80000100800 */
[----:B------:R-:W-:Y:S04]  /*3ed20*/  STL [R1+0x15f8], R7 ;  /* 0x0015f80701007387 */ /* 0x000fe80000100800 */
[----:B0-----:R-:W2:Y:S01]  /*3ed30*/  LDL.LU R12, [R1+0x15c4] ;  /* 0x0015c400010c7983 */ /* 0x001ea20000300800 */
[----:B------:R-:W-:-:S05]  /*3ed40*/  IADD3 R0, P1, R0, UR9, RZ ;  /* 0x0000000900007c10 */ /* 0x000fca000ff3e0ff */
[----:B------:R-:W-:Y:S04]  /*3ed50*/  STL [R1+0x15cc], R0 ;  /* 0x0015cc0001007387 */ /* 0x000fe80000100800 */
        /* <DEDUP_REMOVED lines=1221> */
[----:B------:R-:W-:-:S02]  /*439b0*/  IADD3.X R6, R6, UR10, RZ, P4, !PT ;  /* 0x0000000a06067c10 */ /* 0x000fc4000a7fe4ff */
[----:B--2---:R-:W-:Y:S02]  /*439c0*/  IADD3.X R12, R12, UR10, RZ, P3, !PT ;  /* 0x0000000a0c0c7c10 */ /* 0x004fe40009ffe4ff */
        /* <DEDUP_REMOVED lines=31> */
[----:B------:R0:W-:Y:S04]  /*43bc0*/  STL [R1+0x1a38], R0 ;  /* 0x001a380001007387 */ /* 0x0001e80000100800 */
[----:B------:R-:W-:Y:S04]  /*43bd0*/  STL [R1+0x1a30], R6 ;  /* 0x001a300601007387 */ /* 0x000fe80000100800 */
[----:B0-----:R-:W2:Y:S01]  /*43be0*/  LDL.LU R0, [R1+0x1aac] ;  /* 0x001aac0001007983 */ /* 0x001ea20000300800 */
[----:B------:R-:W-:-:S05]  /*43bf0*/  IADD3 R7, P4, R7, UR6, RZ ;  /* 0x0000000607077c10 */ /* 0x000fca000ff9e0ff */
[----:B------:R-:W-:Y:S04]  /*43c00*/  STL [R1+0x1a9c], R7 ;  /* 0x001a9c0701007387 */ /* 0x000fe80000100800 */
[----:B--2---:R0:W-:Y:S04]  /*43c10*/  STL [R1+0x23b4], R0 ;  /* 0x0023b40001007387 */ /* 0x0041e80000100800 */
[----:B0-----:R-:W2:Y:S04]  /*43c20*/  LDL.LU R0, [R1+0x1a40] ;  /* 0x001a400001007983 */ /* 0x001ea80000300800 */
        /* <DEDUP_REMOVED lines=58> */
[----:B------:R-:W-:Y:S02]  /*43fd0*/  IADD3.X R5, R5, UR10, RZ, P3, !PT ;  /* 0x0000000a05057c10 */ /* 0x000fe40009ffe4ff */
[----:B------:R-:W-:Y:S02]  /*43fe0*/  IADD3.X R7, R7, UR10, RZ, P5, !PT ;  /* 0x0000000a07077c10 */ /* 0x000fe4000affe4ff */
[----:B------:R-:W-:Y:S02]  /*43ff0*/  IADD3.X R6, R6, UR10, RZ, P4, !PT ;  /* 0x0000000a06067c10 */ /* 0x000fe4000a7fe4ff */
[----:B--2---:R-:W-:-:S05]  /*44000*/  IADD3 R0, P6, R0, UR6, RZ ;  /* 0x0000000600007c10 */ /* 0x004fca000ffde0ff */
[----:B------:R0:W-:Y:S01]  /*44010*/  STL [R1+0x1aac], R0 ;  /* 0x001aac0001007387 */ /* 0x0001e20000100800 */
[----:B------:R-:W-:Y:S02]  /*44020*/  IADD3.X R16, R16, UR10, RZ, P6, !PT ;  /* 0x0000000a10107c10 */ /* 0x000fe4000b7fe4ff */
[----:B------:R-:W-:Y:S01]  /*44030*/  IADD3 R17, P6, R17, UR6, RZ ;  /* 0x0000000611117c10 */ /* 0x000fe2000ffde0ff */
[----:B0-----:R1:W5:Y:S04]  /*44040*/  LDL.LU R0, [R1+0x23b0] ;  /* 0x0023b00001007983 */ /* 0x0013680000300800 */
[----:B------:R1:W-:Y:S04]  /*44050*/  STL [R1+0x1a48], R12 ;  /* 0x001a480c01007387 */ /* 0x0003e80000100800 */
        /* <DEDUP_REMOVED lines=16> */
[----:B------:R1:W-:Y:S01]  /*44160*/  STL [R1+0x1ae0], R23 ;  /* 0x001ae01701007387 */ /* 0x0003e20000100800 */
[----:B------:R-:W-:-:S03]  /*44170*/  IADD3.X R28, R28, UR10, RZ, P6, !PT ;  /* 0x0000000a1c1c7c10 */ /* 0x000fc6000b7fe4ff */
        /* <DEDUP_REMOVED lines=10> */
[----:B------:R-:W-:Y:S05]  /*44220*/  @P0 BRA `(.L_x_1) ;  /* 0xfffffd2c00e00947 */ /* 0x000fea000383ffff */
.L_x_0:
[----:B-1----:R-:W2:Y:S01]  /*44230*/  LDL.LU R29, [R1+0xf0] ;  /* 0x0000f000011d7983 */ /* 0x002ea20000300800 */
[----:B------:R-:W-:Y:S01]  /*44240*/  ULDC.64 UR8, c[0x0][0x228] ;  /* 0x00008a0000087ab9 */ /* 0x000fe20000000a00 */
[----:B------:R-:W-:Y:S01]  /*44250*/  ULDC.64 UR6, c[0x0][0x228] ;  /* 0x00008a0000067ab9 */ /* 0x000fe20000000a00 */
[----:B------:R-:W-:Y:S01]  /*44260*/  ULDC.64 UR10, c[0x0][0x220] ;  /* 0x00008800000a7ab9 */ /* 0x000fe20000000a00 */
[----:B------:R-:W-:Y:S01]  /*44270*/  ULDC.64 UR12, c[0x0][0x220] ;  /* 0x00008800000c7ab9 */ /* 0x000fe20000000a00 */
[----:B------:R-:W-:Y:S01]  /*44280*/  ULDC UR15, c[0x0][0x248] ;  /* 0x00009200000f7ab9 */ /* 0x000fe20000000800 */
[----:B------:R-:W-:Y:S01]  /*44290*/  ULDC.64 UR18, c[0x0][0x228] ;  /* 0x00008a0000127ab9 */ /* 0x000fe20000000a00 */
[----:B------:R-:W-:Y:S01]  /*442a0*/  ULDC UR14, c[0x0][0x228] ;  /* 0x00008a00000e7ab9 */ /* 0x000fe20000000800 */
        /* <DEDUP_REMOVED lines=41> */
[----:B--2---:R0:W-:Y:S04]  /*44540*/  STL [R1+0x2cbc], R29 ;  /* 0x002cbc1d01007387 */ /* 0x0041e80000100800 */
[----:B0-----:R-:W2:Y:S04]  /*44550*/  LDL.LU R29, [R1+0x100] ;  /* 0x00010000011d7983 */ /* 0x001ea80000300800 */
[----:B--2---:R0:W-:Y:S04]  /*44560*/  STL [R1+0x2cc0], R29 ;  /* 0x002cc01d01007387 */ /* 0x0041e80000100800 */
[----:B0-----:R-:W2:Y:S04]  /*44570*/  LDL.LU R29, [R1+0x11c] ;  /* 0x00011c00011d7983 */ /* 0x001ea80000300800 */
[----:B--2---:R0:W-:Y:S04]  /*44580*/  STL [R1+0x2cc8], R29 ;  /* 0x002cc81d01007387 */ /* 0x0041e80000100800 */
[----:B0-----:R-:W2:Y:S04]  /*44590*/  LDL.LU R29, [R1+0x114] ;  /* 0x00011400011d7983 */ /* 0x001ea80000300800 */
[----:B------:R-:W4:Y:S04]  /*445a0*/  LDL.LU R28, [R1+0xf4] ;  /* 0x0000f400011c7983 */ /* 0x000f280000300800 */
[----:B----4-:R0:W-:Y:S04]  /*445b0*/  STL [R1+0x2cc4], R28 ;  /* 0x002cc41c01007387 */ /* 0x0101e80000100800 */
[----:B0-----:R-:W4:Y:S04]  /*445c0*/  LDL.LU R28, [R1+0x118] ;  /* 0x00011800011c7983 */ /* 0x001f280000300800 */
[----:B----4-:R0:W-:Y:S04]  /*445d0*/  STL [R1+0x2ccc], R28 ;  /* 0x002ccc1c01007387 */ /* 0x0101e80000100800 */
[----:B0-----:R-:W2:Y:S04]  /*445e0*/  LDL.LU R28, [R1+0x110] ;  /* 0x00011000011c7983 */ /* 0x001ea80000300800 */
[----:B------:R-:W4:Y:S04]  /*445f0*/  LDL.LU R27, [R1+0xf8] ;  /* 0x0000f800011b7983 */ /* 0x000f280000300800 */
[----:B------:R-:W4:Y:S04]  /*44600*/  LDL.LU R26, [R1+0xfc] ;  /* 0x0000fc00011a7983 */ /* 0x000f280000300800 */
[----:B------:R-:W4:Y:S04]  /*44610*/  LDL.LU R25, [R1+0x130] ;  /* 0x0001300001197983 */ /* 0x000f280000300800 */
[----:B---3--:R-:W3:Y:S04]  /*44620*/  LDL.LU R24, [R1+0x134] ;  /* 0x0001340001187983 */ /* 0x008ee80000300800 */
        /* <DEDUP_REMOVED lines=14> */
[----:B------:R-:W4:Y:S04]  /*44710*/  LDL.LU R8, [R1+0x1b0] ;  /* 0x0001b00001087983 */ /* 0x000f280000300800 */
[----:B------:R-:W4:Y:S04]  /*44720*/  LDL.LU R7, [R1+0x1b4] ;  /* 0x0001b40001077983 */ /* 0x000f280000300800 */
[----:B------:R-:W3:Y:S04]  /*44730*/  LDL.LU R6, [R1+0x1b8] ;  /* 0x0001b80001067983 */ /* 0x000ee80000300800 */
[----:B------:R-:W3:Y:S04]  /*44740*/  LDL.LU R5, [R1+0x1bc] ;  /* 0x0001bc0001057983 */ /* 0x000ee80000300800 */
[----:B------:R-:W3:Y:S04]  /*44750*/  LDL.LU R4, [R1+0x1d0] ;  /* 0x0001d00001047983 */ /* 0x000ee80000300800 */
[----:B------:R-:W3:Y:S04]  /*44760*/  LDL.LU R3, [R1+0x1d4] ;  /* 0x0001d40001037983 */ /* 0x000ee80000300800 */
[----:B-----5:R0:W-:Y:S04]  /*44770*/  STL [R1+0x24f4], R0 ;  /* 0x0024f40001007387 */ /* 0x0201e80000100800 */
[----:B0-----:R-:W4:Y:S04]  /*44780*/  LDL.LU R0, [R1+0x10c] ;  /* 0x00010c0001007983 */ /* 0x001f280000300800 */
[----:B------:R0:W-:Y:S04]  /*44790*/  STL [R1+0x23e0], R2 ;  /* 0x0023e00201007387 */ /* 0x0001e80000100800 */
[----:B0-----:R-:W4:Y:S04]  /*447a0*/  LDL.LU R2, [R1+0x108] ;  /* 0x0001080001027983 */ /* 0x001f280000300800 */
[----:B------:R0:W-:Y:S04]  /*447b0*/  STL [R1+0x23d4], R13 ;  /* 0x0023d40d01007387 */ /* 0x0001e80000100800 */
[----:B0-----:R-:W3:Y:S01]  /*447c0*/  LDL.LU R13, [R1+0x104] ;  /* 0x00010400010d7983 */ /* 0x001ee20000300800 */
[----:B--2---:R-:W-:-:S03]  /*447d0*/  F2FP.SATFINITE.E4M3.F32.PACK_AB_MERGE_C R29, R29, R28, RZ ;  /* 0x0000001c1d1d723e */ /* 0x004fc600048070ff */
[----:B------:R-:W2:Y:S04]  /*447e0*/  LDL.LU R28, [R1+0x2ccc] ;  /* 0x002ccc00011c7983 */ /* 0x000ea80000300800 */
[----:B------:R0:W-:Y:S04]  /*447f0*/  STL [R1+0x1140], R29 ;  /* 0x0011401d01007387 */ /* 0x0001e80000100800 */
[----:B0-----:R-:W2:Y:S02]  /*44800*/  LDL.LU R29, [R1+0x2cc8] ;  /* 0x002cc800011d7983 */ /* 0x001ea40000300800 */
[----:B--2---:R-:W-:-:S02]  /*44810*/  F2FP.SATFINITE.E4M3.F32.PACK_AB_MERGE_C R29, R29, R28, RZ ;  /* 0x0000001c1d1d723e */ /* 0x004fc400048070ff */
[----:B------:R-:W2:Y:S04]  /*44820*/  LDL.LU R28, [R1+0x2cc4] ;  /* 0x002cc400011c7983 */ /* 0x000ea80000300800 */
[----:B------:R0:W-:Y:S04]  /*44830*/  STL [R1+0x113c], R29 ;  /* 0x00113c1d01007387 */ /* 0x0001e80000100800 */
[----:B0-----:R-:W3:Y:S02]  /*44840*/  LDL.LU R29, [R1+0x2cc0] ;  /* 0x002cc000011d7983 */ /* 0x001ee40000300800 */
[----:B---3--:R-:W-:-:S02]  /*44850*/  F2FP.SATFINITE.E4M3.F32.PACK_AB_MERGE_C R13, R13, R29, RZ ;  /* 0x0000001d0d0d723e */ /* 0x008fc400048070ff */
[----:B------:R-:W2:Y:S01]  /*44860*/  LDL.LU R29, [R1+0x2cbc] ;  /* 0x002cbc00011d7983 */ /* 0x000ea20000300800 */
[----:B----4-:R-:W-:Y:S02]  /*44870*/  F2FP.SATFINITE.E4M3.F32.PACK_AB_MERGE_C R2, R0, R2, RZ ;  /* 0x000000020002723e */ /* 0x010fe400048070ff */
[----:B------:R-:W-:Y:S01]  /*44880*/  F2FP.SATFINITE.E4M3.F32.PACK_AB_MERGE_C R7, R7, R8, RZ ;  /* 0x000000080707723e */ /* 0x000fe200048070ff */
[----:B------:R0:W-:Y:S04]  /*44890*/  STL [R1+0x1134], R13 ;  /* 0x0011340d01007387 */ /* 0x0001e80000100800 */
[----:B------:R1:W-:Y:S01]  /*448a0*/  STL [R1+0x1138], R2 ;  /* 0x0011380201007387 */ /* 0x0003e20000100800 */
[----:B0-----:R-:W-:Y:S02]  /*448b0*/  F2FP.SATFINITE.E4M3.F32.PACK_AB_MERGE_C R13, R26, R27, RZ ;  /* 0x0000001b1a0d723e */ /* 0x001fe400048070ff */
[----:B-1----:R-:W-:-:S02]  /*448c0*/  F2FP.SATFINITE.E4M3.F32.PACK_AB_MERGE_C R2, R24, R25, RZ ;  /* 0x000000191802723e */ /* 0x002fc400048070ff */
[----:B--2---:R-:W-:-:S05]  /*448d0*/  F2FP.SATFINITE.E4M3.F32.PACK_AB_MERGE_C R0, R28, R29, RZ ;  /* 0x0000001d1c00723e */ /* 0x004fca00048070ff */
[----:B------:R0:W-:Y:S04]  /*448e0*/  STL [R1+0x1130], R0 ;  /* 0x0011300001007387 */ /* 0x0001e80000100800 */
[----:B------:R1:W-:Y:S04]  /*448f0*/  STL [R1+0x112c], R13 ;  /* 0x00112c0d01007387 */ /* 0x0003e80000100800 */
[----:B------:R2:W-:Y:S01]  /*44900*/  STL [R1+0x1128], R2 ;  /* 0x0011280201007387 */ /* 0x0005e20000100800 */
[----:B0-----:R-:W-:Y:S02]  /*44910*/  F2FP.SATFINITE.E4M3.F32.PACK_AB_MERGE_C R0, R22, R23, RZ ;  /* 0x000000171600723e */ /* 0x001fe400048070ff */
[----:B-1----:R-:W-:-:S03]  /*44920*/  F2FP.SATFINITE.E4M3.F32.PACK_AB_MERGE_C R13, R20, R21, RZ ;  /* 0x00000015140d723e */ /* 0x002fc600048070ff */
[----:B------:R0:W-:Y:S01]  /*44930*/  STL [R1+0x1124], R0 ;  /* 0x0011240001007387 */ /* 0x0001e20000100800 */
[----:B--2---:R-:W-:-:S03]  /*44940*/  F2FP.SATFINITE.E4M3.F32.PACK_AB_MERGE_C R2, R18, R19, RZ ;  /* 0x000000131202723e */ /* 0x004fc600048070ff */
[----:B------:R1:W-:Y:S04]  /*44950*/  STL [R1+0x111c], R13 ;  /* 0x00111c0d01007387 */ /* 0x0003e80000100800 */
[----:B------:R2:W-:Y:S01]  /*44960*/  STL [R1+0x1120], R2 ;  /* 0x0011200201007387 */ /* 0x0005e20000100800 */
[----:B0-----:R-:W-:Y:S02]  /*44970*/  F2FP.SATFINITE.E4M3.F32.PACK_AB_MERGE_C R0, R16, R17, RZ ;  /* 0x000000111000723e */ /* 0x001fe400048070ff */
[----:B-1----:R-:W-:-:S03]  /*44980*/  F2FP.SATFINITE.E4M3.F32.PACK_AB_MERGE_C R13, R14, R15, RZ ;  /* 0x0000000f0e0d723e */ /* 0x002fc600048070ff */
[----:B------:R0:W-:Y:S01]  /*44990*/  STL [R1+0x1118], R0 ;  /* 0x0011180001007387 */ /* 0x0001e20000100800 */
[----:B--2---:R-:W-:-:S03]  /*449a0*/  F2FP.SATFINITE.E4M3.F32.PACK_AB_MERGE_C R2, R11, R12, RZ ;  /* 0x0000000c0b02723e */ /* 0x004fc600048070ff */
[----:B------:R-:W-:Y:S04]  /*449b0*/  STL [R1+0x1114], R13 ;  /* 0x0011140d01007387 */ /* 0x000fe80000100800 */
[----:B------:R1:W-:Y:S01]  /*449c0*/  STL [R1+0x1110], R2 ;  /* 0x0011100201007387 */ /* 0x0003e20000100800 */
[----:B0-----:R-:W-:-:S05]  /*449d0*/  F2FP.SATFINITE.E4M3.F32.PACK_AB_MERGE_C R0, R9, R10, RZ ;  /* 0x0000000a0900723e */ /* 0x001fca00048070ff */
[----:B------:R0:W-:Y:S01]  /*449e0*/  STL [R1+0x110c], R0 ;  /* 0x00110c0001007387 */ /* 0x0001e20000100800 */
[----:B-1----:R-:W-:-:S03]  /*449f0*/  F2FP.SATFINITE.E4M3.F32.PACK_AB_MERGE_C R2, R5, R6, RZ ;  /* 0x000000060502723e */ /* 0x002fc600048070ff */
[----:B------:R-:W-:Y:S04]  /*44a00*/  STL [R1+0x1104], R7 ;  /* 0x0011040701007387 */ /* 0x000fe80000100800 */
[----:B------:R-:W2:Y:S01]  /*44a10*/  LDL.LU R13, [R1+0xf8c] ;  /* 0x000f8c00010d7983 */ /* 0x000ea20000300800 */
[----:B0-----:R-:W-:-:S03]  /*44a20*/  F2FP.SATFINITE.E4M3.F32.PACK_AB_MERGE_C R0, R3, R4, RZ ;  /* 0x000000040300723e */ /* 0x001fc600048070ff */
        /* <DEDUP_REMOVED lines=34> */
[----:B------:R-:W3:Y:S04]  /*44c50*/  LDL.LU R2, [R1+0xf70] ;  /* 0x000f700001027983 */ /* 0x000ee80000300800 */
[----:B---3--:R0:W-:Y:S04]  /*44c60*/  STL [R1+0x2c38], R2 ;  /* 0x002c380201007387 */ /* 0x0081e80000100800 */
[----:B0-----:R-:W3:Y:S04]  /*44c70*/  LDL.LU R2, [R1+0xf88] ;  /* 0x000f880001027983 */ /* 0x001ee80000300800 */
        /* <DEDUP_REMOVED lines=31> */
[----:B0-----:R-:W2:Y:S04]  /*44e70*/  LDL.LU R2, [R1+0x1d8] ;  /* 0x0001d80001027983 */ /* 0x001ea80000300800 */
[----:B------:R-:W3:Y:S04]  /*44e80*/  LDL.LU R0, [R1+0xf74] ;  /* 0x000f740001007983 */ /* 0x000ee80000300800 */
[----:B------:R-:W4:Y:S04]  /*44e90*/  LDL.LU R29, [R1+0xf78] ;  /* 0x000f7800011d7983 */ /* 0x000f280000300800 */
[----:B------:R-:W4:Y:S04]  /*44ea0*/  LDL.LU R28, [R1+0xf7c] ;  /* 0x000f7c00011c7983 */ /* 0x000f280000300800 */
        /* <DEDUP_REMOVED lines=24> */
[----:B--2---:R-:W-:-:S03]  /*45030*/  F2FP.SATFINITE.E4M3.F32.PACK_AB_MERGE_C R13, R13, R2, RZ ;  /* 0x000000020d0d723e */ /* 0x004fc600048070ff */
[----:B------:R-:W2:Y:S04]  /*45040*/  LDL.LU R2, [R1+0x2cb8] ;  /* 0x002cb80001027983 */ /* 0x000ea80000300800 */
[----:B------:R0:W-:Y:S04]  /*45050*/  STL [R1+0x10fc], R13 ;  /* 0x0010fc0d01007387 */ /* 0x0001e80000100800 */
[----:B0-----:R-:W2:Y:S02]  /*45060*/  LDL.LU R13, [R1+0x2cb4] ;  /* 0x002cb400010d7983 */ /* 0x001ea40000300800 */
[----:B--2---:R-:W-:-:S02]  /*45070*/  F2FP.SATFINITE.E4M3.F32.PACK_AB_MERGE_C R13, R13, R2, RZ ;  /* 0x000000020d0d723e */ /* 0x004fc400048070ff */
        /* <DEDUP_REMOVED lines=61> */
[----:B------:R3:W-:Y:S02]  /*45450*/  STL [R1+0xf80], R13 ;  /* 0x000f800d01007387 */ /* 0x0007e40000100800 */
[----:B---3--:R-:W-:Y:S02]  /*45460*/  F2FP.SATFINITE.E4M3.F32.PACK_AB_MERGE_C R13, R26, R27, RZ ;  /* 0x0000001b1a0d723e */ /* 0x008fe400048070ff */
[----:B----4-:R-:W-:Y:S02]  /*45470*/  F2FP.SATFINITE.E4M3.F32.PACK_AB_MERGE_C R7, R7, R8, RZ ;  /* 0x000000080707723e */ /* 0x010fe400048070ff */
[----:B--2---:R-:W-:-:S02]  /*45480*/  F2FP.SATFINITE.E4M3.F32.PACK_AB_MERGE_C R2, R0, R2, RZ ;  /* 0x000000020002723e */ /* 0x004fc400048070ff */
[----:B------:R-:W-:-:S03]  /*45490*/  F2FP.SATFINITE.E4M3.F32.PACK_AB_MERGE_C R0, R28, R29, RZ ;  /* 0x0000001d1c00723e */ /* 0x000fc600048070ff */
[----:B------:R0:W-:Y:S04]  /*454a0*/  STL [R1+0xf74], R2 ;  /* 0x000f740201007387 */ /* 0x0001e80000100800 */
[----:B------:R1:W-:Y:S01]  /*454b0*/  STL [R1+0xf70], R0 ;  /* 0x000f700001007387 */ /* 0x0003e20000100800 */
[----:B0-----:R-:W-:-:S03]  /*454c0*/  F2FP.SATFINITE.E4M3.F32.PACK_AB_MERGE_C R2, R24, R25, RZ ;  /* 0x000000191802723e */ /* 0x001fc600048070ff */
[----:B------:R0:W-:Y:S01]  /*454d0*/  STL [R1+0xf60], R13 ;  /* 0x000f600d01007387 */ /* 0x0001e20000100800 */
[----:B-1----:R-:W-:-:S03]  /*454e0*/  F2FP.SATFINITE.E4M3.F32.PACK_AB_MERGE_C R0, R22, R23, RZ ;  /* 0x000000171600723e */ /* 0x002fc600048070ff */
        /* <DEDUP_REMOVED lines=12> */
[----:B------:R1:W-:Y:S04]  /*455b0*/  STL [R1+0xf34], R2 ;  /* 0x000f340201007387 */ /* 0x0003e80000100800 */
[----:B------:R2:W-:Y:S04]  /*455c0*/  STL [R1+0xf24], R0 ;  /* 0x000f240001007387 */ /* 0x0005e80000100800 */
[----:B------:R-:W-:Y:S04]  /*455d0*/  STL [R1+0xf20], R7 ;  /* 0x000f200701007387 */ /* 0x000fe80000100800 */
[----:B0-----:R-:W3:Y:S01]  /*455e0*/  LDL.LU R13, [R1+0xe94] ;  /* 0x000e9400010d7983 */ /* 0x001ee20000300800 */
[----:B-1----:R-:W-:-:S02]  /*455f0*/  F2FP.SATFINITE.E4M3.F32.PACK_AB_MERGE_C R2, R5, R6, RZ ;  /* 0x000000060502723e */ /* 0x002fc400048070ff */
[----:B--2---:R-:W-:-:S03]  /*45600*/  F2FP.SATFINITE.E4M3.F32.PACK_AB_MERGE_C R0, R3, R4, RZ ;  /* 0x000000040300723e */ /* 0x004fc600048070ff */
[----:B------:R-:W-:Y:S04]  /*45610*/  STL [R1+0xf14], R2 ;  /* 0x000f140201007387 */ /* 0x000fe80000100800 */
[----:B---3--:R0:W-:Y:S04]  /*45620*/  STL [R1+0x2bb8], R13 ;  /* 0x002bb80d01007387 */ /* 0x0081e80000100800 */
        /* <DEDUP_REMOVED lines=1092> */
[----:B------:R2:W-:Y:S01]  /*49a70*/  STL [R1+0x2a0], R13 ;  /* 0x0002a00d01007387 */ /* 0x0005e20000100800 */
[----:B---3--:R-:W-:Y:S02]  /*49a80*/  F2FP.SATFINITE.E4M3.F32.PACK_AB_MERGE_C R11, R11, R12, RZ ;  /* 0x0000000c0b0b723e */ /* 0x008fe400048070ff */
[----:B--2---:R-:W-:Y:S02]  /*49a90*/  F2FP.SATFINITE.E4M3.F32.PACK_AB_MERGE_C R13, R0, R2, RZ ;  /* 0x00000002000d723e */ /* 0x004fe400048070ff */
[----:B----4-:R-:W-:Y:S02]  /*49aa0*/  F2FP.SATFINITE.E4M3.F32.PACK_AB_MERGE_C R2, R28, R29, RZ ;  /* 0x0000001d1c02723e */ /* 0x010fe400048070ff */
[----:B------:R-:W-:Y:S01]  /*49ab0*/  F2FP.SATFINITE.E4M3.F32.PACK_AB_MERGE_C R0, R26, R27, RZ ;  /* 0x0000001b1a00723e */ /* 0x000fe200048070ff */
[----:B------:R0:W-:Y:S04]  /*49ac0*/  STL [R1+0x278], R13 ;  /* 0x0002780d01007387 */ /* 0x0001e80000100800 */
[----:B------:R1:W-:Y:S04]  /*49ad0*/  STL [R1+0x294], R2 ;  /* 0x0002940201007387 */ /* 0x0003e80000100800 */
[----:B------:R2:W-:Y:S01]  /*49ae0*/  STL [R1+0x23c], R0 ;  /* 0x00023c0001007387 */ /* 0x0005e20000100800 */
[----:B0-----:R-:W-:-:S02]  /*49af0*/  F2FP.SATFINITE.E4M3.F32.PACK_AB_MERGE_C R13, R24, R25, RZ ;  /* 0x00000019180d723e */ /* 0x001fc400048070ff */
[----:B-1----:R-:W-:Y:S02]  /*49b00*/  F2FP.SATFINITE.E4M3.F32.PACK_AB_MERGE_C R2, R22, R23, RZ ;  /* 0x000000171602723e */ /* 0x002fe400048070ff */
[----:B--2---:R-:W-:Y:S01]  /*49b10*/  F2FP.SATFINITE.E4M3.F32.PACK_AB_MERGE_C R0, R20, R21, RZ ;  /* 0x000000151400723e */ /* 0x004fe200048070ff */
[----:B------:R0:W-:Y:S04]  /*49b20*/  STL [R1+0x238], R13 ;  /* 0x0002380d01007387 */ /* 0x0001e80000100800 */
[----:B------:R1:W-:Y:S04]  /*49b30*/  STL [R1+0x24f8], R0 ;  /* 0x0024f80001007387 */ /* 0x0003e80000100800 */
[----:B------:R2:W-:Y:S01]  /*49b40*/  STL [R1+0x1fc], R2 ;  /* 0x0001fc0201007387 */ /* 0x0005e20000100800 */
[----:B0-----:R-:W-:-:S02]  /*49b50*/  F2FP.SATFINITE.E4M3.F32.PACK_AB_MERGE_C R13, R18, R19, RZ ;  /* 0x00000013120d723e */ /* 0x001fc400048070ff */
[----:B-1----:R-:W-:Y:S02]  /*49b60*/  F2FP.SATFINITE.E4M3.F32.PACK_AB_MERGE_C R0, R14, R15, RZ ;  /* 0x0000000f0e00723e */ /* 0x002fe400048070ff */
[----:B--2---:R-:W-:Y:S01]  /*49b70*/  F2FP.SATFINITE.E4M3.F32.PACK_AB_MERGE_C R2, R16, R17, RZ ;  /* 0x000000111002723e */ /* 0x004fe200048070ff */
[----:B------:R-:W-:Y:S04]  /*49b80*/  STL [R1+0x9f0], R13 ;  /* 0x0009f00d01007387 */ /* 0x000fe80000100800 */
[----:B------:R0:W-:Y:S04]  /*49b90*/  STL [R1+0x9f4], R2 ;  /* 0x0009f40201007387 */ /* 0x0001e80000100800 */
[----:B------:R1:W-:Y:S04]  /*49ba0*/  STL [R1+0x9e4], R0 ;  /* 0x0009e40001007387 */ /* 0x0003e80000100800 */
[----:B------:R-:W-:Y:S01]  /*49bb0*/  STL [R1+0x9e0], R11 ;  /* 0x0009e00b01007387 */ /* 0x000fe20000100800 */
[----:B0-----:R-:W-:-:S02]  /*49bc0*/  F2FP.SATFINITE.E4M3.F32.PACK_AB_MERGE_C R2, R9, R10, RZ ;  /* 0x0000000a0902723e */ /* 0x001fc400048070ff */
[----:B-1----:R-:W-:-:S03]  /*49bd0*/  F2FP.SATFINITE.E4M3.F32.PACK_AB_MERGE_C R0, R7, R8, RZ ;  /* 0x000000080700723e */ /* 0x002fc600048070ff */
[----:B------:R-:W-:Y:S04]  /*49be0*/  STL [R1+0x9d4], R2 ;  /* 0x0009d40201007387 */ /* 0x000fe80000100800 */
[----:B------:R0:W-:Y:S04]  /*49bf0*/  STL [R1+0x9d0], R0 ;  /* 0x0009d00001007387 */ /* 0x0001e80000100800 */
[----:B0-----:R-:W2:Y:S01]  /*49c00*/  LDL.LU R0, [R1+0x944] ;  /* 0x0009440001007983 */ /* 0x001ea20000300800 */
[----:B------:R-:W-:Y:S02]  /*49c10*/  F2FP.SATFINITE.E4M3.F32.PACK_AB_MERGE_C R5, R5, R6, RZ ;  /* 0x000000060505723e */ /* 0x000fe400048070ff */
[----:B------:R-:W-:-:S03]  /*49c20*/  F2FP.SATFINITE.E4M3.F32.PACK_AB_MERGE_C R2, R3, R4, RZ ;  /* 0x000000040302723e */ /* 0x000fc600048070ff */
        /* <DEDUP_REMOVED lines=148> */
[----:B----4-:R-:W-:Y:S02]  /*4a570*/  F2FP.SATFINITE.E4M3.F32.PACK_AB_MERGE_C R9, R9, R16, RZ ;  /* 0x000000100909723e */ /* 0x010fe400048070ff */
[----:B------:R-:W-:Y:S02]  /*4a580*/  F2FP.SATFINITE.E4M3.F32.PACK_AB_MERGE_C R7, R7, R8, RZ ;  /* 0x000000080707723e */ /* 0x000fe400048070ff */
[----:B--2---:R-:W-:-:S02]  /*4a590*/  F2FP.SATFINITE.E4M3.F32.PACK_AB_MERGE_C R0, R2, R13, RZ ;  /* 0x0000000d0200723e */ /* 0x004fc400048070ff */
[----:B------:R-:W-:Y:S02]  /*4a5a0*/  F2FP.SATFINITE.E4M3.F32.PACK_AB_MERGE_C R13, R28, R29, RZ ;  /* 0x0000001d1c0d723e */ /* 0x000fe400048070ff */
        /* <DEDUP_REMOVED lines=8> */
[----:B------:R-:W-:Y:S04]  /*4a630*/  STL [R1+0x1b8], R13 ;  /* 0x0001b80d01007387 */ /* 0x000fe80000100800 */
[----:B------:R1:W-:Y:S04]  /*4a640*/  STL [R1+0x178], R2 ;  /* 0x0001780201007387 */ /* 0x0003e80000100800 */
[----:B------:R-:W-:Y:S01]  /*4a650*/  STL [R1+0x24fc], R10 ;  /* 0x0024fc0a01007387 */ /* 0x000fe20000100800 */
[----:B0-----:R-:W-:-:S02]  /*4a660*/  F2FP.SATFINITE.E4M3.F32.PACK_AB_MERGE_C R0, R18, R19, RZ ;  /* 0x000000131200723e */ /* 0x001fc400048070ff */
[----:B-1----:R-:W-:-:S03]  /*4a670*/  F2FP.SATFINITE.E4M3.F32.PACK_AB_MERGE_C R2, R14, R15, RZ ;  /* 0x0000000f0e02723e */ /* 0x002fc600048070ff */
[----:B------:R0:W-:Y:S04]  /*4a680*/  STL [R1+0x174], R0 ;  /* 0x0001740001007387 */ /* 0x0001e80000100800 */
[----:B------:R1:W-:Y:S04]  /*4a690*/  STL [R1+0x2500], R9 ;  /* 0x0025000901007387 */ /* 0x0003e80000100800 */
[----:B------:R2:W-:Y:S01]  /*4a6a0*/  STL [R1+0x914], R2 ;  /* 0x0009140201007387 */ /* 0x0005e20000100800 */
[----:B0-----:R-:W-:-:S05]  /*4a6b0*/  F2FP.SATFINITE.E4M3.F32.PACK_AB_MERGE_C R0, R11, R12, RZ ;  /* 0x0000000c0b00723e */ /* 0x001fca00048070ff */
[----:B------:R0:W-:Y:S04]  /*4a6c0*/  STL [R1+0x910], R0 ;  /* 0x0009100001007387 */ /* 0x0001e80000100800 */
[----:B------:R-:W-:Y:S04]  /*4a6d0*/  STL [R1+0x900], R7 ;  /* 0x0009000701007387 */ /* 0x000fe80000100800 */
[----:B-1----:R-:W3:Y:S01]  /*4a6e0*/  LDL.LU R9, [R1+0x874] ;  /* 0x0008740001097983 */ /* 0x002ee20000300800 */
[----:B--2---:R-:W-:Y:S02]  /*4a6f0*/  F2FP.SATFINITE.E4M3.F32.PACK_AB_MERGE_C R2, R5, R6, RZ ;  /* 0x000000060502723e */ /* 0x004fe400048070ff */
[----:B0-----:R-:W-:-:S03]  /*4a700*/  F2FP.SATFINITE.E4M3.F32.PACK_AB_MERGE_C R0, R3, R4, RZ ;  /* 0x000000040300723e */ /* 0x001fc600048070ff */
        /* <DEDUP_REMOVED lines=155> */
[----:B----4-:R-:W-:Y:S02]  /*4b0c0*/  F2FP.SATFINITE.E4M3.F32.PACK_AB_MERGE_C R9, R2, R13, RZ ;  /* 0x0000000d0209723e */ /* 0x010fe400048070ff */
[----:B---3--:R-:W-:Y:S02]  /*4b0d0*/  F2FP.SATFINITE.E4M3.F32.PACK_AB_MERGE_C R2, R28, R29, RZ ;  /* 0x0000001d1c02723e */ /* 0x008fe400048070ff */
[----:B------:R-:W-:-:S02]  /*4b0e0*/  F2FP.SATFINITE.E4M3.F32.PACK_AB_MERGE_C R13, R18, R19, RZ ;  /* 0x00000013120d723e */ /* 0x000fc400048070ff */
[----:B------:R-:W-:Y:S02]  /*4b0f0*/  F2FP.SATFINITE.E4M3.F32.PACK_AB_MERGE_C R7, R7, R8, RZ ;  /* 0x000000080707723e */ /* 0x000fe400048070ff */
[----:B--2---:R-:W-:-:S05]  /*4b100*/  F2FP.SATFINITE.E4M3.F32.PACK_AB_MERGE_C R0, R0, R10, RZ ;  /* 0x0000000a0000723e */ /* 0x004fca00048070ff */
[----:B------:R0:W-:Y:S04]  /*4b110*/  STL [R1+0x19c], R0 ;  /* 0x00019c0001007387 */ /* 0x0001e80000100800 */
[----:B------:R1:W-:Y:S04]  /*4b120*/  STL [R1+0x158], R9 ;  /* 0x0001580901007387 */ /* 0x0003e80000100800 */
[----:B------:R2:W-:Y:S01]  /*4b130*/  STL [R1+0x150], R2 ;  /* 0x0001500201007387 */ /* 0x0005e20000100800 */
[----:B0-----:R-:W-:Y:S02]  /*4b140*/  F2FP.SATFINITE.E4M3.F32.PACK_AB_MERGE_C R0, R26, R27, RZ ;  /* 0x0000001b1a00723e */ /* 0x001fe400048070ff */
[----:B-1----:R-:W-:-:S02]  /*4b150*/  F2FP.SATFINITE.E4M3.F32.PACK_AB_MERGE_C R9, R24, R25, RZ ;  /* 0x000000191809723e */ /* 0x002fc400048070ff */
[----:B--2---:R-:W-:Y:S01]  /*4b160*/  F2FP.SATFINITE.E4M3.F32.PACK_AB_MERGE_C R2, R22, R23, RZ ;  /* 0x000000171602723e */ /* 0x004fe200048070ff */
[----:B------:R0:W-:Y:S04]  /*4b170*/  STL [R1+0x114], R0 ;  /* 0x0001140001007387 */ /* 0x0001e80000100800 */
[----:B------:R1:W-:Y:S04]  /*4b180*/  STL [R1+0x10c], R9 ;  /* 0x00010c0901007387 */ /* 0x0003e80000100800 */
[----:B------:R2:W-:Y:S04]  /*4b190*/  STL [R1+0xac], R2 ;  /* 0x0000ac0201007387 */ /* 0x0005e80000100800 */
[----:B------:R-:W-:Y:S01]  /*4b1a0*/  STL [R1+0x24cc], R13 ;  /* 0x0024cc0d01007387 */ /* 0x000fe20000100800 */
[----:B0-----:R-:W-:-:S02]  /*4b1b0*/  F2FP.SATFINITE.E4M3.F32.PACK_AB_MERGE_C R0, R20, R21, RZ ;  /* 0x000000151400723e */ /* 0x001fc400048070ff */
[----:B-1----:R-:W-:Y:S02]  /*4b1c0*/  F2FP.SATFINITE.E4M3.F32.PACK_AB_MERGE_C R9, R16, R17, RZ ;  /* 0x000000111009723e */ /* 0x002fe400048070ff */
[----:B--2---:R-:W-:Y:S01]  /*4b1d0*/  F2FP.SATFINITE.E4M3.F32.PACK_AB_MERGE_C R2, R14, R15, RZ ;  /* 0x0000000f0e02723e */ /* 0x004fe200048070ff */
[----:B------:R0:W-:Y:S04]  /*4b1e0*/  STL [R1+0xf8], R0 ;  /* 0x0000f80001007387 */ /* 0x0001e80000100800 */
[----:B------:R-:W-:Y:S04]  /*4b1f0*/  STL [R1+0x98], R9 ;  /* 0x0000980901007387 */ /* 0x000fe80000100800 */
[----:B------:R1:W-:Y:S01]  /*4b200*/  STL [R1+0x84], R2 ;  /* 0x0000840201007387 */ /* 0x0003e20000100800 */
[----:B0-----:R-:W-:-:S05]  /*4b210*/  F2FP.SATFINITE.E4M3.F32.PACK_AB_MERGE_C R0, R11, R12, RZ ;  /* 0x0000000c0b00723e */ /* 0x001fca00048070ff */
[----:B------:R0:W-:Y:S04]  /*4b220*/  STL [R1+0x7c], R0 ;  /* 0x00007c0001007387 */ /* 0x0001e80000100800 */
[----:B------:R-:W-:Y:S04]  /*4b230*/  STL [R1+0x2e8], R7 ;  /* 0x0002e80701007387 */ /* 0x000fe80000100800 */
[----:B------:R-:W2:Y:S01]  /*4b240*/  LDL.LU R13, [R1+0x7a4] ;  /* 0x0007a400010d7983 */ /* 0x000ea20000300800 */
[----:B-1----:R-:W-:Y:S02]  /*4b250*/  F2FP.SATFINITE.E4M3.F32.PACK_AB_MERGE_C R2, R5, R6, RZ ;  /* 0x000000060502723e */ /* 0x002fe400048070ff */
        /* <DEDUP_REMOVED lines=154> */
[----:B------:R-:W2:Y:S01]  /*4bc00*/  LDL.LU R9, [R1+0x27c8] ;  /* 0x0027c80001097983 */ /* 0x000ea20000300800 */
[----:B----4-:R-:W-:-:S03]  /*4bc10*/  F2FP.SATFINITE.E4M3.F32.PACK_AB_MERGE_C R0, R2, R0, RZ ;  /* 0x000000000200723e */ /* 0x010fc600048070ff */
[----:B------:R0:W-:Y:S01]  /*4bc20*/  STL [R1+0x100], R13 ;  /* 0x0001000d01007387 */ /* 0x0001e20000100800 */
[----:B---3--:R-:W-:Y:S02]  /*4bc30*/  F2FP.SATFINITE.E4M3.F32.PACK_AB_MERGE_C R2, R26, R27, RZ ;  /* 0x0000001b1a02723e */ /* 0x008fe400048070ff */
[----:B0-----:R-:W-:Y:S02]  /*4bc40*/  F2FP.SATFINITE.E4M3.F32.PACK_AB_MERGE_C R13, R7, R8, RZ ;  /* 0x00000008070d723e */ /* 0x001fe400048070ff */
[----:B--2---:R-:W-:Y:S02]  /*4bc50*/  F2FP.SATFINITE.E4M3.F32.PACK_AB_MERGE_C R10, R10, R9, RZ ;  /* 0x000000090a0a723e */ /* 0x004fe400048070ff */
[----:B------:R-:W-:-:S03]  /*4bc60*/  F2FP.SATFINITE.E4M3.F32.PACK_AB_MERGE_C R9, R28, R29, RZ ;  /* 0x0000001d1c09723e */ /* 0x000fc600048070ff */
[----:B------:R-:W-:Y:S04]  /*4bc70*/  STL [R1+0xf4], R10 ;  /* 0x0000f40a01007387 */ /* 0x000fe80000100800 */
        /* <DEDUP_REMOVED lines=14> */
[----:B------:R-:W-:Y:S04]  /*4bd60*/  STL [R1+0x50], R2 ;  /* 0x0000500201007387 */ /* 0x000fe80000100800 */
[----:B------:R1:W-:Y:S01]  /*4bd70*/  STL [R1+0x24e0], R13 ;  /* 0x0024e00d01007387 */ /* 0x0003e20000100800 */
[----:B0-----:R-:W-:-:S05]  /*4bd80*/  F2FP.SATFINITE.E4M3.F32.PACK_AB_MERGE_C R0, R11, R12, RZ ;  /* 0x0000000c0b00723e */ /* 0x001fca00048070ff */
[----:B------:R0:W-:Y:S04]  /*4bd90*/  STL [R1+0x770], R0 ;  /* 0x0007700001007387 */ /* 0x0001e80000100800 */
[----:B-1----:R-:W2:Y:S01]  /*4bda0*/  LDL.LU R13, [R1+0x6fc] ;  /* 0x0006fc00010d7983 */ /* 0x002ea20000300800 */
[----:B------:R-:W-:-:S05]  /*4bdb0*/  F2FP.SATFINITE.E4M3.F32.PACK_AB_MERGE_C R2, R5, R6, RZ ;  /* 0x000000060502723e */ /* 0x000fca00048070ff */
[----:B------:R-:W-:Y:S01]  /*4bdc0*/  STL [R1+0x30], R2 ;  /* 0x0000300201007387 */ /* 0x000fe20000100800 */
[----:B0-----:R-:W-:-:S03]  /*4bdd0*/  F2FP.SATFINITE.E4M3.F32.PACK_AB_MERGE_C R0, R3, R4, RZ ;  /* 0x000000040300723e */ /* 0x001fc600048070ff */
        /* <DEDUP_REMOVED lines=130> */
[----:B------:R-:W-:Y:S01]  /*4c600*/  STL [R1+0x94], R13 ;  /* 0x0000940d01007387 */ /* 0x000fe20000100800 */
[----:B---3--:R-:W-:Y:S02]  /*4c610*/  F2FP.SATFINITE.E4M3.F32.PACK_AB_MERGE_C R0, R26, R27, RZ ;  /* 0x0000001b1a00723e */ /* 0x008fe400048070ff */
[----:B------:R-:W-:Y:S02]  /*4c620*/  F2FP.SATFINITE.E4M3.F32.PACK_AB_MERGE_C R27, R11, R12, RZ ;  /* 0x0000000c0b1b723e */ /* 0x000fe400048070ff */
[----:B------:R-:W-:Y:S02]  /*4c630*/  F2FP.SATFINITE.E4M3.F32.PACK_AB_MERGE_C R26, R7, R8, RZ ;  /* 0x00000008071a723e */ /* 0x000fe400048070ff */
[----:B--2---:R-:W-:Y:S02]  /*4c640*/  F2FP.SATFINITE.E4M3.F32.PACK_AB_MERGE_C R10, R10, R9, RZ ;  /* 0x000000090a0a723e */ /* 0x004fe400048070ff */
[----:B------:R-:W-:-:S03]  /*4c650*/  F2FP.SATFINITE.E4M3.F32.PACK_AB_MERGE_C R9, R28, R29, RZ ;  /* 0x0000001d1c09723e */ /* 0x000fc600048070ff */
[----:B------:R-:W-:Y:S04]  /*4c660*/  STL [R1+0x80], R10 ;  /* 0x0000800a01007387 */ /* 0x000fe80000100800 */
[----:B------:R0:W-:Y:S04]  /*4c670*/  STL [R1+0x88], R2 ;  /* 0x0000880201007387 */ /* 0x0001e80000100800 */
[----:B------:R1:W-:Y:S01]  /*4c680*/  STL [R1+0x6c], R9 ;  /* 0x00006c0901007387 */ /* 0x0003e20000100800 */
[----:B0-----:R-:W-:-:S05]  /*4c690*/  F2FP.SATFINITE.E4M3.F32.PACK_AB_MERGE_C R2, R24, R25, RZ ;  /* 0x000000191802723e */ /* 0x001fca00048070ff */
[----:B------:R0:W-:Y:S04]  /*4c6a0*/  STL [R1+0x24ac], R2 ;  /* 0x0024ac0201007387 */ /* 0x0001e80000100800 */
[----:B------:R2:W-:Y:S01]  /*4c6b0*/  STL [R1+0x64], R0 ;  /* 0x0000640001007387 */ /* 0x0005e20000100800 */
[----:B-1----:R-:W-:Y:S02]  /*4c6c0*/  F2FP.SATFINITE.E4M3.F32.PACK_AB_MERGE_C R9, R18, R19, RZ ;  /* 0x000000131209723e */ /* 0x002fe400048070ff */
[----:B0-----:R-:W-:Y:S02]  /*4c6d0*/  F2FP.SATFINITE.E4M3.F32.PACK_AB_MERGE_C R2, R22, R23, RZ ;  /* 0x000000171602723e */ /* 0x001fe400048070ff */
[----:B--2---:R-:W-:-:S03]  /*4c6e0*/  F2FP.SATFINITE.E4M3.F32.PACK_AB_MERGE_C R0, R20, R21, RZ ;  /* 0x000000151400723e */ /* 0x004fc600048070ff */
[----:B------:R0:W-:Y:S04]  /*4c6f0*/  STL [R1+0x54], R2 ;  /* 0x0000540201007387 */ /* 0x0001e80000100800 */
[----:B------:R1:W-:Y:S04]  /*4c700*/  STL [R1+0x44], R0 ;  /* 0x0000440001007387 */ /* 0x0003e80000100800 */
[----:B------:R-:W-:Y:S01]  /*4c710*/  STL [R1+0x48], R9 ;  /* 0x0000480901007387 */ /* 0x000fe20000100800 */
[----:B------:R-:W-:Y:S02]  /*4c720*/  F2FP.SATFINITE.E4M3.F32.PACK_AB_MERGE_C R23, R5, R6, RZ ;  /* 0x000000060517723e */ /* 0x000fe400048070ff */
[----:B0-----:R-:W-:-:S02]  /*4c730*/  F2FP.SATFINITE.E4M3.F32.PACK_AB_MERGE_C R2, R16, R17, RZ ;  /* 0x000000111002723e */ /* 0x001fc400048070ff */
[----:B-1----:R-:W-:-:S03]  /*4c740*/  F2FP.SATFINITE.E4M3.F32.PACK_AB_MERGE_C R0, R14, R15, RZ ;  /* 0x0000000f0e00723e */ /* 0x002fc600048070ff */
[----:B------:R-:W-:Y:S04]  /*4c750*/  STL [R1+0x34], R2 ;  /* 0x0000340201007387 */ /* 0x000fe80000100800 */
[----:B------:R-:W-:Y:S04]  /*4c760*/  STL [R1+0x24bc], R27 ;  /* 0x0024bc1b01007387 */ /* 0x000fe80000100800 */
[----:B------:R-:W-:Y:S04]  /*4c770*/  STL [R1+0x2c], R0 ;  /* 0x00002c0001007387 */ /* 0x000fe80000100800 */
[----:B------:R-:W-:Y:S04]  /*4c780*/  STL [R1+0x24c0], R26 ;  /* 0x0024c01a01007387 */ /* 0x000fe80000100800 */
[----:B------:R-:W-:Y:S04]  /*4c790*/  STL [R1+0x24d0], R23 ;  /* 0x0024d01701007387 */ /* 0x000fe80000100800 */
[----:B------:R-:W2:Y:S04]  /*4c7a0*/  LDL.LU R20, [R1+0x1014] ;  /* 0x0010140001147983 */ /* 0x000ea80000300800 */
[----:B------:R-:W3:Y:S04]  /*4c7b0*/  LDL.LU R19, [R1+0x101c] ;  /* 0x00101c0001137983 */ /* 0x000ee80000300800 */
[----:B---3--:R0:W-:Y:S04]  /*4c7c0*/  STL [R1+0x2760], R19 ;  /* 0x0027601301007387 */ /* 0x0081e80000100800 */
[----:B0-----:R-:W2:Y:S04]  /*4c7d0*/  LDL.LU R19, [R1+0x1010] ;  /* 0x0010100001137983 */ /* 0x001ea80000300800 */
[----:B------:R-:W3:Y:S04]  /*4c7e0*/  LDL.LU R8, [R1+0x684] ;  /* 0x0006840001087983 */ /* 0x000ee80000300800 */
[----:B---3--:R0:W-:Y:S04]  /*4c7f0*/  STL [R1+0x275c], R8 ;  /* 0x00275c0801007387 */ /* 0x0081e80000100800 */
[----:B0-----:R-:W3:Y:S04]  /*4c800*/  LDL.LU R8, [R1+0x1018] ;  /* 0x0010180001087983 */ /* 0x001ee80000300800 */
[----:B------:R-:W4:Y:S04]  /*4c810*/  LDL.LU R7, [R1+0x68c] ;  /* 0x00068c0001077983 */ /* 0x000f280000300800 */
[----:B----4-:R0:W-:Y:S04]  /*4c820*/  STL [R1+0x2758], R7 ;  /* 0x0027580701007387 */ /* 0x0101e80000100800 */
[----:B0-----:R-:W4:Y:S04]  /*4c830*/  LDL.LU R7, [R1+0x680] ;  /* 0x0006800001077983 */ /* 0x001f280000300800 */
[----:B------:R-:W2:Y:S04]  /*4c840*/  LDL.LU R23, [R1+0x630] ;  /* 0x0006300001177983 */ /* 0x000ea80000300800 */
        /* <DEDUP_REMOVED lines=22> */
[----:B0-----:R-:W3:Y:S01]  /*4c9b0*/  LDL.LU R26, [R1+0x678] ;  /* 0x00067800011a7983 */ /* 0x001ee20000300800 */
[----:B------:R-:W-:-:S02]  /*4c9c0*/  F2FP.SATFINITE.E4M3.F32.PACK_AB_MERGE_C R24, R3, R4, RZ ;  /* 0x000000040318723e */ /* 0x000fc400048070ff */
[----:B------:R-:W-:Y:S01]  /*4c9d0*/  F2FP.SATFINITE.E4M3.F32.PACK_AB_MERGE_C R20, R20, R19, RZ ;  /* 0x000000131414723e */ /* 0x000fe200048070ff */
[----:B---3--:R0:W-:Y:S04]  /*4c9e0*/  STL [R1+0x2750], R26 ;  /* 0x0027501a01007387 */ /* 0x0081e80000100800 */
[----:B0-----:R-:W3:Y:S04]  /*4c9f0*/  LDL.LU R26, [R1+0x670] ;  /* 0x00067000011a7983 */ /* 0x001ee80000300800 */
        /* <DEDUP_REMOVED lines=22> */
[----:B------:R0:W-:Y:S04]  /*4cb60*/  STL [R1+0x24c8], R24 ;  /* 0x0024c81801007387 */ /* 0x0001e80000100800 */
[----:B0-----:R-:W3:Y:S04]  /*4cb70*/  LDL.LU R24, [R1+0x64c] ;  /* 0x00064c0001187983 */ /* 0x001ee80000300800 */
[----:B------:R-:W4:Y:S04]  /*4cb80*/  LDL.LU R19, [R1+0x2760] ;  /* 0x0027600001137983 */ /* 0x000f280000300800 */
[----:B------:R0:W-:Y:S04]  /*4cb90*/  STL [R1+0x24d8], R20 ;  /* 0x0024d81401007387 */ /* 0x0001e80000100800 */
[----:B0-----:R-:W3:Y:S01]  /*4cba0*/  LDL.LU R20, [R1+0x648] ;  /* 0x0006480001147983 */ /* 0x001ee20000300800 */
[----:B----4-:R-:W-:-:S03]  /*4cbb0*/  F2FP.SATFINITE.E4M3.F32.PACK_AB_MERGE_C R19, R19, R8, RZ ;  /* 0x000000081313723e */ /* 0x010fc600048070ff */
[----:B------:R-:W4:Y:S04]  /*4cbc0*/  LDL.LU R8, [R1+0x275c] ;  /* 0x00275c0001087983 */ /* 0x000f280000300800 */
[----:B------:R0:W-:Y:S04]  /*4cbd0*/  STL [R1+0x24dc], R19 ;  /* 0x0024dc1301007387 */ /* 0x0001e80000100800 */
[----:B0-----:R-:W3:Y:S01]  /*4cbe0*/  LDL.LU R19, [R1+0x644] ;  /* 0x0006440001137983 */ /* 0x001ee20000300800 */
[----:B----4-:R-:W-:-:S03]  /*4cbf0*/  F2FP.SATFINITE.E4M3.F32.PACK_AB_MERGE_C R8, R8, R7, RZ ;  /* 0x000000070808723e */ /* 0x010fc600048070ff */
[----:B------:R-:W2:Y:S04]  /*4cc00*/  LDL.LU R7, [R1+0x2758] ;  /* 0x0027580001077983 */ /* 0x000ea80000300800 */
[----:B------:R0:W-:Y:S04]  /*4cc10*/  STL [R1+0x2504], R8 ;  /* 0x0025040801007387 */ /* 0x0001e80000100800 */
[----:B0-----:R-:W4:Y:S01]  /*4cc20*/  LDL.LU R8, [R1+0x640] ;  /* 0x0006400001087983 */ /* 0x001f220000300800 */
[----:B--2---:R-:W-:-:S03]  /*4cc30*/  F2FP.SATFINITE.E4M3.F32.PACK_AB_MERGE_C R7, R7, R23, RZ ;  /* 0x000000170707723e */ /* 0x004fc600048070ff */
[----:B------:R-:W3:Y:S04]  /*4cc40*/  LDL.LU R23, [R1+0x2754] ;  /* 0x0027540001177983 */ /* 0x000ee80000300800 */
[----:B------:R0:W-:Y:S04]  /*4cc50*/  STL [R1+0x2508], R7 ;  /* 0x0025080701007387 */ /* 0x0001e80000100800 */
[----:B0-----:R-:W2:Y:S01]  /*4cc60*/  LDL.LU R7, [R1+0x65c] ;  /* 0x00065c0001077983 */ /* 0x001ea20000300800 */
[----:B---3--:R-:W-:-:S03]  /*4cc70*/  F2FP.SATFINITE.E4M3.F32.PACK_AB_MERGE_C R23, R23, R26, RZ ;  /* 0x0000001a1717723e */ /* 0x008fc600048070ff */
[----:B------:R-:W3:Y:S04]  /*4cc80*/  LDL.LU R26, [R1+0x2750] ;  /* 0x00275000011a7983 */ /* 0x000ee80000300800 */
[----:B------:R0:W-:Y:S04]  /*4cc90*/  STL [R1+0x11c], R23 ;  /* 0x00011c1701007387 */ /* 0x0001e80000100800 */
[----:B0-----:R-:W3:Y:S02]  /*4cca0*/  LDL.LU R23, [R1+0x274c] ;  /* 0x00274c0001177983 */ /* 0x001ee40000300800 */
[----:B---3--:R-:W-:-:S02]  /*4ccb0*/  F2FP.SATFINITE.E4M3.F32.PACK_AB_MERGE_C R23, R23, R26, RZ ;  /* 0x0000001a1717723e */ /* 0x008fc400048070ff */
        /* <DEDUP_REMOVED lines=14> */
[----:B0-----:R-:W2:Y:S01]  /*4cda0*/  LDL.LU R23, [R1+0x272c] ;  /* 0x00272c0001177983 */ /* 0x001ea20000300800 */
[----:B----4-:R-:W-:Y:S02]  /*4cdb0*/  F2FP.SATFINITE.E4M3.F32.PACK_AB_MERGE_C R8, R19, R8, RZ ;  /* 0x000000081308723e */ /* 0x010fe400048070ff */
[----:B--2---:R-:W-:-:S02]  /*4cdc0*/  F2FP.SATFINITE.E4M3.F32.PACK_AB_MERGE_C R7, R7, R23, RZ ;  /* 0x000000170707723e */ /* 0x004fc400048070ff */
[----:B------:R-:W3:Y:S04]  /*4cdd0*/  LDL.LU R23, [R1+0x2728] ;  /* 0x0027280001177983 */ /* 0x000ee80000300800 */
[----:B------:R0:W-:Y:S04]  /*4cde0*/  STL [R1+0xa4], R7 ;  /* 0x0000a40701007387 */ /* 0x0001e80000100800 */
[----:B------:R1:W-:Y:S01]  /*4cdf0*/  STL [R1+0x8c], R8 ;  /* 0x00008c0801007387 */ /* 0x0003e20000100800 */
[----:B0-----:R-:W-:Y:S02]  /*4ce00*/  F2FP.SATFINITE.E4M3.F32.PACK_AB_MERGE_C R7, R24, R20, RZ ;  /* 0x000000141807723e */ /* 0x001fe400048070ff */
[----:B-1----:R-:W-:-:S02]  /*4ce10*/  F2FP.SATFINITE.E4M3.F32.PACK_AB_MERGE_C R8, R2, R27, RZ ;  /* 0x0000001b0208723e */ /* 0x002fc400048070ff */
[----:B------:R-:W-:Y:S01]  /*4ce20*/  F2FP.SATFINITE.E4M3.F32.PACK_AB_MERGE_C R2, R0, R10, RZ ;  /* 0x0000000a0002723e */ /* 0x000fe200048070ff */
[----:B------:R0:W-:Y:S01]  /*4ce30*/  STL [R1+0x138], R7 ;  /* 0x0001380701007387 */ /* 0x0001e20000100800 */
[----:B------:R-:W-:Y:S02]  /*4ce40*/  F2FP.SATFINITE.E4M3.F32.PACK_AB_MERGE_C R0, R28, R29, RZ ;  /* 0x0000001d1c00723e */ /* 0x000fe400048070ff */
[----:B------:R-:W-:Y:S02]  /*4ce50*/  F2FP.SATFINITE.E4M3.F32.PACK_AB_MERGE_C R29, R14, R15, RZ ;  /* 0x0000000f0e1d723e */ /* 0x000fe400048070ff */
[----:B0-----:R-:W-:Y:S02]  /*4ce60*/  F2FP.SATFINITE.E4M3.F32.PACK_AB_MERGE_C R7, R9, R13, RZ ;  /* 0x0000000d0907723e */ /* 0x001fe400048070ff */
[----:B------:R-:W-:Y:S02]  /*4ce70*/  F2FP.SATFINITE.E4M3.F32.PACK_AB_MERGE_C R28, R11, R12, RZ ;  /* 0x0000000c0b1c723e */ /* 0x000fe400048070ff */
[----:B---3--:R-:W-:-:S05]  /*4ce80*/  F2FP.SATFINITE.E4M3.F32.PACK_AB_MERGE_C R19, R26, R23, RZ ;  /* 0x000000171a13723e */ /* 0x008fca00048070ff */
[----:B------:R-:W-:Y:S04]  /*4ce90*/  STL [R1+0x78], R19 ;  /* 0x0000781301007387 */ /* 0x000fe80000100800 */
[----:B------:R-:W-:Y:S04]  /*4cea0*/  STL [R1+0x74], R8 ;  /* 0x0000740801007387 */ /* 0x000fe80000100800 */
[----:B------:R0:W-:Y:S04]  /*4ceb0*/  STL [R1+0x60], R7 ;  /* 0x0000600701007387 */ /* 0x0001e80000100800 */
[----:B------:R1:W-:Y:S04]  /*4cec0*/  STL [R1+0x5c], R2 ;  /* 0x00005c0201007387 */ /* 0x0003e80000100800 */
[----:B------:R2:W-:Y:S01]  /*4ced0*/  STL [R1+0x4c], R0 ;  /* 0x00004c0001007387 */ /* 0x0005e20000100800 */
[----:B0-----:R-:W-:-:S02]  /*4cee0*/  F2FP.SATFINITE.E4M3.F32.PACK_AB_MERGE_C R7, R22, R25, RZ ;  /* 0x000000191607723e */ /* 0x001fc400048070ff */
[----:B-1----:R-:W-:Y:S02]  /*4cef0*/  F2FP.SATFINITE.E4M3.F32.PACK_AB_MERGE_C R2, R18, R21, RZ ;  /* 0x000000151202723e */ /* 0x002fe400048070ff */
[----:B--2---:R-:W-:Y:S02]  /*4cf00*/  F2FP.SATFINITE.E4M3.F32.PACK_AB_MERGE_C R0, R16, R17, RZ ;  /* 0x000000111000723e */ /* 0x004fe400048070ff */
[----:B------:R-:W-:Y:S01]  /*4cf10*/  F2FP.SATFINITE.E4M3.F32.PACK_AB_MERGE_C R25, R5, R6, RZ ;  /* 0x000000060519723e */ /* 0x000fe200048070ff */
[----:B------:R-:W-:Y:S04]  /*4cf20*/  STL [R1+0x134], R7 ;  /* 0x0001340701007387 */ /* 0x000fe80000100800 */
[----:B------:R-:W-:Y:S04]  /*4cf30*/  STL [R1+0x40], R2 ;  /* 0x0000400201007387 */ /* 0x000fe80000100800 */
[----:B------:R-:W-:Y:S04]  /*4cf40*/  STL [R1+0x24b0], R29 ;  /* 0x0024b01d01007387 */ /* 0x000fe80000100800 */
[----:B------:R0:W-:Y:S04]  /*4cf50*/  STL [R1+0x3c], R0 ;  /* 0x00003c0001007387 */ /* 0x0001e80000100800 */
[----:B------:R-:W-:Y:S04]  /*4cf60*/  STL [R1+0x24b4], R28 ;  /* 0x0024b41c01007387 */ /* 0x000fe80000100800 */
[----:B------:R-:W-:Y:S04]  /*4cf70*/  STL [R1+0x24c4], R25 ;  /* 0x0024c41901007387 */ /* 0x000fe80000100800 */
[----:B------:R-:W2:Y:S04]  /*4cf80*/  LDL.LU R22, [R1+0x5d4] ;  /* 0x0005d40001167983 */ /* 0x000ea80000300800 */
[----:B------:R-:W3:Y:S01]  /*4cf90*/  LDL.LU R21, [R1+0x5dc] ;  /* 0x0005dc0001157983 */ /* 0x000ee20000300800 */
[----:B0-----:R-:W-:-:S05]  /*4cfa0*/  F2FP.SATFINITE.E4M3.F32.PACK_AB_MERGE_C R0, R3, R4, RZ ;  /* 0x000000040300723e */ /* 0x001fca00048070ff */
[----:B------:R-:W-:Y:S04]  /*4cfb0*/  STL [R1+0x15c], R0 ;  /* 0x00015c0001007387 */ /* 0x000fe80000100800 */
        /* <DEDUP_REMOVED lines=11> */
[----:B------:R-:W3:Y:S04]  /*4d070*/  LDL.LU R15, [R1+0x1004] ;  /* 0x00100400010f7983 */ /* 0x000ee80000300800 */
[----:B---3--:R0:W-:Y:S04]  /*4d080*/  STL [R1+0x270c], R15 ;  /* 0x00270c0f01007387 */ /* 0x0081e80000100800 */
[----:B0-----:R-:W3:Y:S04]  /*4d090*/  LDL.LU R15, [R1+0x5bc] ;  /* 0x0005bc00010f7983 */ /* 0x001ee80000300800 */
[----:B---3--:R0:W-:Y:S04]  /*4d0a0*/  STL [R1+0x2714], R15 ;  /* 0x0027140f01007387 */ /* 0x0081e80000100800 */
[----:B0-----:R-:W3:Y:S04]  /*4d0b0*/  LDL.LU R15, [R1+0x5b0] ;  /* 0x0005b000010f7983 */ /* 0x001ee80000300800 */
[----:B------:R-:W4:Y:S04]  /*4d0c0*/  LDL.LU R14, [R1+0x100c] ;  /* 0x00100c00010e7983 */ /* 0x000f280000300800 */
[----:B----4-:R0:W-:Y:S04]  /*4d0d0*/  STL [R1+0x2708], R14 ;  /* 0x0027080e01007387 */ /* 0x0101e80000100800 */
[----:B0-----:R-:W4:Y:S04]  /*4d0e0*/  LDL.LU R14, [R1+0x1000] ;  /* 0x00100000010e7983 */ /* 0x001f280000300800 */
[----:B----4-:R0:W-:Y:S04]  /*4d0f0*/  STL [R1+0x2710], R14 ;  /* 0x0027100e01007387 */ /* 0x0101e80000100800 */
[----:B0-----:R-:W4:Y:S04]  /*4d100*/  LDL.LU R14, [R1+0x5b8] ;  /* 0x0005b800010e7983 */ /* 0x001f280000300800 */
[----:B------:R-:W2:Y:S01]  /*4d110*/  LDL.LU R12, [R1+0xff4] ;  /* 0x000ff400010c7983 */ /* 0x000ea20000300800 */
[----:B------:R-:W-:-:S03]  /*4d120*/  F2FP.SATFINITE.E4M3.F32.PACK_AB_MERGE_C R22, R22, R21, RZ ;  /* 0x000000151616723e */ /* 0x000fc600048070ff */
[----:B--2---:R0:W-:Y:S04]  /*4d130*/  STL [R1+0x2704], R12 ;  /* 0x0027040c01007387 */ /* 0x0041e80000100800 */
[----:B0-----:R-:W2:Y:S04]  /*4d140*/  LDL.LU R12, [R1+0x1008] ;  /* 0x00100800010c7983 */ /* 0x001ea80000300800 */
        /* <DEDUP_REMOVED lines=21> */
[----:B------:R-:W3:Y:S04]  /*4d2a0*/  LDL.LU R21, [R1+0x2724] ;  /* 0x0027240001157983 */ /* 0x000ee80000300800 */
[----:B------:R0:W-:Y:S04]  /*4d2b0*/  STL [R1+0x24d4], R22 ;  /* 0x0024d41601007387 */ /* 0x0001e80000100800 */
[----:B0-----:R-:W2:Y:S01]  /*4d2c0*/  LDL.LU R22, [R1+0x594] ;  /* 0x0005940001167983 */ /* 0x001ea20000300800 */
[----:B---3--:R-:W-:-:S03]  /*4d2d0*/  F2FP.SATFINITE.E4M3.F32.PACK_AB_MERGE_C R21, R21, R18, RZ ;  /* 0x000000121515723e */ /* 0x008fc600048070ff */
        /* <DEDUP_REMOVED lines=12> */
[----:B------:R-:W4:Y:S04]  /*4d3a0*/  LDL.LU R15, [R1+0x2714] ;  /* 0x00271400010f7983 */ /* 0x000f280000300800 */
[----:B------:R0:W-:Y:S04]  /*4d3b0*/  STL [R1+0x24f0], R16 ;  /* 0x0024f01001007387 */ /* 0x0001e80000100800 */
[----:B0-----:R-:W3:Y:S01]  /*4d3c0*/  LDL.LU R16, [R1+0xff8] ;  /* 0x000ff80001107983 */ /* 0x001ee20000300800 */
[----:B----4-:R-:W-:-:S03]  /*4d3d0*/  F2FP.SATFINITE.E4M3.F32.PACK_AB_MERGE_C R15, R15, R14, RZ ;  /* 0x0000000e0f0f723e */ /* 0x010fc600048070ff */
[----:B------:R-:W4:Y:S04]  /*4d3e0*/  LDL.LU R14, [R1+0x2710] ;  /* 0x00271000010e7983 */ /* 0x000f280000300800 */
[----:B------:R0:W-:Y:S04]  /*4d3f0*/  STL [R1+0x17c], R15 ;  /* 0x00017c0f01007387 */ /* 0x0001e80000100800 */
[----:B0-----:R-:W4:Y:S02]  /*4d400*/  LDL.LU R15, [R1+0x270c] ;  /* 0x00270c00010f7983 */ /* 0x001f240000300800 */
[----:B----4-:R-:W-:-:S02]  /*4d410*/  F2FP.SATFINITE.E4M3.F32.PACK_AB_MERGE_C R15, R15, R14, RZ ;  /* 0x0000000e0f0f723e */ /* 0x010fc400048070ff */
[----:B------:R-:W2:Y:S04]  /*4d420*/  LDL.LU R14, [R1+0x2708] ;  /* 0x00270800010e7983 */ /* 0x000ea80000300800 */
[----:B------:R0:W-:Y:S04]  /*4d430*/  STL [R1+0x250c], R15 ;  /* 0x00250c0f01007387 */ /* 0x0001e80000100800 */
[----:B0-----:R-:W4:Y:S01]  /*4d440*/  LDL.LU R15, [R1+0xff0] ;  /* 0x000ff000010f7983 */ /* 0x001f220000300800 */
[----:B--2---:R-:W-:-:S03]  /*4d450*/  F2FP.SATFINITE.E4M3.F32.PACK_AB_MERGE_C R14, R14, R12, RZ ;  /* 0x0000000c0e0e723e */ /* 0x004fc600048070ff */
[----:B------:R-:W4:Y:S01]  /*4d460*/  LDL.LU R12, [R1+0x2704] ;  /* 0x00270400010c7983 */ /* 0x000f220000300800 */
[----:B---3--:R-:W-:Y:S02]  /*4d470*/  F2FP.SATFINITE.E4M3.F32.PACK_AB_MERGE_C R11, R11, R16, RZ ;  /* 0x000000100b0b723e */ /* 0x008fe400048070ff */
[----:B------:R-:W-:Y:S02]  /*4d480*/  F2FP.SATFINITE.E4M3.F32.PACK_AB_MERGE_C R6, R6, R17, RZ ;  /* 0x000000110606723e */ /* 0x000fe400048070ff */
[----:B------:R-:W-:Y:S01]  /*4d490*/  F2FP.SATFINITE.E4M3.F32.PACK_AB_MERGE_C R5, R5, R18, RZ ;  /* 0x000000120505723e */ /* 0x000fe200048070ff */
[----:B------:R-:W-:Y:S01]  /*4d4a0*/  STL [R1+0x2510], R14 ;  /* 0x0025100e01007387 */ /* 0x000fe20000100800 */
[----:B------:R-:W-:Y:S02]  /*4d4b0*/  F2FP.SATFINITE.E4M3.F32.PACK_AB_MERGE_C R7, R7, R29, RZ ;  /* 0x0000001d0707723e */ /* 0x000fe400048070ff */
[----:B----4-:R-:W-:-:S05]  /*4d4c0*/  F2FP.SATFINITE.E4M3.F32.PACK_AB_MERGE_C R12, R12, R15, RZ ;  /* 0x0000000f0c0c723e */ /* 0x010fca00048070ff */
[----:B------:R-:W-:Y:S04]  /*4d4d0*/  STL [R1+0x2514], R12 ;  /* 0x0025140c01007387 */ /* 0x000fe80000100800 */
[----:B------:R-:W-:Y:S04]  /*4d4e0*/  STL [R1+0x2518], R11 ;  /* 0x0025180b01007387 */ /* 0x000fe80000100800 */
[----:B------:R0:W-:Y:S04]  /*4d4f0*/  STL [R1+0x251c], R6 ;  /* 0x00251c0601007387 */ /* 0x0001e80000100800 */
[----:B------:R1:W-:Y:S01]  /*4d500*/  STL [R1+0x2520], R5 ;  /* 0x0025200501007387 */ /* 0x0003e20000100800 */
[----:B0-----:R-:W-:-:S02]  /*4d510*/  F2FP.SATFINITE.E4M3.F32.PACK_AB_MERGE_C R6, R22, R21, RZ ;  /* 0x000000151606723e */ /* 0x001fc400048070ff */
[----:B-1----:R-:W-:-:S03]  /*4d520*/  F2FP.SATFINITE.E4M3.F32.PACK_AB_MERGE_C R5, R28, R25, RZ ;  /* 0x000000191c05723e */ /* 0x002fc600048070ff */
        /* <DEDUP_REMOVED lines=184> */
[----:B------:R1:W-:Y:S04]  /*4e0b0*/  STL [R1+0xddc], R6 ;  /* 0x000ddc0601007387 */ /* 0x0003e80000100800 */
[----:B------:R2:W-:Y:S01]  /*4e0c0*/  STL [R1+0xdd8], R5 ;  /* 0x000dd80501007387 */ /* 0x0005e20000100800 */
[----:B0-----:R-:W-:Y:S02]  /*4e0d0*/  F2FP.SATFINITE.E4M3.F32.PACK_AB_MERGE_C R11, R18, R17, RZ ;  /* 0x00000011120b723e */ /* 0x001fe400048070ff */
[----:B-1----:R-:W-:-:S02]  /*4e0e0*/  F2FP.SATFINITE.E4M3.F32.PACK_AB_MERGE_C R6, R22, R21, RZ ;  /* 0x000000151606723e */ /* 0x002fc400048070ff */
[----:B--2---:R-:W-:Y:S01]  /*4e0f0*/  F2FP.SATFINITE.E4M3.F32.PACK_AB_MERGE_C R5, R28, R25, RZ ;  /* 0x000000191c05723e */ /* 0x004fe200048070ff */
        /* <DEDUP_REMOVED lines=393> */
[----:B------:R-:W-:Y:S04]  /*4f990*/  STL [R1+0xa14], R5 ;  /* 0x000a140501007387 */ /* 0x000fe80000100800 */
[----:B------:R-:W2:Y:S01]  /*4f9a0*/  LDL.LU R23, [R1+0x1e0] ;  /* 0x0001e00001177983 */ /* 0x000ea20000300800 */
        /* <DEDUP_REMOVED lines=16> */
[----:B0-----:R-:W2:Y:S04]  /*4fab0*/  LDL.LU R26, [R1+0x228] ;  /* 0x00022800011a7983 */ /* 0x001ea80000300800 */
[----:B------:R-:W3:Y:S04]  /*4fac0*/  LDL.LU R27, [R1+0x1e8] ;  /* 0x0001e800011b7983 */ /* 0x000ee80000300800 */
[----:B------:R-:W3:Y:S04]  /*4fad0*/  LDL.LU R13, [R1+0x1ec] ;  /* 0x0001ec00010d7983 */ /* 0x000ee80000300800 */
[----:B------:R-:W4:Y:S04]  /*4fae0*/  LDL.LU R2, [R1+0x1a4] ;  /* 0x0001a40001027983 */ /* 0x000f280000300800 */
[----:B----4-:R0:W-:Y:S04]  /*4faf0*/  STL [R1+0x2550], R2 ;  /* 0x0025500201007387 */ /* 0x0101e80000100800 */
[----:B0-----:R-:W4:Y:S04]  /*4fb00*/  LDL.LU R2, [R1+0x1cc] ;  /* 0x0001cc0001027983 */ /* 0x001f280000300800 */
        /* <DEDUP_REMOVED lines=28> */
[----:B0-----:R-:W3:Y:S01]  /*4fcd0*/  LDL.LU R6, [R1+0x160] ;  /* 0x0001600001067983 */ /* 0x001ee20000300800 */
[----:B------:R-:W-:-:S03]  /*4fce0*/  F2FP.SATFINITE.E4M3.F32.PACK_AB_MERGE_C R23, R23, R26, RZ ;  /* 0x0000001a1717723e */ /* 0x000fc600048070ff */
        /* <DEDUP_REMOVED lines=24> */
[----:B------:R0:W-:Y:S04]  /*4fe70*/  STL [R1+0xa20], R23 ;  /* 0x000a201701007387 */ /* 0x0001e80000100800 */
[----:B0-----:R-:W4:Y:S02]  /*4fe80*/  LDL.LU R23, [R1+0x2570] ;  /* 0x0025700001177983 */ /* 0x001f240000300800 */
[----:B----4-:R-:W-:-:S02]  /*4fe90*/  F2FP.SATFINITE.E4M3.F32.PACK_AB_MERGE_C R23, R23, R26, RZ ;  /* 0x0000001a1717723e */ /* 0x010fc400048070ff */
[----:B------:R-:W4:Y:S04]  /*4fea0*/  LDL.LU R26, [R1+0x256c] ;  /* 0x00256c00011a7983 */ /* 0x000f280000300800 */
[----:B------:R0:W-:Y:S04]  /*4feb0*/  STL [R1+0xa4c], R23 ;  /* 0x000a4c1701007387 */ /* 0x0001e80000100800 */
[----:B0-----:R-:W4:Y:S02]  /*4fec0*/  LDL.LU R23, [R1+0x2568] ;  /* 0x0025680001177983 */ /* 0x001f240000300800 */
[----:B----4-:R-:W-:-:S02]  /*4fed0*/  F2FP.SATFINITE.E4M3.F32.PACK_AB_MERGE_C R23, R23, R26, RZ ;  /* 0x0000001a1717723e */ /* 0x010fc400048070ff */
[----:B------:R-:W4:Y:S04]  /*4fee0*/  LDL.LU R26, [R1+0x2564] ;  /* 0x00256400011a7983 */ /* 0x000f280000300800 */
[----:B------:R0:W-:Y:S04]  /*4fef0*/  STL [R1+0xa48], R23 ;  /* 0x000a481701007387 */ /* 0x0001e80000100800 */
[----:B0-----:R-:W4:Y:S01]  /*4ff00*/  LDL.LU R23, [R1+0x2560] ;  /* 0x0025600001177983 */ /* 0x001f220000300800 */
[----:B------:R-:W-:Y:S02]  /*4ff10*/  F2FP.SATFINITE.E4M3.F32.PACK_AB_MERGE_C R13, R13, R27, RZ ;  /* 0x0000001b0d0d723e */ /* 0x000fe400048070ff */
[----:B------:R-:W-:-:S02]  /*4ff20*/  F2FP.SATFINITE.E4M3.F32.PACK_AB_MERGE_C R2, R2, R4, RZ ;  /* 0x000000040202723e */ /* 0x000fc400048070ff */
[----:B----4-:R-:W-:Y:S02]  /*4ff30*/  F2FP.SATFINITE.E4M3.F32.PACK_AB_MERGE_C R26, R26, R23, RZ ;  /* 0x000000171a1a723e */ /* 0x010fe400048070ff */
[----:B------:R-:W4:Y:S04]  /*4ff40*/  LDL.LU R23, [R1+0xdb4] ;  /* 0x000db40001177983 */ /* 0x000f280000300800 */
[----:B------:R0:W-:Y:S04]  /*4ff50*/  STL [R1+0xa7c], R26 ;  /* 0x000a7c1a01007387 */ /* 0x0001e80000100800 */
[----:B0-----:R-:W4:Y:S04]  /*4ff60*/  LDL.LU R26, [R1+0xdb0] ;  /* 0x000db000011a7983 */ /* 0x001f280000300800 */
[----:B------:R0:W-:Y:S04]  /*4ff70*/  STL [R1+0xa78], R13 ;  /* 0x000a780d01007387 */ /* 0x0001e80000100800 */
[----:B0-----:R-:W4:Y:S04]  /*4ff80*/  LDL.LU R13, [R1+0xcc4] ;  /* 0x000cc400010d7983 */ /* 0x001f280000300800 */
[----:B------:R-:W4:Y:S04]  /*4ff90*/  LDL.LU R27, [R1+0xcc0] ;  /* 0x000cc000011b7983 */ /* 0x000f280000300800 */
        /* <DEDUP_REMOVED lines=10> */
[----:B0-----:R-:W4:Y:S01]  /*50040*/  LDL.LU R2, [R1+0x1fc] ;  /* 0x0001fc0001027983 */ /* 0x001f220000300800 */
[----:B--2---:R-:W-:-:S03]  /*50050*/  F2FP.SATFINITE.E4M3.F32.PACK_AB_MERGE_C R4, R4, R5, RZ ;  /* 0x000000050404723e */ /* 0x004fc600048070ff */
[----:B------:R-:W2:Y:S04]  /*50060*/  LDL.LU R5, [R1+0x2548] ;  /* 0x0025480001057983 */ /* 0x000ea80000300800 */
[----:B------:R0:W-:Y:S04]  /*50070*/  STL [R1+0xae8], R4 ;  /* 0x000ae80401007387 */ /* 0x0001e80000100800 */
[----:B0-----:R-:W2:Y:S02]  /*50080*/  LDL.LU R4, [R1+0x2544] ;  /* 0x0025440001047983 */ /* 0x001ea40000300800 */
[----:B--2---:R-:W-:-:S02]  /*50090*/  F2FP.SATFINITE.E4M3.F32.PACK_AB_MERGE_C R4, R4, R5, RZ ;  /* 0x000000050404723e */ /* 0x004fc400048070ff */
[----:B------:R-:W3:Y:S04]  /*500a0*/  LDL.LU R5, [R1+0x2540] ;  /* 0x0025400001057983 */ /* 0x000ee80000300800 */
[----:B------:R0:W-:Y:S04]  /*500b0*/  STL [R1+0xbbc], R4 ;  /* 0x000bbc0401007387 */ /* 0x0001e80000100800 */
[----:B0-----:R-:W2:Y:S01]  /*500c0*/  LDL R4, [R1+0x10b0] ;  /* 0x0010b00001047983 */ /* 0x001ea20000100800 */
        /* <DEDUP_REMOVED lines=14> */
[----:B------:R0:W-:Y:S01]  /*501b0*/  STL [R1+0xc0c], R5 ;  /* 0x000c0c0501007387 */ /* 0x0001e20000100800 */
[----:B------:R-:W-:Y:S02]  /*501c0*/  F2FP.SATFINITE.E4M3.F32.PACK_AB_MERGE_C R14, R14, R12, RZ ;  /* 0x0000000c0e0e723e */ /* 0x000fe400048070ff */
[----:B------:R-:W-:Y:S02]  /*501d0*/  F2FP.SATFINITE.E4M3.F32.PACK_AB_MERGE_C R7, R7, R15, RZ ;  /* 0x0000000f0707723e */ /* 0x000fe400048070ff */
[----:B------:R-:W-:Y:S01]  /*501e0*/  F2FP.SATFINITE.E4M3.F32.PACK_AB_MERGE_C R9, R9, R8, RZ ;  /* 0x000000080909723e */ /* 0x000fe200048070ff */
[----:B0-----:R-:W2:Y:S01]  /*501f0*/  LDL.LU R5, [R1+0x2520] ;  /* 0x0025200001057983 */ /* 0x001ea20000300800 */
[----:B------:R-:W-:-:S02]  /*50200*/  F2FP.SATFINITE.E4M3.F32.PACK_AB_MERGE_C R0, R0, R10, RZ ;  /* 0x0000000a0000723e */ /* 0x000fc400048070ff */
[----:B---3--:R-:W-:Y:S02]  /*50210*/  F2FP.SATFINITE.E4M3.F32.PACK_AB_MERGE_C R11, R11, R6, RZ ;  /* 0x000000060b0b723e */ /* 0x008fe400048070ff */
[----:B------:R-:W3:Y:S04]  /*50220*/  LDL.LU R6, [R1+0x251c] ;  /* 0x00251c0001067983 */ /* 0x000ee80000300800 */
[----:B------:R0:W-:Y:S04]  /*50230*/  STL [R1+0xc08], R11 ;  /* 0x000c080b01007387 */ /* 0x0001e80000100800 */
[----:B0-----:R-:W3:Y:S04]  /*50240*/  LDL.LU R11, [R1+0x2518] ;  /* 0x00251800010b7983 */ /* 0x001ee80000300800 */
        /* <DEDUP_REMOVED lines=11> */
[----:B0-----:R-:W2:Y:S01]  /*50300*/  LDL.LU R0, [R1+0x24f8] ;  /* 0x0024f80001007983 */ /* 0x001ea20000300800 */
[----:B------:R-:W-:-:S02]  /*50310*/  F2FP.SATFINITE.E4M3.F32.PACK_AB_MERGE_C R16, R17, R16, RZ ;  /* 0x000000101110723e */ /* 0x000fc400048070ff */
[----:B------:R-:W-:Y:S02]  /*50320*/  F2FP.SATFINITE.E4M3.F32.PACK_AB_MERGE_C R17, R21, R18, RZ ;  /* 0x000000121511723e */ /* 0x000fe400048070ff */
[----:B------:R-:W-:Y:S01]  /*50330*/  F2FP.SATFINITE.E4M3.F32.PACK_AB_MERGE_C R18, R29, R28, RZ ;  /* 0x0000001c1d12723e */ /* 0x000fe200048070ff */
[----:B------:R0:W-:Y:S04]  /*50340*/  STL [R1+0xc8c], R16 ;  /* 0x000c8c1001007387 */ /* 0x0001e80000100800 */
[----:B------:R1:W-:Y:S01]  /*50350*/  STL [R1+0xc88], R17 ;  /* 0x000c881101007387 */ /* 0x0003e20000100800 */
[----:B0-----:R-:W-:Y:S02]  /*50360*/  F2FP.SATFINITE.E4M3.F32.PACK_AB_MERGE_C R16, R25, R22, RZ ;  /* 0x000000161910723e */ /* 0x001fe400048070ff */
[----:B-1----:R-:W-:-:S03]  /*50370*/  F2FP.SATFINITE.E4M3.F32.PACK_AB_MERGE_C R17, R20, R19, RZ ;  /* 0x000000131411723e */ /* 0x002fc600048070ff */
[----:B------:R0:W-:Y:S04]  /*50380*/  STL [R1+0xcd8], R16 ;  /* 0x000cd81001007387 */ /* 0x0001e80000100800 */
[----:B------:R-:W-:Y:S04]  /*50390*/  STL [R1+0xccc], R18 ;  /* 0x000ccc1201007387 */ /* 0x000fe80000100800 */
[----:B------:R1:W-:Y:S01]  /*503a0*/  STL [R1+0xd1c], R17 ;  /* 0x000d1c1101007387 */ /* 0x0003e20000100800 */
[----:B----4-:R-:W-:Y:S02]  /*503b0*/  LOP3.LUT R21, R26, 0xffff, RZ, 0xc0, !PT ;  /* 0x0000ffff1a157812 */ /* 0x010fe400078ec0ff */
[----:B------:R-:W-:-:S02]  /*503c0*/  LOP3.LUT R13, R13, 0xffff, RZ, 0xc0, !PT ;  /* 0x0000ffff0d0d7812 */ /* 0x000fc400078ec0ff */
[----:B0-----:R-:W-:Y:S02]  /*503d0*/  F2FP.SATFINITE.E4M3.F32.PACK_AB_MERGE_C R16, R3, R24, RZ ;  /* 0x000000180310723e */ /* 0x001fe400048070ff */
[----:B-1----:R-:W-:-:S03]  /*503e0*/  LOP3.LUT R17, R23, 0xffff, RZ, 0xc0, !PT ;  /* 0x0000ffff17117812 */ /* 0x002fc600078ec0ff */
[----:B------:R0:W-:Y:S04]  /*503f0*/  STL [R1+0xd18], R16 ;  /* 0x000d181001007387 */ /* 0x0001e80000100800 */
[----:B------:R-:W-:Y:S04]  /*50400*/  STL [R1+0xc0], R17 ;  /* 0x0000c01101007387 */ /* 0x000fe80000100800 */
[----:B------:R-:W4:Y:S04]  /*50410*/  LDL.LU R24, [R1+0x10c8] ;  /* 0x0010c80001187983 */ /* 0x000f280000300800 */
[----:B------:R-:W-:Y:S04]  /*50420*/  STL [R1+0xd8], R21 ;  /* 0x0000d81501007387 */ /* 0x000fe80000100800 */
[----:B------:R-:W-:Y:S01]  /*50430*/  STL [R1+0x188], R13 ;  /* 0x0001880d01007387 */ /* 0x000fe20000100800 */
[----:B--2---:R-:W-:-:S03]  /*50440*/  LOP3.LUT R18, R0, 0xffff, RZ, 0xc0, !PT ;  /* 0x0000ffff00127812 */ /* 0x004fc600078ec0ff */
[----:B------:R-:W2:Y:S01]  /*50450*/  LDL.LU R0, [R1+0x24f4] ;  /* 0x0024f40001007983 */ /* 0x000ea20000300800 */
[----:B------:R-:W-:Y:S02]  /*50460*/  LOP3.LUT R28, R27, 0xffff, RZ, 0xc0, !PT ;  /* 0x0000ffff1b1c7812 */ /* 0x000fe400078ec0ff */
[----:B0-----:R-:W-:Y:S01]  /*50470*/  LOP3.LUT R16, R2, 0xffff, RZ, 0xc0, !PT ;  /* 0x0000ffff02107812 */ /* 0x001fe200078ec0ff */
[C---:B------:R-:W-:Y:S02]  /*50480*/  VIADD R3, R4.reuse, 0xab ;  /* 0x000000ab04037836 */ /* 0x040fe40000000000 */
[----:B------:R-:W-:Y:S01]  /*50490*/  VIADD R4, R4, 0xaa ;  /* 0x000000aa04047836 */ /* 0x000fe20000000000 */
[----:B------:R-:W-:Y:S04]  /*504a0*/  STL [R1+0x18c], R28 ;  /* 0x00018c1c01007387 */ /* 0x000fe80000100800 */
[----:B------:R-:W-:Y:S01]  /*504b0*/  STL [R1+0xcc], R16 ;  /* 0x0000cc1001007387 */ /* 0x000fe20000100800 */
[----:B------:R-:W-:-:S03]  /*504c0*/  ISETP.GE.AND P1, PT, R3, UR9, PT ;  /* 0x0000000903007c0c */ /* 0x000fc6000bf26270 */
[----:B------:R-:W4:Y:S01]  /*504d0*/  LDL.LU R19, [R1+0x10c4] ;  /* 0x0010c40001137983 */ /* 0x000f220000300800 */
[----:B---3--:R-:W-:-:S03]  /*504e0*/  LOP3.LUT R10, R10, 0xffff, RZ, 0xc0, !PT ;  /* 0x0000ffff0a0a7812 */ /* 0x008fc600078ec0ff */
[----:B------:R-:W3:Y:S01]  /*504f0*/  LDL.LU R23, [R1+0xea4] ;  /* 0x000ea40001177983 */ /* 0x000ee20000300800 */
[----:B------:R-:W-:Y:S02]  /*50500*/  LOP3.LUT R3, R8, 0xffff, RZ, 0xc0, !PT ;  /* 0x0000ffff08037812 */ /* 0x000fe400078ec0ff */
[----:B------:R-:W-:Y:S01]  /*50510*/  ISETP.GE.AND P0, PT, R4, UR7, PT ;  /* 0x0000000704007c0c */ /* 0x000fe2000bf06270 */
[----:B------:R-:W-:Y:S01]  /*50520*/  STL [R1+0xc8], R18 ;  /* 0x0000c81201007387 */ /* 0x000fe20000100800 */
[----:B------:R-:W-:-:S03]  /*50530*/  LOP3.LUT R29, R9, 0xffff, RZ, 0xc0, !PT ;  /* 0x0000ffff091d7812 */ /* 0x000fc600078ec0ff */
[----:B------:R-:W3:Y:S01]  /*50540*/  LDL.LU R26, [R1+0xea0] ;  /* 0x000ea000011a7983 */ /* 0x000ee20000300800 */
[----:B------:R-:W-:-:S03]  /*50550*/  LOP3.LUT R4, R7, 0xffff, RZ, 0xc0, !PT ;  /* 0x0000ffff07047812 */ /* 0x000fc600078ec0ff */
[----:B------:R-:W3:Y:S01]  /*50560*/  LDL.LU R27, [R1+0xbd4] ;  /* 0x000bd400011b7983 */ /* 0x000ee20000300800 */
[----:B------:R-:W-:-:S03]  /*50570*/  LOP3.LUT R6, R6, 0xffff, RZ, 0xc0, !PT ;  /* 0x0000ffff06067812 */ /* 0x000fc600078ec0ff */
[----:B------:R0:W-:Y:S04]  /*50580*/  STL [R1+0x180], R10 ;  /* 0x0001800a01007387 */ /* 0x0001e80000100800 */
[----:B------:R-:W-:Y:S01]  /*50590*/  STL [R1+0xb4], R3 ;  /* 0x0000b40301007387 */ /* 0x000fe20000100800 */
[----:B------:R-:W-:-:S03]  /*505a0*/  LOP3.LUT R2, R5, 0xffff, RZ, 0xc0, !PT ;  /* 0x0000ffff05027812 */ /* 0x000fc600078ec0ff */
[----:B------:R-:W-:Y:S04]  /*505b0*/  STL [R1+0x16c], R29 ;  /* 0x00016c1d01007387 */ /* 0x000fe80000100800 */
[----:B------:R-:W-:Y:S04]  /*505c0*/  STL [R1+0xb0], R4 ;  /* 0x0000b00401007387 */ /* 0x000fe80000100800 */
[----:B------:R1:W-:Y:S04]  /*505d0*/  STL [R1+0x164], R6 ;  /* 0x0001640601007387 */ /* 0x0003e80000100800 */
[----:B------:R-:W3:Y:S04]  /*505e0*/  LDL.LU R20, [R1+0xbd0] ;  /* 0x000bd00001147983 */ /* 0x000ee80000300800 */
[----:B------:R1:W-:Y:S04]  /*505f0*/  STL [R1+0x160], R2 ;  /* 0x0001600201007387 */ /* 0x0003e80000100800 */
[----:B------:R-:W3:Y:S04]  /*50600*/  LDL.LU R25, [R1+0x2a8] ;  /* 0x0002a80001197983 */ /* 0x000ee80000300800 */
[----:B------:R-:W3:Y:S01]  /*50610*/  LDL.LU R22, [R1+0x2a4] ;  /* 0x0002a40001167983 */ /* 0x000ee20000300800 */
[----:B------:R-:W-:-:S02]  /*50620*/  PRMT R7, R17, 0x3340, R16 ;  /* 0x0000334011077816 */ /* 0x000fc40000000010 */
[----:B------:R-:W-:Y:S02]  /*50630*/  PRMT R8, R21, 0x3340, R18 ;  /* 0x0000334015087816 */ /* 0x000fe40000000012 */
[----:B------:R-:W-:Y:S02]  /*50640*/  PRMT R9, R13, 0x3340, R10 ;  /* 0x000033400d097816 */ /* 0x000fe4000000000a */
[----:B0-----:R-:W-:Y:S01]  /*50650*/  PRMT R10, R28, 0x3340, R29 ;  /* 0x000033401c0a7816 */ /* 0x001fe2000000001d */
[----:B------:R-:W-:Y:S01]  /*50660*/  ULDC UR7, c[0x0][0x248] ;  /* 0x0000920000077ab9 */ /* 0x000fe20000000800 */
[----:B------:R-:W-:Y:S01]  /*50670*/  ULDC UR9, c[0x0][0x248] ;  /* 0x0000920000097ab9 */ /* 0x000fe20000000800 */
[--C-:B--2---:R-:W-:Y:S02]  /*50680*/  PRMT R5, R6, 0x3340, R0.reuse ;  /* 0x0000334006057816 */ /* 0x104fe40000000000 */
[--C-:B-1----:R-:W-:Y:S02]  /*50690*/  PRMT R6, R2, 0x3340, R0.reuse ;  /* 0x0000334002067816 */ /* 0x102fe40000000000 */
[--C-:B------:R-:W-:Y:S01]  /*506a0*/  PRMT R3, R3, 0x3340, R0.reuse ;  /* 0x0000334003037816 */ /* 0x100fe20000000000 */
[----:B------:R-:W2:Y:S04]  /*506b0*/  LDL.LU R2, [R1+0x7c] ;  /* 0x00007c0001027983 */ /* 0x000ea80000300800 */
[----:B------:R-:W2:Y:S01]  /*506c0*/  LDL.LU R16, [R1+0x24f0] ;  /* 0x0024f00001107983 */ /* 0x000ea20000300800 */
[----:B------:R-:W-:-:S03]  /*506d0*/  PRMT R4, R4, 0x3340, R0 ;  /* 0x0000334004047816 */ /* 0x000fc60000000000 */
[----:B------:R-:W2:Y:S04]  /*506e0*/  LDL.LU R17, [R1+0x24ec] ;  /* 0x0024ec0001117983 */ /* 0x000ea80000300800 */
[----:B------:R-:W2:Y:S04]  /*506f0*/  LDL.LU R18, [R1+0x24e8] ;  /* 0x0024e80001127983 */ /* 0x000ea80000300800 */
[----:B------:R-:W2:Y:S04]  /*50700*/  LDL.LU R21, [R1+0x24e4] ;  /* 0x0024e40001157983 */ /* 0x000ea80000300800 */
[----:B------:R-:W2:Y:S01]  /*50710*/  LDL.LU R13, [R1+0x24e0] ;  /* 0x0024e000010d7983 */ /* 0x000ea20000300800 */
[----:B------:R-:W-:-:S02]  /*50720*/  PRMT R28, R7, 0x5410, R3 ;  /* 0x00005410071c7816 */ /* 0x000fc40000000003 */
[----:B------:R-:W-:Y:S01]  /*50730*/  PRMT R7, R8, 0x5410, R4 ;  /* 0x0000541008077816 */ /* 0x000fe20000000004 */
[----:B------:R-:W2:Y:S04]  /*50740*/  LDL.LU R3, [R1+0x84] ;  /* 0x0000840001037983 */ /* 0x000ea80000300800 */
[----:B------:R0:W-:Y:S01]  /*50750*/  STL [R1+0xecc], R28 ;  /* 0x000ecc1c01007387 */ /* 0x0001e20000100800 */
[----:B------:R-:W-:-:S03]  /*50760*/  PRMT R4, R10, 0x5410, R6 ;  /* 0x000054100a047816 */ /* 0x000fc60000000006 */
[----:B------:R1:W-:Y:S04]  /*50770*/  STL [R1+0xebc], R7 ;  /* 0x000ebc0701007387 */ /* 0x0003e80000100800 */
[----:B------:R-:W2:Y:S01]  /*50780*/  LDL.LU R6, [R1+0x30] ;  /* 0x0000300001067983 */ /* 0x000ea20000300800 */
[----:B------:R-:W-:Y:S02]  /*50790*/  PRMT R5, R9, 0x5410, R5 ;  /* 0x0000541009057816 */ /* 0x000fe40000000005 */
[----:B----4-:R-:W-:-:S03]  /*507a0*/  LOP3.LUT R8, R19, 0xffff, RZ, 0xc0, !PT ;  /* 0x0000ffff13087812 */ /* 0x010fc600078ec0ff */
[----:B------:R-:W-:Y:S04]  /*507b0*/  STL [R1+0xeb8], R5 ;  /* 0x000eb80501007387 */ /* 0x000fe80000100800 */
[----:B------:R-:W-:Y:S04]  /*507c0*/  STL [R1+0xeac], R4 ;  /* 0x000eac0401007387 */ /* 0x000fe80000100800 */
[----:B0-----:R-:W4:Y:S01]  /*507d0*/  LDL.LU R28, [R1+0xdc0] ;  /* 0x000dc000011c7983 */ /* 0x001f220000300800 */
[----:B-1----:R-:W-:-:S03]  /*507e0*/  LOP3.LUT R7, R24, 0xffff, RZ, 0xc0, !PT ;  /* 0x0000ffff18077812 */ /* 0x002fc600078ec0ff */
[----:B------:R-:W4:Y:S04]  /*507f0*/  LDL.LU R29, [R1+0xdb8] ;  /* 0x000db800011d7983 */ /* 0x000f280000300800 */
[----:B------:R-:W4:Y:S01]  /*50800*/  LDL.LU R24, [R1+0xcd0] ;  /* 0x000cd00001187983 */ /* 0x000f220000300800 */
[----:B---3--:R-:W-:Y:S02]  /*50810*/  LOP3.LUT R9, R23, 0xffff, RZ, 0xc0, !PT ;  /* 0x0000ffff17097812 */ /* 0x008fe400078ec0ff */
[----:B------:R-:W-:Y:S01]  /*50820*/  LOP3.LUT R10, R26, 0xffff, RZ, 0xc0, !PT ;  /* 0x0000ffff1a0a7812 */ /* 0x000fe200078ec0ff */
[----:B------:R0:W-:Y:S04]  /*50830*/  STL [R1+0xe0], R7 ;  /* 0x0000e00701007387 */ /* 0x0001e80000100800 */
[----:B------:R-:W3:Y:S04]  /*50840*/  LDL.LU R23, [R1+0xcc8] ;  /* 0x000cc80001177983 */ /* 0x000ee80000300800 */
[----:B------:R1:W-:Y:S01]  /*50850*/  STL [R1+0x120], R8 ;  /* 0x0001200801007387 */ /* 0x0003e20000100800 */
[----:B------:R-:W-:-:S03]  /*50860*/  LOP3.LUT R19, R27, 0xffff, RZ, 0xc0, !PT ;  /* 0x0000ffff1b137812 */ /* 0x000fc600078ec0ff */
[----:B------:R-:W3:Y:S01]  /*50870*/  LDL.LU R26, [R1+0x23c] ;  /* 0x00023c00011a7983 */ /* 0x000ee20000300800 */
[----:B------:R-:W-:-:S03]  /*50880*/  LOP3.LUT R20, R20, 0xffff, RZ, 0xc0, !PT ;  /* 0x0000ffff14147812 */ /* 0x000fc600078ec0ff */
[----:B------:R-:W-:Y:S01]  /*50890*/  STL [R1+0x74c], R9 ;  /* 0x00074c0901007387 */ /* 0x000fe20000100800 */
[----:B------:R-:W-:-:S03]  /*508a0*/  LOP3.LUT R25, R25, 0xffff, RZ, 0xc0, !PT ;  /* 0x0000ffff19197812 */ /* 0x000fc600078ec0ff */
[----:B------:R-:W3:Y:S04]  /*508b0*/  LDL.LU R27, [R1+0x238] ;  /* 0x00023800011b7983 */ /* 0x000ee80000300800 */
[----:B------:R-:W-:Y:S04]  /*508c0*/  STL [R1+0x75c], R10 ;  /* 0x00075c0a01007387 */ /* 0x000fe80000100800 */
[----:B------:R2:W-:Y:S01]  /*508d0*/  STL [R1+0x124], R19 ;  /* 0x0001241301007387 */ /* 0x0005e20000100800 */
[----:B------:R-:W-:-:S03]  /*508e0*/  LOP3.LUT R22, R22, 0xffff, RZ, 0xc0, !PT ;  /* 0x0000ffff16167812 */ /* 0x000fc600078ec0ff */
[----:B------:R2:W-:Y:S04]  /*508f0*/  STL [R1+0x148], R20 ;  /* 0x0001481401007387 */ /* 0x0005e80000100800 */
[----:B------:R-:W-:Y:S01]  /*50900*/  STL [R1+0x748], R25 ;  /* 0x0007481901007387 */ /* 0x000fe20000100800 */
[----:B0-----:R-:W-:Y:S02]  /*50910*/  PRMT R7, R7, 0x3340, R19 ;  /* 0x0000334007077816 */ /* 0x001fe40000000013 */
[----:B-1----:R-:W-:Y:S02]  /*50920*/  PRMT R8, R8, 0x3340, R20 ;  /* 0x0000334008087816 */ /* 0x002fe40000000014 */
[----:B--2---:R-:W-:Y:S02]  /*50930*/  LOP3.LUT R4, R2, 0xffff, RZ, 0xc0, !PT ;  /* 0x0000ffff02047812 */ /* 0x004fe400078ec0ff */
[----:B------:R-:W-:-:S02]  /*50940*/  LOP3.LUT R3, R3, 0xffff, RZ, 0xc0, !PT ;  /* 0x0000ffff03037812 */ /* 0x000fc400078ec0ff */
[----:B------:R-:W-:-:S03]  /*50950*/  LOP3.LUT R5, R13, 0xffff, RZ, 0xc0, !PT ;  /* 0x0000ffff0d057812 */ /* 0x000fc600078ec0ff */
[----:B------:R0:W-:Y:S04]  /*50960*/  STL [R1+0x140], R3 ;  /* 0x0001400301007387 */ /* 0x0001e80000100800 */
[----:B------:R-:W2:Y:S01]  /*50970*/  LDL.LU R2, [R1+0x178] ;  /* 0x0001780001027983 */ /* 0x000ea20000300800 */
[----:B------:R-:W-:-:S03]  /*50980*/  LOP3.LUT R6, R6, 0xffff, RZ, 0xc0, !PT ;  /* 0x0000ffff06067812 */ /* 0x000fc600078ec0ff */
[----:B------:R-:W-:Y:S04]  /*50990*/  STL [R1+0x758], R22 ;  /* 0x0007581601007387 */ /* 0x000fe80000100800 */
[----:B------:R1:W-:Y:S04]  /*509a0*/  STL [R1+0x12c], R4 ;  /* 0x00012c0401007387 */ /* 0x0003e80000100800 */
[----:B------:R-:W2:Y:S04]  /*509b0*/  LDL.LU R13, [R1+0x174] ;  /* 0x00017400010d7983 */ /* 0x000ea80000300800 */
[----:B------:R4:W-:Y:S04]  /*509c0*/  STL [R1+0x750], R5 ;  /* 0x0007500501007387 */ /* 0x0009e80000100800 */
[----:B------:R4:W-:Y:S04]  /*509d0*/  STL [R1+0x754], R6 ;  /* 0x0007540601007387 */ /* 0x0009e80000100800 */
[----:B------:R-:W2:Y:S04]  /*509e0*/  LDL.LU R19, [R1+0x24dc] ;  /* 0x0024dc0001137983 */ /* 0x000ea80000300800 */
[----:B------:R-:W2:Y:S01]  /*509f0*/  LDL.LU R20, [R1+0x24d8] ;  /* 0x0024d80001147983 */ /* 0x000ea20000300800 */
[----:B0-----:R-:W-:-:S02]  /*50a00*/  PRMT R3, R3, 0x3340, R0 ;  /* 0x0000334003037816 */ /* 0x001fc40000000000 */
[----:B------:R-:W-:Y:S02]  /*50a10*/  PRMT R9, R9, 0x3340, R25 ;  /* 0x0000334009097816 */ /* 0x000fe40000000019 */
[--C-:B-1----:R-:W-:Y:S02]  /*50a20*/  PRMT R4, R4, 0x3340, R0.reuse ;  /* 0x0000334004047816 */ /* 0x102fe40000000000 */
[----:B------:R-:W-:Y:S02]  /*50a30*/  PRMT R3, R7, 0x5410, R3 ;  /* 0x0000541007037816 */ /* 0x000fe40000000003 */
[--C-:B----4-:R-:W-:Y:S02]  /*50a40*/  PRMT R5, R5, 0x3340, R0.reuse ;  /* 0x0000334005057816 */ /* 0x110fe40000000000 */
[----:B------:R-:W-:Y:S02]  /*50a50*/  PRMT R6, R6, 0x3340, R0 ;  /* 0x0000334006067816 */ /* 0x000fe40000000000 */
[----:B------:R-:W-:-:S02]  /*50a60*/  PRMT R10, R10, 0x3340, R22 ;  /* 0x000033400a0a7816 */ /* 0x000fc40000000016 */
[----:B------:R-:W-:Y:S02]  /*50a70*/  PRMT R7, R8, 0x5410, R4 ;  /* 0x0000541008077816 */ /* 0x000fe40000000004 */
[----:B------:R-:W-:Y:S01]  /*50a80*/  PRMT R4, R9, 0x5410, R5 ;  /* 0x0000541009047816 */ /* 0x000fe20000000005 */
[----:B------:R0:W-:Y:S04]  /*50a90*/  STL [R1+0xea4], R3 ;  /* 0x000ea40301007387 */ /* 0x0001e80000100800 */
[----:B------:R1:W-:Y:S01]  /*50aa0*/  STL [R1+0xea0], R7 ;  /* 0x000ea00701007387 */ /* 0x0003e20000100800 */
[----:B------:R-:W-:Y:S02]  /*50ab0*/  LOP3.LUT R8, R29, 0xffff, RZ, 0xc0, !PT ;  /* 0x0000ffff1d087812 */ /* 0x000fe400078ec0ff */
[----:B------:R-:W-:Y:S01]  /*50ac0*/  LOP3.LUT R9, R24, 0xffff, RZ, 0xc0, !PT ;  /* 0x0000ffff18097812 */ /* 0x000fe200078ec0ff */
[----:B------:R-:W-:Y:S01]  /*50ad0*/  STL [R1+0xe9c], R4 ;  /* 0x000e9c0401007387 */ /* 0x000fe20000100800 */
[----:B0-----:R-:W-:-:S02]  /*50ae0*/  PRMT R3, R10, 0x5410, R6 ;  /* 0x000054100a037816 */ /* 0x001fc40000000006 */
[----:B-1----:R-:W-:Y:S02]  /*50af0*/  LOP3.LUT R7, R28, 0xffff, RZ, 0xc0, !PT ;  /* 0x0000ffff1c077812 */ /* 0x002fe400078ec0ff */
[----:B---3--:R-:W-:Y:S02]  /*50b00*/  LOP3.LUT R22, R26, 0xffff, RZ, 0xc0, !PT ;  /* 0x0000ffff1a167812 */ /* 0x008fe400078ec0ff */
[----:B------:R-:W-:Y:S01]  /*50b10*/  LOP3.LUT R10, R23, 0xffff, RZ, 0xc0, !PT ;  /* 0x0000ffff170a7812 */ /* 0x000fe200078ec0ff */
[----:B------:R-:W-:Y:S04]  /*50b20*/  STL [R1+0xe98], R3 ;  /* 0x000e980301007387 */ /* 0x000fe80000100800 */
[----:B------:R-:W3:Y:S04]  /*50b30*/  LDL.LU R29, [R1+0x10cc] ;  /* 0x0010cc00011d7983 */ /* 0x000ee80000300800 */
[----:B------:R0:W-:Y:S04]  /*50b40*/  STL [R1+0xc4], R7 ;  /* 0x0000c40701007387 */ /* 0x0001e80000100800 */
[----:B------:R1:W-:Y:S04]  /*50b50*/  STL [R1+0xdc], R8 ;  /* 0x0000dc0801007387 */ /* 0x0003e80000100800 */
[----:B------:R-:W-:Y:S01]  /*50b60*/  STL [R1+0x184], R9 ;  /* 0x0001840901007387 */ /* 0x000fe20000100800 */
[----:B------:R-:W-:-:S03]  /*50b70*/  LOP3.LUT R23, R27, 0xffff, RZ, 0xc0, !PT ;  /* 0x0000ffff1b177812 */ /* 0x000fc600078ec0ff */
[----:B------:R-:W4:Y:S04]  /*50b80*/  LDL.LU R24, [R1+0xbe0] ;  /* 0x000be00001187983 */ /* 0x000f280000300800 */
[----:B------:R2:W-:Y:S04]  /*50b90*/  STL [R1+0xd4], R22 ;  /* 0x0000d41601007387 */ /* 0x0005e80000100800 */
[----:B------:R-:W-:Y:S04]  /*50ba0*/  STL [R1+0x744], R10 ;  /* 0x0007440a01007387 */ /* 0x000fe80000100800 */
[----:B------:R-:W4:Y:S04]  /*50bb0*/  LDL.LU R25, [R1+0xbd8] ;  /* 0x000bd80001197983 */ /* 0x000f280000300800 */
[----:B------:R2:W-:Y:S01]  /*50bc0*/  STL [R1+0xd0], R23 ;  /* 0x0000d01701007387 */ /* 0x0005e20000100800 */
[----:B------:R-:W-:-:S02]  /*50bd0*/  LOP3.LUT R5, R12, 0xffff, RZ, 0xc0, !PT ;  /* 0x0000ffff0c057812 */ /* 0x000fc400078ec0ff */
[----:B------:R-:W-:Y:S02]  /*50be0*/  LOP3.LUT R6, R11, 0xffff, RZ, 0xc0, !PT ;  /* 0x0000ffff0b067812 */ /* 0x000fe400078ec0ff */
[----:B0-----:R-:W-:Y:S02]  /*50bf0*/  PRMT R7, R7, 0x3340, R22 ;  /* 0x0000334007077816 */ /* 0x001fe40000000016 */
[----:B-1----:R-:W-:Y:S02]  /*50c00*/  PRMT R8, R8, 0x3340, R23 ;  /* 0x0000334008087816 */ /* 0x002fe40000000017 */
[----:B--2---:R-:W-:Y:S02]  /*50c10*/  LOP3.LUT R27, R2, 0xffff, RZ, 0xc0, !PT ;  /* 0x0000ffff021b7812 */ /* 0x004fe400078ec0ff */
[----:B------:R-:W2:Y:S01]  /*50c20*/  LDL.LU R2, [R1+0xae0] ;  /* 0x000ae00001027983 */ /* 0x000ea20000300800 */
[----:B------:R-:W-:-:S03]  /*50c30*/  LOP3.LUT R13, R13, 0xffff, RZ, 0xc0, !PT ;  /* 0x0000ffff0d0d7812 */ /* 0x000fc600078ec0ff */
[----:B------:R0:W-:Y:S01]  /*50c40*/  STL [R1+0x168], R27 ;  /* 0x0001681b01007387 */ /* 0x0001e20000100800 */
[----:B------:R-:W-:Y:S02]  /*50c50*/  LOP3.LUT R3, R20, 0xffff, RZ, 0xc0, !PT ;  /* 0x0000ffff14037812 */ /* 0x000fe400078ec0ff */
[----:B------:R-:W-:Y:S01]  /*50c60*/  LOP3.LUT R4, R19, 0xffff, RZ, 0xc0, !PT ;  /* 0x0000ffff13047812 */ /* 0x000fe200078ec0ff */
[----:B------:R-:W2:Y:S04]  /*50c70*/  LDL.LU R20, [R1+0xdc4] ;  /* 0x000dc40001147983 */ /* 0x000ea80000300800 */
[----:B------:R-:W-:Y:S04]  /*50c80*/  STL [R1+0xbc], R3 ;  /* 0x0000bc0301007387 */ /* 0x000fe80000100800 */
[----:B------:R1:W-:Y:S04]  /*50c90*/  STL [R1+0x740], R13 ;  /* 0x0007400d01007387 */ /* 0x0003e80000100800 */
[----:B------:R-:W2:Y:S04]  /*50ca0*/  LDL.LU R19, [R1+0xeb0] ;  /* 0x000eb00001137983 */ /* 0x000ea80000300800 */
[----:B------:R1:W-:Y:S04]  /*50cb0*/  STL [R1+0xb8], R4 ;  /* 0x0000b80401007387 */ /* 0x0003e80000100800 */
[----:B------:R-:W2:Y:S04]  /*50cc0*/  LDL.LU R12, [R1+0x10d0] ;  /* 0x0010d000010c7983 */ /* 0x000ea80000300800 */
[----:B------:R3:W-:Y:S04]  /*50cd0*/  STL [R1+0x14c], R5 ;  /* 0x00014c0501007387 */ /* 0x0007e80000100800 */
[----:B------:R-:W2:Y:S04]  /*50ce0*/  LDL.LU R28, [R1+0x278] ;  /* 0x00027800011c7983 */ /* 0x000ea80000300800 */
[----:B------:R3:W-:Y:S04]  /*50cf0*/  STL [R1+0x73c], R6 ;  /* 0x00073c0601007387 */ /* 0x0007e80000100800 */
[----:B------:R-:W2:Y:S04]  /*50d00*/  LDL.LU R26, [R1+0x98] ;  /* 0x00009800011a7983 */ /* 0x000ea80000300800 */
[----:B------:R-:W2:Y:S04]  /*50d10*/  LDL.LU R22, [R1+0x24d4] ;  /* 0x0024d40001167983 */ /* 0x000ea80000300800 */
[----:B------:R-:W2:Y:S01]  /*50d20*/  LDL.LU R23, [R1+0x24d0] ;  /* 0x0024d00001177983 */ /* 0x000ea20000300800 */
[----:B------:R-:W-:-:S02]  /*50d30*/  PRMT R9, R9, 0x3340, R27 ;  /* 0x0000334009097816 */ /* 0x000fc4000000001b */
[----:B------:R-:W-:Y:S01]  /*50d40*/  PRMT R10, R10, 0x3340, R13 ;  /* 0x000033400a0a7816 */ /* 0x000fe2000000000d */
[----:B0-----:R-:W2:Y:S04]  /*50d50*/  LDL.LU R27, [R1+0x50] ;  /* 0x00005000011b7983 */ /* 0x001ea80000300800 */
[----:B-1----:R-:W2:Y:S01]  /*50d60*/  LDL.LU R13, [R1+0x24cc] ;  /* 0x0024cc00010d7983 */ /* 0x002ea20000300800 */
[--C-:B------:R-:W-:Y:S02]  /*50d70*/  PRMT R3, R3, 0x3340, R0.reuse ;  /* 0x0000334003037816 */ /* 0x100fe40000000000 */
[--C-:B------:R-:W-:Y:S02]  /*50d80*/  PRMT R4, R4, 0x3340, R0.reuse ;  /* 0x0000334004047816 */ /* 0x100fe40000000000 */
[----:B---3--:R-:W-:-:S02]  /*50d90*/  PRMT R5, R5, 0x3340, R0 ;  /* 0x0000334005057816 */ /* 0x008fc40000000000 */
[----:B------:R-:W-:Y:S02]  /*50da0*/  PRMT R3, R7, 0x5410, R3 ;  /* 0x0000541007037816 */ /* 0x000fe40000000003 */
[----:B------:R-:W-:Y:S02]  /*50db0*/  PRMT R6, R6, 0x3340, R0 ;  /* 0x0000334006067816 */ /* 0x000fe40000000000 */
[----:B------:R-:W-:Y:S02]  /*50dc0*/  PRMT R7, R8, 0x5410, R4 ;  /* 0x0000541008077816 */ /* 0x000fe40000000004 */
[----:B------:R-:W-:Y:S01]  /*50dd0*/  PRMT R4, R9, 0x5410, R5 ;  /* 0x0000541009047816 */ /* 0x000fe20000000005 */
[----:B------:R0:W-:Y:S04]  /*50de0*/  STL [R1+0xe8c], R3 ;  /* 0x000e8c0301007387 */ /* 0x0001e80000100800 */
[----:B------:R1:W-:Y:S01]  /*50df0*/  STL [R1+0xe88], R7 ;  /* 0x000e880701007387 */ /* 0x0003e20000100800 */
[----:B------:R-:W-:-:S03]  /*50e00*/  LOP3.LUT R8, R29, 0xffff, RZ, 0xc0, !PT ;  /* 0x0000ffff1d087812 */ /* 0x000fc600078ec0ff */
[----:B------:R-:W-:Y:S01]  /*50e10*/  STL [R1+0xe7c], R4 ;  /* 0x000e7c0401007387 */ /* 0x000fe20000100800 */
[----:B0-----:R-:W-:Y:S02]  /*50e20*/  PRMT R3, R10, 0x5410, R6 ;  /* 0x000054100a037816 */ /* 0x001fe40000000006 */
[----:B----4-:R-:W-:-:S03]  /*50e30*/  LOP3.LUT R24, R24, 0xffff, RZ, 0xc0, !PT ;  /* 0x0000ffff18187812 */ /* 0x010fc600078ec0ff */
[----:B------:R0:W-:Y:S04]  /*50e40*/  STL [R1+0xe78], R3 ;  /* 0x000e780301007387 */ /* 0x0001e80000100800 */
[----:B------:R-:W3:Y:S01]  /*50e50*/  LDL.LU R29, [R1+0x10d4] ;  /* 0x0010d400011d7983 */ /* 0x000ee20000300800 */
[----:B--2---:R-:W-:Y:S02]  /*50e60*/  LOP3.LUT R10, R20, 0xffff, RZ, 0xc0, !PT ;  /* 0x0000ffff140a7812 */ /* 0x004fe400078ec0ff */
[----:B------:R-:W-:Y:S02]  /*50e70*/  LOP3.LUT R9, R19, 0xffff, RZ, 0xc0, !PT ;  /* 0x0000ffff13097812 */ /* 0x000fe400078ec0ff */
[----:B-1----:R-:W-:Y:S02]  /*50e80*/  LOP3.LUT R7, R12, 0xffff, RZ, 0xc0, !PT ;  /* 0x0000ffff0c077812 */ /* 0x002fe400078ec0ff */
[----:B------:R-:W-:-:S02]  /*50e90*/  LOP3.LUT R19, R25, 0xffff, RZ, 0xc0, !PT ;  /* 0x0000ffff19137812 */ /* 0x000fc400078ec0ff */
[----:B------:R-:W-:Y:S01]  /*50ea0*/  LOP3.LUT R12, R2, 0xffff, RZ, 0xc0, !PT ;  /* 0x0000ffff020c7812 */ /* 0x000fe200078ec0ff */
[----:B------:R1:W-:Y:S04]  /*50eb0*/  STL [R1+0x38], R7 ;  /* 0x0000380701007387 */ /* 0x0003e80000100800 */
[----:B------:R2:W-:Y:S04]  /*50ec0*/  STL [R1+0xe4], R8 ;  /* 0x0000e40801007387 */ /* 0x0005e80000100800 */
[----:B------:R-:W-:Y:S04]  /*50ed0*/  STL [R1+0xec], R9 ;  /* 0x0000ec0901007387 */ /* 0x000fe80000100800 */
[----:B------:R-:W-:Y:S04]  /*50ee0*/  STL [R1+0x7c], R24 ;  /* 0x00007c1801007387 */ /* 0x000fe80000100800 */
[----:B------:R-:W-:Y:S04]  /*50ef0*/  STL [R1+0x1c0], R10 ;  /* 0x0001c00a01007387 */ /* 0x000fe80000100800 */
[----:B------:R-:W-:Y:S04]  /*50f00*/  STL [R1+0x128], R19 ;  /* 0x0001281301007387 */ /* 0x000fe80000100800 */
[----:B------:R-:W4:Y:S01]  /*50f10*/  LDL.LU R20, [R1+0xdc8] ;  /* 0x000dc80001147983 */ /* 0x000f220000300800 */
[----:B------:R-:W-:-:S03]  /*50f20*/  LOP3.LUT R11, R28, 0xffff, RZ, 0xc0, !PT ;  /* 0x0000ffff1c0b7812 */ /* 0x000fc600078ec0ff */
[----:B------:R-:W4:Y:S01]  /*50f30*/  LDL.LU R25, [R1+0xce0] ;  /* 0x000ce00001197983 */ /* 0x000f220000300800 */
[----:B0-----:R-:W-:-:S03]  /*50f40*/  LOP3.LUT R3, R13, 0xffff, RZ, 0xc0, !PT ;  /* 0x0000ffff0d037812 */ /* 0x001fc600078ec0ff */
[----:B------:R-:W-:Y:S04]  /*50f50*/  STL [R1+0x144], R12 ;  /* 0x0001440c01007387 */ /* 0x000fe80000100800 */
[----:B------:R-:W4:Y:S01]  /*50f60*/  LDL.LU R2, [R1+0xcd4] ;  /* 0x000cd40001027983 */ /* 0x000f220000300800 */
[----:B------:R-:W-:-:S03]  /*50f70*/  LOP3.LUT R4, R26, 0xffff, RZ, 0xc0, !PT ;  /* 0x0000ffff1a047812 */ /* 0x000fc600078ec0ff */
[----:B------:R-:W4:Y:S04]  /*50f80*/  LDL.LU R13, [R1+0xbe4] ;  /* 0x000be400010d7983 */ /* 0x000f280000300800 */
[----:B------:R-:W-:Y:S04]  /*50f90*/  STL [R1+0x1c4], R11 ;  /* 0x0001c40b01007387 */ /* 0x000fe80000100800 */
[----:B------:R0:W-:Y:S01]  /*50fa0*/  STL [R1+0x84], R3 ;  /* 0x0000840301007387 */ /* 0x0001e20000100800 */
[----:B------:R-:W-:-:S03]  /*50fb0*/  LOP3.LUT R5, R27, 0xffff, RZ, 0xc0, !PT ;  /* 0x0000ffff1b057812 */ /* 0x000fc600078ec0ff */
[----:B------:R-:W4:Y:S01]  /*50fc0*/  LDL.LU R28, [R1+0x294] ;  /* 0x00029400011c7983 */ /* 0x000f220000300800 */
[----:B------:R-:W-:-:S03]  /*50fd0*/  LOP3.LUT R6, R23, 0xffff, RZ, 0xc0, !PT ;  /* 0x0000ffff17067812 */ /* 0x000fc600078ec0ff */
[----:B------:R3:W-:Y:S01]  /*50fe0*/  STL [R1+0xa0], R4 ;  /* 0x0000a00401007387 */ /* 0x0007e20000100800 */
[----:B-1----:R-:W-:-:S03]  /*50ff0*/  PRMT R7, R7, 0x3340, R24 ;  /* 0x0000334007077816 */ /* 0x002fc60000000018 */
[----:B------:R-:W4:Y:S01]  /*51000*/  LDL.LU R26, [R1+0x1bc] ;  /* 0x0001bc00011a7983 */ /* 0x000f220000300800 */
[----:B--2---:R-:W-:-:S03]  /*51010*/  PRMT R8, R8, 0x3340, R19 ;  /* 0x0000334008087816 */ /* 0x004fc60000000013 */
[----:B------:R-:W2:Y:S01]  /*51020*/  LDL.LU R27, [R1+0x1b8] ;  /* 0x0001b800011b7983 */ /* 0x000ea20000300800 */
[----:B0-----:R-:W-:-:S03]  /*51030*/  PRMT R3, R3, 0x3340, R0 ;  /* 0x0000334003037816 */ /* 0x001fc60000000000 */
[----:B------:R-:W-:Y:S01]  /*51040*/  STL [R1+0x98], R5 ;  /* 0x0000980501007387 */ /* 0x000fe20000100800 */
[----:B---3--:R-:W-:-:S03]  /*51050*/  PRMT R4, R4, 0x3340, R0 ;  /* 0x0000334004047816 */ /* 0x008fc60000000000 */
[----:B------:R0:W-:Y:S01]  /*51060*/  STL [R1+0x1e0], R6 ;  /* 0x0001e00601007387 */ /* 0x0001e20000100800 */
[----:B------:R-:W-:Y:S02]  /*51070*/  PRMT R3, R7, 0x5410, R3 ;  /* 0x0000541007037816 */ /* 0x000fe40000000003 */
[----:B------:R-:W-:Y:S02]  /*51080*/  PRMT R10, R10, 0x3340, R11 ;  /* 0x000033400a0a7816 */ /* 0x000fe4000000000b */
[----:B------:R-:W-:Y:S01]  /*51090*/  PRMT R7, R8, 0x5410, R4 ;  /* 0x0000541008077816 */ /* 0x000fe20000000004 */
[----:B------:R-:W3:Y:S04]  /*510a0*/  LDL.LU R24, [R1+0x24c8] ;  /* 0x0024c80001187983 */ /* 0x000ee80000300800 */
[----:B------:R1:W-:Y:S01]  /*510b0*/  STL [R1+0xe6c], R3 ;  /* 0x000e6c0301007387 */ /* 0x0003e20000100800 */
[----:B0-----:R-:W-:-:S03]  /*510c0*/  PRMT R6, R6, 0x3340, R0 ;  /* 0x0000334006067816 */ /* 0x001fc60000000000 */
[----:B------:R-:W-:Y:S01]  /*510d0*/  STL [R1+0xe68], R7 ;  /* 0x000e680701007387 */ /* 0x000fe20000100800 */
[----:B-1----:R-:W-:-:S03]  /*510e0*/  PRMT R3, R10, 0x5410, R6 ;  /* 0x000054100a037816 */ /* 0x002fc60000000006 */
[----:B------:R-:W3:Y:S01]  /*510f0*/  LDL.LU R6, [R1+0xac] ;  /* 0x0000ac0001067983 */ /* 0x000ee20000300800 */
[----:B------:R-:W-:Y:S02]  /*51100*/  PRMT R5, R5, 0x3340, R0 ;  /* 0x0000334005057816 */ /* 0x000fe40000000000 */
[----:B------:R-:W-:-:S04]  /*51110*/  PRMT R9, R9, 0x3340, R12 ;  /* 0x0000334009097816 */ /* 0x000fc8000000000c */
[----:B------:R-:W-:-:S05]  /*51120*/  PRMT R4, R9, 0x5410, R5 ;  /* 0x0000541009047816 */ /* 0x000fca0000000005 */
[----:B------:R0:W-:Y:S04]  /*51130*/  STL [R1+0xe5c], R4 ;  /* 0x000e5c0401007387 */ /* 0x0001e80000100800 */
[----:B------:R3:W-:Y:S04]  /*51140*/  STL [R1+0xe58], R3 ;  /* 0x000e580301007387 */ /* 0x0007e80000100800 */
[----:B------:R-:W3:Y:S04]  /*51150*/  LDL.LU R23, [R1+0x10d8] ;  /* 0x0010d80001177983 */ /* 0x000ee80000300800 */
[----:B------:R-:W3:Y:S04]  /*51160*/  LDL.LU R11, [R1+0xdd4] ;  /* 0x000dd400010b7983 */ /* 0x000ee80000300800 */
[----:B------:R-:W3:Y:S01]  /*51170*/  LDL.LU R19, [R1+0xdd0] ;  /* 0x000dd00001137983 */ /* 0x000ee20000300800 */
[----:B------:R-:W-:-:S05]  /*51180*/  LOP3.LUT R10, R29, 0xffff, RZ, 0xc0, !PT ;  /* 0x0000ffff1d0a7812 */ /* 0x000fca00078ec0ff */
[----:B------:R-:W-:Y:S04]  /*51190*/  STL [R1+0x1e4], R10 ;  /* 0x0001e40a01007387 */ /* 0x000fe80000100800 */
[----:B------:R-:W3:Y:S01]  /*511a0*/  LDL.LU R29, [R1+0xce4] ;  /* 0x000ce400011d7983 */ /* 0x000ee20000300800 */
[----:B0-----:R-:W-:Y:S02]  /*511b0*/  LOP3.LUT R4, R15, 0xffff, RZ, 0xc0, !PT ;  /* 0x0000ffff0f047812 */ /* 0x001fe400078ec0ff */
[----:B------:R-:W-:Y:S02]  /*511c0*/  LOP3.LUT R5, R14, 0xffff, RZ, 0xc0, !PT ;  /* 0x0000ffff0e057812 */ /* 0x000fe400078ec0ff */
[----:B----4-:R-:W-:Y:S02]  /*511d0*/  LOP3.LUT R7, R20, 0xffff, RZ, 0xc0, !PT ;  /* 0x0000ffff14077812 */ /* 0x010fe400078ec0ff */
[----:B------:R-:W-:-:S02]  /*511e0*/  LOP3.LUT R8, R25, 0xffff, RZ, 0xc0, !PT ;  /* 0x0000ffff19087812 */ /* 0x000fc400078ec0ff */
[----:B------:R-:W-:Y:S02]  /*511f0*/  LOP3.LUT R9, R2, 0xffff, RZ, 0xc0, !PT ;  /* 0x0000ffff02097812 */ /* 0x000fe400078ec0ff */
[----:B------:R-:W4:Y:S01]  /*51200*/  LDL.LU R2, [R1+0xbe8] ;  /* 0x000be80001027983 */ /* 0x000f220000300800 */
[----:B------:R-:W-:-:S03]  /*51210*/  LOP3.LUT R13, R13, 0xffff, RZ, 0xc0, !PT ;  /* 0x0000ffff0d0d7812 */ /* 0x000fc600078ec0ff */
[----:B------:R0:W-:Y:S01]  /*51220*/  STL [R1+0x50], R7 ;  /* 0x0000500701007387 */ /* 0x0001e20000100800 */
[----:B------:R-:W-:-:S03]  /*51230*/  LOP3.LUT R25, R28, 0xffff, RZ, 0xc0, !PT ;  /* 0x0000ffff1c197812 */ /* 0x000fc600078ec0ff */
[----:B------:R1:W-:Y:S04]  /*51240*/  STL [R1+0x1a0], R8 ;  /* 0x0001a00801007387 */ /* 0x0003e80000100800 */
[----:B------:R1:W-:Y:S01]  /*51250*/  STL [R1+0x1a4], R9 ;  /* 0x0001a40901007387 */ /* 0x0003e20000100800 */
[----:B------:R-:W-:-:S03]  /*51260*/  LOP3.LUT R26, R26, 0xffff, RZ, 0xc0, !PT ;  /* 0x0000ffff1a1a7812 */ /* 0x000fc600078ec0ff */
[----:B------:R1:W-:Y:S01]  /*51270*/  STL [R1+0xe8], R25 ;  /* 0x0000e81901007387 */ /* 0x0003e20000100800 */
[----:B--2---:R-:W-:-:S03]  /*51280*/  LOP3.LUT R27, R27, 0xffff, RZ, 0xc0, !PT ;  /* 0x0000ffff1b1b7812 */ /* 0x004fc600078ec0ff */
[----:B------:R-:W-:Y:S04]  /*51290*/  STL [R1+0x1e8], R13 ;  /* 0x0001e80d01007387 */ /* 0x000fe80000100800 */
[----:B------:R-:W2:Y:S04]  /*512a0*/  LDL.LU R12, [R1+0x2a0] ;  /* 0x0002a000010c7983 */ /* 0x000ea80000300800 */
[----:B------:R1:W-:Y:S04]  /*512b0*/  STL [R1+0x1ac], R26 ;  /* 0x0001ac1a01007387 */ /* 0x0003e80000100800 */
[----:B------:R-:W2:Y:S04]  /*512c0*/  LDL.LU R20, [R1+0x1dc] ;  /* 0x0001dc0001147983 */ /* 0x000ea80000300800 */
[----:B------:R1:W-:Y:S04]  /*512d0*/  STL [R1+0x1a8], R27 ;  /* 0x0001a81b01007387 */ /* 0x0003e80000100800 */
[----:B------:R-:W2:Y:S01]  /*512e0*/  LDL.LU R28, [R1+0xf8] ;  /* 0x0000f800011c7983 */ /* 0x000ea20000300800 */
[----:B---3--:R-:W-:-:S02]  /*512f0*/  LOP3.LUT R3, R24, 0xffff, RZ, 0xc0, !PT ;  /* 0x0000ffff18037812 */ /* 0x008fc400078ec0ff */
[----:B0-----:R-:W-:-:S03]  /*51300*/  PRMT R7, R7, 0x3340, R25 ;  /* 0x0000334007077816 */ /* 0x001fc60000000019 */
[----:B------:R0:W-:Y:S04]  /*51310*/  STL [R1+0x174], R3 ;  /* 0x0001740301007387 */ /* 0x0001e80000100800 */
[----:B------:R3:W-:Y:S04]  /*51320*/  STL [R1+0x1c8], R4 ;  /* 0x0001c80401007387 */ /* 0x0007e80000100800 */
[----:B------:R3:W-:Y:S01]  /*51330*/  STL [R1+0x1bc], R5 ;  /* 0x0001bc0501007387 */ /* 0x0007e20000100800 */
[----:B------:R-:W-:Y:S02]  /*51340*/  LOP3.LUT R6, R6, 0xffff, RZ, 0xc0, !PT ;  /* 0x0000ffff06067812 */ /* 0x000fe400078ec0ff */
[----:B-1----:R-:W-:-:S02]  /*51350*/  PRMT R8, R8, 0x3340, R26 ;  /* 0x0000334008087816 */ /* 0x002fc4000000001a */
[----:B------:R-:W-:Y:S01]  /*51360*/  PRMT R9, R9, 0x3340, R27 ;  /* 0x0000334009097816 */ /* 0x000fe2000000001b */
[----:B------:R1:W-:Y:S04]  /*51370*/  STL [R1+0x208], R6 ;  /* 0x0002080601007387 */ /* 0x0003e80000100800 */
[----:B------:R-:W2:Y:S04]  /*51380*/  LDL.LU R25, [R1+0x24c4] ;  /* 0x0024c40001197983 */ /* 0x000ea80000300800 */
[----:B------:R-:W2:Y:S04]  /*51390*/  LDL.LU R26, [R1+0x24c0] ;  /* 0x0024c000011a7983 */ /* 0x000ea80000300800 */
[----:B------:R-:W2:Y:S01]  /*513a0*/  LDL.LU R27, [R1+0x24bc] ;  /* 0x0024bc00011b7983 */ /* 0x000ea20000300800 */
[----:B0-----:R-:W-:-:S02]  /*513b0*/  PRMT R3, R3, 0x3340, R0 ;  /* 0x0000334003037816 */ /* 0x001fc40000000000 */
[--C-:B---3--:R-:W-:Y:S02]  /*513c0*/  PRMT R4, R4, 0x3340, R0.reuse ;  /* 0x0000334004047816 */ /* 0x108fe40000000000 */
[----:B------:R-:W-:Y:S02]  /*513d0*/  PRMT R10, R10, 0x3340, R13 ;  /* 0x000033400a0a7816 */ /* 0x000fe4000000000d */
[----:B------:R-:W3:Y:S01]  /*513e0*/  LDL.LU R13, [R1+0x24b8] ;  /* 0x0024b800010d7983 */ /* 0x000ee20000300800 */
[----:B------:R-:W-:Y:S02]  /*513f0*/  PRMT R3, R7, 0x5410, R3 ;  /* 0x0000541007037816 */ /* 0x000fe40000000003 */
[----:B------:R-:W-:Y:S02]  /*51400*/  PRMT R5, R5, 0x3340, R0 ;  /* 0x0000334005057816 */ /* 0x000fe40000000000 */
[----:B------:R-:W-:Y:S02]  /*51410*/  PRMT R7, R8, 0x5410, R4 ;  /* 0x0000541008077816 */ /* 0x000fe40000000004 */
[----:B-1----:R-:W-:-:S02]  /*51420*/  PRMT R6, R6, 0x3340, R0 ;  /* 0x0000334006067816 */ /* 0x002fc40000000000 */
[----:B------:R-:W-:Y:S01]  /*51430*/  PRMT R4, R9, 0x5410, R5 ;  /* 0x0000541009047816 */ /* 0x000fe20000000005 */
[----:B------:R0:W-:Y:S04]  /*51440*/  STL [R1+0xe4c], R3 ;  /* 0x000e4c0301007387 */ /* 0x0001e80000100800 */
[----:B------:R1:W-:Y:S01]  /*51450*/  STL [R1+0xe48], R7 ;  /* 0x000e480701007387 */ /* 0x0003e20000100800 */
[----:B------:R-:W-:-:S03]  /*51460*/  LOP3.LUT R9, R19, 0xffff, RZ, 0xc0, !PT ;  /* 0x0000ffff13097812 */ /* 0x000fc600078ec0ff */
[----:B------:R-:W-:Y:S01]  /*51470*/  STL [R1+0xe3c], R4 ;  /* 0x000e3c0401007387 */ /* 0x000fe20000100800 */
[----:B0-----:R-:W-:Y:S02]  /*51480*/  PRMT R3, R10, 0x5410, R6 ;  /* 0x000054100a037816 */ /* 0x001fe40000000006 */
[----:B-1----:R-:W-:-:S03]  /*51490*/  LOP3.LUT R7, R23, 0xffff, RZ, 0xc0, !PT ;  /* 0x0000ffff17077812 */ /* 0x002fc600078ec0ff */
[----:B------:R0:W-:Y:S04]  /*514a0*/  STL [R1+0xe38], R3 ;  /* 0x000e380301007387 */ /* 0x0001e80000100800 */
[----:B------:R1:W-:Y:S04]  /*514b0*/  STL [R1+0xac], R7 ;  /* 0x0000ac0701007387 */ /* 0x0003e80000100800 */
[----:B------:R-:W3:Y:S01]  /*514c0*/  LDL.LU R19, [R1+0x10e0] ;  /* 0x0010e00001137983 */ /* 0x000ee20000300800 */
[----:B------:R-:W-:Y:S02]  /*514d0*/  LOP3.LUT R8, R11, 0xffff, RZ, 0xc0, !PT ;  /* 0x0000ffff0b087812 */ /* 0x000fe400078ec0ff */
[----:B------:R-:W-:-:S03]  /*514e0*/  LOP3.LUT R10, R29, 0xffff, RZ, 0xc0, !PT ;  /* 0x0000ffff1d0a7812 */ /* 0x000fc600078ec0ff */
[----:B------:R-:W-:Y:S04]  /*514f0*/  STL [R1+0x1b8], R8 ;  /* 0x0001b80801007387 */ /* 0x000fe80000100800 */
[----:B------:R1:W-:Y:S04]  /*51500*/  STL [R1+0x204], R9 ;  /* 0x0002040901007387 */ /* 0x0003e80000100800 */
[----:B------:R-:W3:Y:S04]  /*51510*/  LDL.LU R24, [R1+0x10dc] ;  /* 0x0010dc0001187983 */ /* 0x000ee80000300800 */
[----:B------:R-:W-:Y:S01]  /*51520*/  STL [R1+0x240], R10 ;  /* 0x0002400a01007387 */ /* 0x000fe20000100800 */
[----:B------:R-:W-:-:S02]  /*51530*/  LOP3.LUT R6, R16, 0xffff, RZ, 0xc0, !PT ;  /* 0x0000ffff10067812 */ /* 0x000fc400078ec0ff */
[----:B----4-:R-:W-:-:S05]  /*51540*/  LOP3.LUT R29, R2, 0xffff, RZ, 0xc0, !PT ;  /* 0x0000ffff021d7812 */ /* 0x010fca00078ec0ff */
[----:B------:R-:W-:Y:S04]  /*51550*/  STL [R1+0x178], R29 ;  /* 0x0001781d01007387 */ /* 0x000fe80000100800 */
[----:B------:R-:W4:Y:S04]  /*51560*/  LDL.LU R2, [R1+0xec4] ;  /* 0x000ec40001027983 */ /* 0x000f280000300800 */
[----:B------:R-:W4:Y:S01]  /*51570*/  LDL.LU R23, [R1+0xec0] ;  /* 0x000ec00001177983 */ /* 0x000f220000300800 */
[----:B--2---:R-:W-:Y:S02]  /*51580*/  LOP3.LUT R15, R12, 0xffff, RZ, 0xc0, !PT ;  /* 0x0000ffff0c0f7812 */ /* 0x004fe400078ec0ff */
[----:B------:R-:W-:-:S02]  /*51590*/  LOP3.LUT R14, R20, 0xffff, RZ, 0xc0, !PT ;  /* 0x0000ffff140e7812 */ /* 0x000fc400078ec0ff */
[----:B0-----:R-:W-:Y:S01]  /*515a0*/  LOP3.LUT R3, R28, 0xffff, RZ, 0xc0, !PT ;  /* 0x0000ffff1c037812 */ /* 0x001fe200078ec0ff */
[----:B------:R-:W-:Y:S04]  /*515b0*/  STL [R1+0x200], R15 ;  /* 0x0002000f01007387 */ /* 0x000fe80000100800 */
[----:B------:R0:W-:Y:S04]  /*515c0*/  STL [R1+0xf8], R3 ;  /* 0x0000f80301007387 */ /* 0x0001e80000100800 */
[----:B------:R-:W-:Y:S01]  /*515d0*/  STL [R1+0x23c], R14 ;  /* 0x00023c0e01007387 */ /* 0x000fe20000100800 */
[----:B-1----:R-:W-:-:S02]  /*515e0*/  PRMT R7, R7, 0x3340, R29 ;  /* 0x0000334007077816 */ /* 0x002fc4000000001d */
[----:B------:R-:W-:Y:S02]  /*515f0*/  PRMT R9, R9, 0x3340, R15 ;  /* 0x0000334009097816 */ /* 0x000fe4000000000f */
[----:B------:R-:W-:Y:S02]  /*51600*/  LOP3.LUT R4, R27, 0xffff, RZ, 0xc0, !PT ;  /* 0x0000ffff1b047812 */ /* 0x000fe400078ec0ff */
[----:B------:R-:W-:-:S03]  /*51610*/  LOP3.LUT R5, R26, 0xffff, RZ, 0xc0, !PT ;  /* 0x0000ffff1a057812 */ /* 0x000fc600078ec0ff */
[----:B------:R1:W-:Y:S04]  /*51620*/  STL [R1+0x1ec], R4 ;  /* 0x0001ec0401007387 */ /* 0x0003e80000100800 */
[----:B------:R-:W2:Y:S04]  /*51630*/  LDL.LU R28, [R1+0xbf4] ;  /* 0x000bf400011c7983 */ /* 0x000ea80000300800 */
[----:B------:R1:W-:Y:S04]  /*51640*/  STL [R1+0x1fc], R5 ;  /* 0x0001fc0501007387 */ /* 0x0003e80000100800 */
[----:B------:R-:W2:Y:S04]  /*51650*/  LDL.LU R27, [R1+0xbf0] ;  /* 0x000bf000011b7983 */ /* 0x000ea80000300800 */
[----:B------:R-:W-:Y:S04]  /*51660*/  STL [R1+0x228], R6 ;  /* 0x0002280601007387 */ /* 0x000fe80000100800 */
[----:B------:R-:W2:Y:S01]  /*51670*/  LDL.LU R26, [R1+0xb04] ;  /* 0x000b0400011a7983 */ /* 0x000ea20000300800 */
[----:B---3--:R-:W-:-:S03]  /*51680*/  LOP3.LUT R13, R13, 0xffff, RZ, 0xc0, !PT ;  /* 0x0000ffff0d0d7812 */ /* 0x008fc600078ec0ff */
[----:B------:R-:W3:Y:S04]  /*51690*/  LDL.LU R11, [R1+0xb00] ;  /* 0x000b0000010b7983 */ /* 0x000ee80000300800 */
[----:B------:R-:W3:Y:S01]  /*516a0*/  LDL.LU R12, [R1+0x114] ;  /* 0x00011400010c7983 */ /* 0x000ee20000300800 */
[----:B0-----:R-:W-:-:S03]  /*516b0*/  PRMT R3, R3, 0x3340, R0 ;  /* 0x0000334003037816 */ /* 0x001fc60000000000 */
[----:B------:R-:W3:Y:S01]  /*516c0*/  LDL.LU R20, [R1+0x10c] ;  /* 0x00010c0001147983 */ /* 0x000ee20000300800 */
[--C-:B-1----:R-:W-:Y:S02]  /*516d0*/  PRMT R4, R4, 0x3340, R0.reuse ;  /* 0x0000334004047816 */ /* 0x102fe40000000000 */
[----:B------:R-:W-:Y:S02]  /*516e0*/  PRMT R8, R8, 0x3340, R13 ;  /* 0x0000334008087816 */ /* 0x000fe4000000000d */
[----:B------:R-:W-:Y:S01]  /*516f0*/  PRMT R5, R5, 0x3340, R0 ;  /* 0x0000334005057816 */ /* 0x000fe20000000000 */
[----:B------:R-:W3:Y:S01]  /*51700*/  LDL.LU R29, [R1+0x70] ;  /* 0x00007000011d7983 */ /* 0x000ee20000300800 */
[----:B------:R-:W-:Y:S02]  /*51710*/  PRMT R3, R7, 0x5410, R3 ;  /* 0x0000541007037816 */ /* 0x000fe40000000003 */
[----:B------:R-:W-:Y:S02]  /*51720*/  PRMT R7, R8, 0x5410, R4 ;  /* 0x0000541008077816 */ /* 0x000fe40000000004 */
[----:B------:R-:W-:Y:S01]  /*51730*/  PRMT R4, R9, 0x5410, R5 ;  /* 0x0000541009047816 */ /* 0x000fe20000000005 */
[----:B------:R-:W-:Y:S04]  /*51740*/  STL [R1+0xe2c], R3 ;  /* 0x000e2c0301007387 */ /* 0x000fe80000100800 */
[----:B------:R0:W-:Y:S04]  /*51750*/  STL [R1+0xe28], R7 ;  /* 0x000e280701007387 */ /* 0x0001e80000100800 */
[----:B------:R-:W-:Y:S01]  /*51760*/  STL [R1+0xe1c], R4 ;  /* 0x000e1c0401007387 */ /* 0x000fe20000100800 */
[----:B0-----:R-:W-:-:S03]  /*51770*/  LOP3.LUT R7, R19, 0xffff, RZ, 0xc0, !PT ;  /* 0x0000ffff13077812 */ /* 0x001fc600078ec0ff */
[----:B------:R-:W3:Y:S01]  /*51780*/  LDL.LU R19, [R1+0x68] ;  /* 0x0000680001137983 */ /* 0x000ee20000300800 */
[----:B------:R-:W-:Y:S02]  /*51790*/  PRMT R6, R6, 0x3340, R0 ;  /* 0x0000334006067816 */ /* 0x000fe40000000000 */
[----:B------:R-:W-:-:S04]  /*517a0*/  PRMT R10, R10, 0x3340, R14 ;  /* 0x000033400a0a7816 */ /* 0x000fc8000000000e */
[----:B------:R-:W-:Y:S02]  /*517b0*/  PRMT R3, R10, 0x5410, R6 ;  /* 0x000054100a037816 */ /* 0x000fe40000000006 */
[----:B------:R-:W-:-:S03]  /*517c0*/  LOP3.LUT R8, R24, 0xffff, RZ, 0xc0, !PT ;  /* 0x0000ffff18087812 */ /* 0x000fc600078ec0ff */
[----:B------:R0:W-:Y:S04]  /*517d0*/  STL [R1+0xe18], R3 ;  /* 0x000e180301007387 */ /* 0x0001e80000100800 */
[----:B------:R-:W3:Y:S04]  /*517e0*/  LDL.LU R14, [R1+0xde4] ;  /* 0x000de400010e7983 */ /* 0x000ee80000300800 */
[----:B------:R-:W-:Y:S01]  /*517f0*/  STL [R1+0x1dc], R7 ;  /* 0x0001dc0701007387 */ /* 0x000fe20000100800 */
[----:B----4-:R-:W-:Y:S02]  /*51800*/  LOP3.LUT R9, R2, 0xffff, RZ, 0xc0, !PT ;  /* 0x0000ffff02097812 */ /* 0x010fe400078ec0ff */
[----:B------:R-:W-:Y:S01]  /*51810*/  LOP3.LUT R10, R23, 0xffff, RZ, 0xc0, !PT ;  /* 0x0000ffff170a7812 */ /* 0x000fe200078ec0ff */
[----:B------:R-:W4:Y:S04]  /*51820*/  LDL.LU R2, [R1+0xde0] ;  /* 0x000de00001027983 */ /* 0x000f280000300800 */
[----:B------:R-:W-:Y:S04]  /*51830*/  STL [R1+0x224], R8 ;  /* 0x0002240801007387 */ /* 0x000fe80000100800 */
[----:B------:R-:W4:Y:S04]  /*51840*/  LDL.LU R15, [R1+0xcf4] ;  /* 0x000cf400010f7983 */ /* 0x000f280000300800 */
[----:B------:R-:W-:Y:S04]  /*51850*/  STL [R1+0x238], R9 ;  /* 0x0002380901007387 */ /* 0x000fe80000100800 */
[----:B------:R-:W4:Y:S04]  /*51860*/  LDL.LU R24, [R1+0xcf0] ;  /* 0x000cf00001187983 */ /* 0x000f280000300800 */
[----:B------:R-:W4:Y:S04]  /*51870*/  LDL.LU R23, [R1+0x2cc] ;  /* 0x0002cc0001177983 */ /* 0x000f280000300800 */
[----:B------:R-:W-:Y:S01]  /*51880*/  STL [R1+0x284], R10 ;  /* 0x0002840a01007387 */ /* 0x000fe20000100800 */
[----:B--2---:R-:W-:-:S02]  /*51890*/  LOP3.LUT R28, R28, 0xffff, RZ, 0xc0, !PT ;  /* 0x0000ffff1c1c7812 */ /* 0x004fc400078ec0ff */
[----:B------:R-:W-:Y:S02]  /*518a0*/  LOP3.LUT R27, R27, 0xffff, RZ, 0xc0, !PT ;  /* 0x0000ffff1b1b7812 */ /* 0x000fe400078ec0ff */
[----:B------:R-:W-:Y:S01]  /*518b0*/  LOP3.LUT R26, R26, 0xffff, RZ, 0xc0, !PT ;  /* 0x0000ffff1a1a7812 */ /* 0x000fe200078ec0ff */
[----:B------:R-:W-:Y:S01]  /*518c0*/  STL [R1+0x1f8], R28 ;  /* 0x0001f81c01007387 */ /* 0x000fe20000100800 */
[----:B---3--:R-:W-:Y:S02]  /*518d0*/  LOP3.LUT R16, R11, 0xffff, RZ, 0xc0, !PT ;  /* 0x0000ffff0b107812 */ /* 0x008fe400078ec0ff */
[----:B0-----:R-:W-:Y:S01]  /*518e0*/  LOP3.LUT R3, R12, 0xffff, RZ, 0xc0, !PT ;  /* 0x0000ffff0c037812 */ /* 0x001fe200078ec0ff */
[----:B------:R-:W-:Y:S01]  /*518f0*/  STL [R1+0x220], R27 ;  /* 0x0002201b01007387 */ /* 0x000fe20000100800 */
[----:B------:R-:W-:-:S03]  /*51900*/  LOP3.LUT R4, R20, 0xffff, RZ, 0xc0, !PT ;  /* 0x0000ffff14047812 */ /* 0x000fc600078ec0ff */
[----:B------:R-:W-:Y:S04]  /*51910*/  STL [R1+0x22c], R26 ;  /* 0x00022c1a01007387 */ /* 0x000fe80000100800 */
[----:B------:R0:W-:Y:S04]  /*51920*/  STL [R1+0x114], R3 ;  /* 0x0001140301007387 */ /* 0x0001e80000100800 */
[----:B------:R-:W-:Y:S01]  /*51930*/  STL [R1+0x280], R16 ;  /* 0x0002801001007387 */ /* 0x000fe20000100800 */
[----:B------:R-:W-:-:S03]  /*51940*/  LOP3.LUT R5, R29, 0xffff, RZ, 0xc0, !PT ;  /* 0x0000ffff1d057812 */ /* 0x000fc600078ec0ff */
[----:B------:R1:W-:Y:S04]  /*51950*/  STL [R1+0x10c], R4 ;  /* 0x00010c0401007387 */ /* 0x0003e80000100800 */
[----:B------:R-:W2:Y:S04]  /*51960*/  LDL.LU R11, [R1+0x2c8] ;  /* 0x0002c800010b7983 */ /* 0x000ea80000300800 */
[----:B------:R-:W3:Y:S04]  /*51970*/  LDL.LU R20, [R1+0x234] ;  /* 0x0002340001147983 */ /* 0x000ee80000300800 */
[----:B------:R1:W-:Y:S04]  /*51980*/  STL [R1+0x264], R5 ;  /* 0x0002640501007387 */ /* 0x0003e80000100800 */
[----:B------:R-:W3:Y:S04]  /*51990*/  LDL.LU R29, [R1+0x230] ;  /* 0x00023000011d7983 */ /* 0x000ee80000300800 */
[----:B------:R-:W3:Y:S01]  /*519a0*/  LDL.LU R12, [R1+0x34] ;  /* 0x00003400010c7983 */ /* 0x000ee20000300800 */
[----:B------:R-:W-:-:S03]  /*519b0*/  LOP3.LUT R6, R19, 0xffff, RZ, 0xc0, !PT ;  /* 0x0000ffff13067812 */ /* 0x000fc600078ec0ff */
[----:B------:R-:W3:Y:S01]  /*519c0*/  LDL.LU R19, [R1+0x2c] ;  /* 0x00002c0001137983 */ /* 0x000ee20000300800 */
[----:B0-----:R-:W-:Y:S02]  /*519d0*/  PRMT R3, R3, 0x3340, R0 ;  /* 0x0000334003037816 */ /* 0x001fe40000000000 */
[----:B------:R-:W-:Y:S02]  /*519e0*/  PRMT R7, R7, 0x3340, R28 ;  /* 0x0000334007077816 */ /* 0x000fe4000000001c */
[--C-:B-1----:R-:W-:Y:S02]  /*519f0*/  PRMT R4, R4, 0x3340, R0.reuse ;  /* 0x0000334004047816 */ /* 0x102fe40000000000 */
[----:B------:R-:W-:Y:S01]  /*51a00*/  PRMT R8, R8, 0x3340, R27 ;  /* 0x0000334008087816 */ /* 0x000fe2000000001b */
[----:B------:R0:W-:Y:S01]  /*51a10*/  STL [R1+0x738], R6 ;  /* 0x0007380601007387 */ /* 0x0001e20000100800 */
[----:B------:R-:W-:Y:S02]  /*51a20*/  PRMT R3, R7, 0x5410, R3 ;  /* 0x0000541007037816 */ /* 0x000fe40000000003 */
[----:B------:R-:W-:-:S02]  /*51a30*/  PRMT R5, R5, 0x3340, R0 ;  /* 0x0000334005057816 */ /* 0x000fc40000000000 */
[----:B------:R-:W-:Y:S02]  /*51a40*/  PRMT R9, R9, 0x3340, R26 ;  /* 0x0000334009097816 */ /* 0x000fe4000000001a */
[----:B------:R-:W-:Y:S02]  /*51a50*/  PRMT R7, R8, 0x5410, R4 ;  /* 0x0000541008077816 */ /* 0x000fe40000000004 */
[----:B------:R-:W-:Y:S01]  /*51a60*/  PRMT R10, R10, 0x3340, R16 ;  /* 0x000033400a0a7816 */ /* 0x000fe20000000010 */
[----:B------:R-:W3:Y:S01]  /*51a70*/  LDL.LU R28, [R1+0x24b4] ;  /* 0x0024b400011c7983 */ /* 0x000ee20000300800 */
[----:B------:R-:W-:Y:S02]  /*51a80*/  PRMT R4, R9, 0x5410, R5 ;  /* 0x0000541009047816 */ /* 0x000fe40000000005 */
[----:B0-----:R-:W-:Y:S01]  /*51a90*/  PRMT R6, R6, 0x3340, R0 ;  /* 0x0000334006067816 */ /* 0x001fe20000000000 */
[----:B------:R0:W-:Y:S04]  /*51aa0*/  STL [R1+0xe0c], R3 ;  /* 0x000e0c0301007387 */ /* 0x0001e80000100800 */
[----:B------:R1:W-:Y:S04]  /*51ab0*/  STL [R1+0xe08], R7 ;  /* 0x000e080701007387 */ /* 0x0003e80000100800 */
[----:B------:R-:W-:Y:S01]  /*51ac0*/  STL [R1+0xdfc], R4 ;  /* 0x000dfc0401007387 */ /* 0x000fe20000100800 */
[----:B0-----:R-:W-:-:S02]  /*51ad0*/  PRMT R3, R10, 0x5410, R6 ;  /* 0x000054100a037816 */ /* 0x001fc40000000006 */
[----:B-1----:R-:W-:-:S03]  /*51ae0*/  LOP3.LUT R7, R14, 0xffff, RZ, 0xc0, !PT ;  /* 0x0000ffff0e077812 */ /* 0x002fc600078ec0ff */
[----:B------:R-:W-:Y:S04]  /*51af0*/  STL [R1+0xdf8], R3 ;  /* 0x000df80301007387 */ /* 0x000fe80000100800 */
[----:B------:R-:W-:Y:S01]  /*51b00*/  STL [R1+0x70], R7 ;  /* 0x0000700701007387 */ /* 0x000fe20000100800 */
[----:B------:R-:W-:Y:S02]  /*51b10*/  LOP3.LUT R5, R17, 0xffff, RZ, 0xc0, !PT ;  /* 0x0000ffff11057812 */ /* 0x000fe400078ec0ff */
[----:B----4-:R-:W-:Y:S02]  /*51b20*/  LOP3.LUT R2, R2, 0xffff, RZ, 0xc0, !PT ;  /* 0x0000ffff02027812 */ /* 0x010fe400078ec0ff */
[----:B------:R-:W-:Y:S02]  /*51b30*/  LOP3.LUT R10, R15, 0xffff, RZ, 0xc0, !PT ;  /* 0x0000ffff0f0a7812 */ /* 0x000fe400078ec0ff */
[----:B------:R-:W-:-:S02]  /*51b40*/  LOP3.LUT R9, R24, 0xffff, RZ, 0xc0, !PT ;  /* 0x0000ffff18097812 */ /* 0x000fc400078ec0ff */
[----:B------:R-:W-:Y:S01]  /*51b50*/  LOP3.LUT R6, R23, 0xffff, RZ, 0xc0, !PT ;  /* 0x0000ffff17067812 */ /* 0x000fe200078ec0ff */
[----:B------:R-:W-:Y:S04]  /*51b60*/  STL [R1+0x278], R2 ;  /* 0x0002780201007387 */ /* 0x000fe80000100800 */
[----:B------:R-:W4:Y:S04]  /*51b70*/  LDL.LU R27, [R1+0x10e8] ;  /* 0x0010e800011b7983 */ /* 0x000f280000300800 */
[----:B------:R-:W-:Y:S04]  /*51b80*/  STL [R1+0x288], R10 ;  /* 0x0002880a01007387 */ /* 0x000fe80000100800 */
[----:B------:R0:W-:Y:S04]  /*51b90*/  STL [R1+0x20c], R6 ;  /* 0x00020c0601007387 */ /* 0x0001e80000100800 */
[----:B------:R-:W-:Y:S04]  /*51ba0*/  STL [R1+0x730], R9 ;  /* 0x0007300901007387 */ /* 0x000fe80000100800 */
[----:B------:R-:W4:Y:S04]  /*51bb0*/  LDL.LU R14, [R1+0x10e4] ;  /* 0x0010e400010e7983 */ /* 0x000f280000300800 */
[----:B------:R-:W4:Y:S01]  /*51bc0*/  LDL.LU R15, [R1+0xed0] ;  /* 0x000ed000010f7983 */ /* 0x000f220000300800 */
[----:B------:R-:W-:Y:S01]  /*51bd0*/  IMAD.MOV.U32 R17, RZ, RZ, R6 ;  /* 0x000000ffff117224 */ /* 0x000fe200078e0006 */
[----:B0-----:R-:W-:-:S02]  /*51be0*/  LOP3.LUT R6, R18, 0xffff, RZ, 0xc0, !PT ;  /* 0x0000ffff12067812 */ /* 0x001fc400078ec0ff */
[----:B--2---:R-:W-:Y:S02]  /*51bf0*/  LOP3.LUT R8, R11, 0xffff, RZ, 0xc0, !PT ;  /* 0x0000ffff0b087812 */ /* 0x004fe400078ec0ff */
[----:B---3--:R-:W-:Y:S02]  /*51c00*/  LOP3.LUT R20, R20, 0xffff, RZ, 0xc0, !PT ;  /* 0x0000ffff14147812 */ /* 0x008fe400078ec0ff */
[----:B------:R-:W-:Y:S02]  /*51c10*/  LOP3.LUT R29, R29, 0xffff, RZ, 0xc0, !PT ;  /* 0x0000ffff1d1d7812 */ /* 0x000fe400078ec0ff */
[----:B------:R-:W-:Y:S01]  /*51c20*/  LOP3.LUT R3, R12, 0xffff, RZ, 0xc0, !PT ;  /* 0x0000ffff0c037812 */ /* 0x000fe200078ec0ff */
[----:B------:R0:W-:Y:S04]  /*51c30*/  STL [R1+0x26c], R8 ;  /* 0x00026c0801007387 */ /* 0x0001e80000100800 */
[----:B------:R-:W-:Y:S04]  /*51c40*/  STL [R1+0x268], R20 ;  /* 0x0002681401007387 */ /* 0x000fe80000100800 */
[----:B------:R-:W-:Y:S04]  /*51c50*/  STL [R1+0x68], R3 ;  /* 0x0000680301007387 */ /* 0x000fe80000100800 */
[----:B------:R1:W-:Y:S04]  /*51c60*/  STL [R1+0x72c], R29 ;  /* 0x00072c1d01007387 */ /* 0x0003e80000100800 */
[----:B------:R-:W2:Y:S01]  /*51c70*/  LDL.LU R16, [R1+0xdf0] ;  /* 0x000df00001107983 */ /* 0x000ea20000300800 */
[----:B------:R-:W-:-:S05]  /*51c80*/  LOP3.LUT R4, R19, 0xffff, RZ, 0xc0, !PT ;  /* 0x0000ffff13047812 */ /* 0x000fca00078ec0ff */
[----:B------:R3:W-:Y:S04]  /*51c90*/  STL [R1+0x260], R4 ;  /* 0x0002600401007387 */ /* 0x0007e80000100800 */
[----:B------:R-:W2:Y:S04]  /*51ca0*/  LDL.LU R26, [R1+0xc04] ;  /* 0x000c0400011a7983 */ /* 0x000ea80000300800 */
[----:B------:R-:W2:Y:S04]  /*51cb0*/  LDL.LU R24, [R1+0xc00] ;  /* 0x000c000001187983 */ /* 0x000ea80000300800 */
[----:B------:R-:W2:Y:S04]  /*51cc0*/  LDL.LU R23, [R1+0xb10] ;  /* 0x000b100001177983 */ /* 0x000ea80000300800 */
[----:B------:R3:W-:Y:S04]  /*51cd0*/  STL [R1+0x734], R5 ;  /* 0x0007340501007387 */ /* 0x0007e80000100800 */
[----:B------:R-:W2:Y:S04]  /*51ce0*/  LDL.LU R12, [R1+0xa30] ;  /* 0x000a3000010c7983 */ /* 0x000ea80000300800 */
[----:B------:R3:W-:Y:S04]  /*51cf0*/  STL [R1+0x234], R6 ;  /* 0x0002340601007387 */ /* 0x0007e80000100800 */
[----:B------:R-:W2:Y:S04]  /*51d00*/  LDL.LU R11, [R1+0x158] ;  /* 0x00015800010b7983 */ /* 0x000ea80000300800 */
[----:B------:R-:W2:Y:S01]  /*51d10*/  LDL.LU R19, [R1+0x150] ;  /* 0x0001500001137983 */ /* 0x000ea20000300800 */
[----:B0-----:R-:W-:-:S03]  /*51d20*/  PRMT R8, R2, 0x3340, R8 ;  /* 0x0000334002087816 */ /* 0x001fc60000000008 */
[----:B------:R-:W2:Y:S01]  /*51d30*/  LDL.LU R2, [R1+0x90] ;  /* 0x0000900001027983 */ /* 0x000ea20000300800 */
[----:B------:R-:W-:Y:S02]  /*51d40*/  PRMT R9, R9, 0x3340, R29 ;  /* 0x0000334009097816 */ /* 0x000fe4000000001d */
[----:B------:R-:W-:Y:S01]  /*51d50*/  PRMT R10, R10, 0x3340, R20 ;  /* 0x000033400a0a7816 */ /* 0x000fe20000000014 */
[----:B-1----:R-:W2:Y:S04]  /*51d60*/  LDL.LU R29, [R1+0x24b0] ;  /* 0x0024b000011d7983 */ /* 0x002ea80000300800 */
[----:B------:R-:W2:Y:S01]  /*51d70*/  LDL.LU R20, [R1+0x44] ;  /* 0x0000440001147983 */ /* 0x000ea20000300800 */
[----:B------:R-:W-:Y:S02]  /*51d80*/  PRMT R3, R3, 0x3340, R0 ;  /* 0x0000334003037816 */ /* 0x000fe40000000000 */
[----:B------:R-:W-:-:S02]  /*51d90*/  PRMT R7, R7, 0x3340, R17 ;  /* 0x0000334007077816 */ /* 0x000fc40000000011 */
[--C-:B---3--:R-:W-:Y:S02]  /*51da0*/  PRMT R4, R4, 0x3340, R0.reuse ;  /* 0x0000334004047816 */ /* 0x108fe40000000000 */
[--C-:B------:R-:W-:Y:S02]  /*51db0*/  PRMT R5, R5, 0x3340, R0.reuse ;  /* 0x0000334005057816 */ /* 0x100fe40000000000 */
[----:B------:R-:W-:Y:S02]  /*51dc0*/  PRMT R3, R7, 0x5410, R3 ;  /* 0x0000541007037816 */ /* 0x000fe40000000003 */
[----:B------:R-:W-:Y:S02]  /*51dd0*/  PRMT R6, R6, 0x3340, R0 ;  /* 0x0000334006067816 */ /* 0x000fe40000000000 */
[----:B------:R-:W-:Y:S02]  /*51de0*/  PRMT R7, R8, 0x5410, R4 ;  /* 0x0000541008077816 */ /* 0x000fe40000000004 */
[----:B------:R-:W-:Y:S01]  /*51df0*/  PRMT R4, R9, 0x5410, R5 ;  /* 0x0000541009047816 */ /* 0x000fe20000000005 */
[----:B------:R0:W-:Y:S04]  /*51e00*/  STL [R1+0xde0], R3 ;  /* 0x000de00301007387 */ /* 0x0001e80000100800 */
[----:B------:R4:W-:Y:S04]  /*51e10*/  STL [R1+0xdd4], R7 ;  /* 0x000dd40701007387 */ /* 0x0009e80000100800 */
[----:B------:R-:W-:Y:S01]  /*51e20*/  STL [R1+0xdd0], R4 ;  /* 0x000dd00401007387 */ /* 0x000fe20000100800 */
[----:B0-----:R-:W-:-:S05]  /*51e30*/  PRMT R3, R10, 0x5410, R6 ;  /* 0x000054100a037816 */ /* 0x001fca0000000006 */
[----:B------:R0:W-:Y:S01]  /*51e40*/  STL [R1+0xdc8], R3 ;  /* 0x000dc80301007387 */ /* 0x0001e20000100800 */
[----:B----4-:R-:W-:-:S03]  /*51e50*/  LOP3.LUT R7, R27, 0xffff, RZ, 0xc0, !PT ;  /* 0x0000ffff1b077812 */ /* 0x010fc600078ec0ff */
[----:B------:R-:W3:Y:S01]  /*51e60*/  LDL.LU R27, [R1+0x10ec] ;  /* 0x0010ec00011b7983 */ /* 0x000ee20000300800 */
[----:B------:R-:W-:Y:S02]  /*51e70*/  LOP3.LUT R8, R14, 0xffff, RZ, 0xc0, !PT ;  /* 0x0000ffff0e087812 */ /* 0x000fe400078ec0ff */
[----:B------:R-:W-:Y:S01]  /*51e80*/  LOP3.LUT R9, R15, 0xffff, RZ, 0xc0, !PT ;  /* 0x0000ffff0f097812 */ /* 0x000fe200078ec0ff */
[----:B------:R1:W-:Y:S04]  /*51e90*/  STL [R1+0x230], R7 ;  /* 0x0002300701007387 */ /* 0x0003e80000100800 */
[----:B------:R-:W4:Y:S04]  /*51ea0*/  LDL.LU R14, [R1+0xdf4] ;  /* 0x000df400010e7983 */ /* 0x000f280000300800 */
[----:B------:R-:W-:Y:S04]  /*51eb0*/  STL [R1+0x24c], R8 ;  /* 0x00024c0801007387 */ /* 0x000fe80000100800 */
[----:B------:R-:W4:Y:S04]  /*51ec0*/  LDL.LU R15, [R1+0xd04] ;  /* 0x000d0400010f7983 */ /* 0x000f280000300800 */
[----:B------:R-:W-:Y:S01]  /*51ed0*/  STL [R1+0x2cc], R9 ;  /* 0x0002cc0901007387 */ /* 0x000fe20000100800 */
[----:B--2---:R-:W-:-:S05]  /*51ee0*/  LOP3.LUT R10, R16, 0xffff, RZ, 0xc0, !PT ;  /* 0x0000ffff100a7812 */ /* 0x004fca00078ec0ff */
[----:B------:R-:W-:Y:S01]  /*51ef0*/  STL [R1+0x32c], R10 ;  /* 0x00032c0a01007387 */ /* 0x000fe20000100800 */
[----:B------:R-:W-:Y:S02]  /*51f00*/  LOP3.LUT R18, R26, 0xffff, RZ, 0xc0, !PT ;  /* 0x0000ffff1a127812 */ /* 0x000fe400078ec0ff */
[----:B------:R-:W-:Y:S02]  /*51f10*/  LOP3.LUT R17, R24, 0xffff, RZ, 0xc0, !PT ;  /* 0x0000ffff18117812 */ /* 0x000fe400078ec0ff */
[----:B------:R-:W-:Y:S02]  /*51f20*/  LOP3.LUT R16, R23, 0xffff, RZ, 0xc0, !PT ;  /* 0x0000ffff17107812 */ /* 0x000fe400078ec0ff */
[----:B------:R-:W-:Y:S01]  /*51f30*/  LOP3.LUT R12, R12, 0xffff, RZ, 0xc0, !PT ;  /* 0x0000ffff0c0c7812 */ /* 0x000fe200078ec0ff */
[----:B------:R-:W-:Y:S01]  /*51f40*/  STL [R1+0x248], R18 ;  /* 0x0002481201007387 */ /* 0x000fe20000100800 */
[----:B0-----:R-:W-:-:S03]  /*51f50*/  LOP3.LUT R3, R11, 0xffff, RZ, 0xc0, !PT ;  /* 0x0000ffff0b037812 */ /* 0x001fc600078ec0ff */
[----:B------:R-:W-:Y:S01]  /*51f60*/  STL [R1+0x244], R17 ;  /* 0x0002441101007387 */ /* 0x000fe20000100800 */
[----:B------:R-:W-:-:S03]  /*51f70*/  LOP3.LUT R4, R19, 0xffff, RZ, 0xc0, !PT ;  /* 0x0000ffff13047812 */ /* 0x000fc600078ec0ff */
[----:B------:R-:W-:Y:S04]  /*51f80*/  STL [R1+0x2c8], R16 ;  /* 0x0002c81001007387 */ /* 0x000fe80000100800 */
[----:B------:R-:W2:Y:S04]  /*51f90*/  LDL.LU R19, [R1+0xd00] ;  /* 0x000d000001137983 */ /* 0x000ea80000300800 */
[----:B------:R0:W-:Y:S01]  /*51fa0*/  STL [R1+0x158], R3 ;  /* 0x0001580301007387 */ /* 0x0001e20000100800 */
[----:B------:R-:W-:-:S03]  /*51fb0*/  LOP3.LUT R5, R2, 0xffff, RZ, 0xc0, !PT ;  /* 0x0000ffff02057812 */ /* 0x000fc600078ec0ff */
[----:B------:R0:W-:Y:S04]  /*51fc0*/  STL [R1+0x324], R12 ;  /* 0x0003240c01007387 */ /* 0x0001e80000100800 */
[----:B------:R0:W-:Y:S04]  /*51fd0*/  STL [R1+0x150], R4 ;  /* 0x0001500401007387 */ /* 0x0001e80000100800 */
[----:B------:R-:W2:Y:S01]  /*51fe0*/  LDL.LU R24, [R1+0xc10] ;  /* 0x000c100001187983 */ /* 0x000ea20000300800 */
[----:B------:R-:W-:-:S03]  /*51ff0*/  LOP3.LUT R6, R20, 0xffff, RZ, 0xc0, !PT ;  /* 0x0000ffff14067812 */ /* 0x000fc600078ec0ff */
[----:B------:R-:W2:Y:S04]  /*52000*/  LDL.LU R2, [R1+0xa34] ;  /* 0x000a340001027983 */ /* 0x000ea80000300800 */
[----:B------:R0:W-:Y:S01]  /*52010*/  STL [R1+0x28c], R5 ;  /* 0x00028c0501007387 */ /* 0x0001e20000100800 */
[----:B-1----:R-:W-:-:S03]  /*52020*/  PRMT R7, R7, 0x3340, R18 ;  /* 0x0000334007077816 */ /* 0x002fc60000000012 */
[----:B------:R-:W2:Y:S01]  /*52030*/  LDL.LU R23, [R1+0x274] ;  /* 0x0002740001177983 */ /* 0x000ea20000300800 */
[----:B0-----:R-:W-:-:S03]  /*52040*/  PRMT R3, R3, 0x3340, R0 ;  /* 0x0000334003037816 */ /* 0x001fc60000000000 */
[----:B------:R-:W2:Y:S04]  /*52050*/  LDL.LU R11, [R1+0x270] ;  /* 0x00027000010b7983 */ /* 0x000ea80000300800 */
[----:B------:R0:W-:Y:S04]  /*52060*/  STL [R1+0x318], R6 ;  /* 0x0003180601007387 */ /* 0x0001e80000100800 */
[----:B------:R-:W2:Y:S01]  /*52070*/  LDL.LU R20, [R1+0x48] ;  /* 0x0000480001147983 */ /* 0x000ea20000300800 */
[----:B------:R-:W-:Y:S02]  /*52080*/  PRMT R7, R7, 0x5410, R3 ;  /* 0x0000541007077816 */ /* 0x000fe40000000003 */
[----:B------:R-:W-:-:S03]  /*52090*/  PRMT R10, R10, 0x3340, R12 ;  /* 0x000033400a0a7816 */ /* 0x000fc6000000000c */
[----:B------:R-:W-:Y:S04]  /*520a0*/  STL [R1+0xdc4], R7 ;  /* 0x000dc40701007387 */ /* 0x000fe80000100800 */
[----:B------:R-:W2:Y:S01]  /*520b0*/  LDL.LU R12, [R1+0x190] ;  /* 0x00019000010c7983 */ /* 0x000ea20000300800 */
[--C-:B------:R-:W-:Y:S02]  /*520c0*/  PRMT R4, R4, 0x3340, R0.reuse ;  /* 0x0000334004047816 */ /* 0x100fe40000000000 */
[----:B------:R-:W-:Y:S02]  /*520d0*/  PRMT R8, R8, 0x3340, R17 ;  /* 0x0000334008087816 */ /* 0x000fe40000000011 */
[----:B------:R-:W-:Y:S02]  /*520e0*/  PRMT R5, R5, 0x3340, R0 ;  /* 0x0000334005057816 */ /* 0x000fe40000000000 */
[----:B------:R-:W-:-:S02]  /*520f0*/  PRMT R9, R9, 0x3340, R16 ;  /* 0x0000334009097816 */ /* 0x000fc40000000010 */
[----:B------:R-:W-:Y:S02]  /*52100*/  PRMT R3, R8, 0x5410, R4 ;  /* 0x0000541008037816 */ /* 0x000fe40000000004 */
[----:B0-----:R-:W-:Y:S02]  /*52110*/  PRMT R6, R6, 0x3340, R0 ;  /* 0x0000334006067816 */ /* 0x001fe40000000000 */
[----:B------:R-:W-:Y:S01]  /*52120*/  PRMT R4, R9, 0x5410, R5 ;  /* 0x0000541009047816 */ /* 0x000fe20000000005 */
[----:B------:R0:W-:Y:S04]  /*52130*/  STL [R1+0xdc0], R3 ;  /* 0x000dc00301007387 */ /* 0x0001e80000100800 */
[----:B------:R1:W-:Y:S01]  /*52140*/  STL [R1+0xdb8], R4 ;  /* 0x000db80401007387 */ /* 0x0003e20000100800 */
[----:B0-----:R-:W-:-:S05]  /*52150*/  PRMT R3, R10, 0x5410, R6 ;  /* 0x000054100a037816 */ /* 0x001fca0000000006 */
[----:B------:R0:W-:Y:S04]  /*52160*/  STL [R1+0xdb4], R3 ;  /* 0x000db40301007387 */ /* 0x0001e80000100800 */
[----:B------:R-:W2:Y:S01]  /*52170*/  LDL.LU R26, [R1+0x10f0] ;  /* 0x0010f000011a7983 */ /* 0x000ea20000300800 */
[----:B-1----:R-:W-:Y:S02]  /*52180*/  LOP3.LUT R4, R22, 0xffff, RZ, 0xc0, !PT ;  /* 0x0000ffff16047812 */ /* 0x002fe400078ec0ff */
[----:B------:R-:W-:Y:S02]  /*52190*/  LOP3.LUT R5, R21, 0xffff, RZ, 0xc0, !PT ;  /* 0x0000ffff15057812 */ /* 0x000fe400078ec0ff */
[----:B---3--:R-:W-:Y:S02]  /*521a0*/  LOP3.LUT R16, R27, 0xffff, RZ, 0xc0, !PT ;  /* 0x0000ffff1b107812 */ /* 0x008fe400078ec0ff */
[----:B----4-:R-:W-:-:S02]  /*521b0*/  LOP3.LUT R7, R14, 0xffff, RZ, 0xc0, !PT ;  /* 0x0000ffff0e077812 */ /* 0x010fc400078ec0ff */
[----:B------:R-:W-:Y:S01]  /*521c0*/  LOP3.LUT R8, R15, 0xffff, RZ, 0xc0, !PT ;  /* 0x0000ffff0f087812 */ /* 0x000fe200078ec0ff */
[----:B------:R-:W-:Y:S04]  /*521d0*/  STL [R1+0x3c4], R16 ;  /* 0x0003c41001007387 */ /* 0x000fe80000100800 */
[----:B------:R1:W-:Y:S04]  /*521e0*/  STL [R1+0x2ac], R7 ;  /* 0x0002ac0701007387 */ /* 0x0003e80000100800 */
[----:B------:R-:W3:Y:S04]  /*521f0*/  LDL.LU R27, [R1+0xe04] ;  /* 0x000e0400011b7983 */ /* 0x000ee80000300800 */
[----:B------:R-:W-:Y:S04]  /*52200*/  STL [R1+0x3bc], R8 ;  /* 0x0003bc0801007387 */ /* 0x000fe80000100800 */
[----:B------:R-:W4:Y:S04]  /*52210*/  LDL.LU R14, [R1+0xe00] ;  /* 0x000e0000010e7983 */ /* 0x000f280000300800 */
[----:B------:R-:W4:Y:S01]  /*52220*/  LDL.LU R15, [R1+0xd10] ;  /* 0x000d1000010f7983 */ /* 0x000f220000300800 */
[----:B--2---:R-:W-:-:S03]  /*52230*/  LOP3.LUT R9, R19, 0xffff, RZ, 0xc0, !PT ;  /* 0x0000ffff13097812 */ /* 0x004fc600078ec0ff */
[----:B------:R-:W2:Y:S01]  /*52240*/  LDL.LU R19, [R1+0xc14] ;  /* 0x000c140001137983 */ /* 0x000ea20000300800 */
[----:B------:R-:W-:Y:S02]  /*52250*/  LOP3.LUT R10, R24, 0xffff, RZ, 0xc0, !PT ;  /* 0x0000ffff180a7812 */ /* 0x000fe400078ec0ff */
[----:B------:R-:W-:Y:S01]  /*52260*/  LOP3.LUT R2, R2, 0xffff, RZ, 0xc0, !PT ;  /* 0x0000ffff02027812 */ /* 0x000fe200078ec0ff */
[----:B------:R-:W-:Y:S01]  /*52270*/  STL [R1+0x3b8], R9 ;  /* 0x0003b80901007387 */ /* 0x000fe20000100800 */
[----:B------:R-:W-:Y:S02]  /*52280*/  LOP3.LUT R18, R23, 0xffff, RZ, 0xc0, !PT ;  /* 0x0000ffff17127812 */ /* 0x000fe400078ec0ff */
[----:B------:R-:W-:Y:S01]  /*52290*/  LOP3.LUT R17, R11, 0xffff, RZ, 0xc0, !PT ;  /* 0x0000ffff0b117812 */ /* 0x000fe200078ec0ff */
[----:B------:R-:W-:Y:S01]  /*522a0*/  STL [R1+0x2a0], R2 ;  /* 0x0002a00201007387 */ /* 0x000fe20000100800 */
[----:B0-----:R-:W-:-:S03]  /*522b0*/  LOP3.LUT R3, R20, 0xffff, RZ, 0xc0, !PT ;  /* 0x0000ffff14037812 */ /* 0x001fc600078ec0ff */
[----:B------:R-:W-:Y:S04]  /*522c0*/  STL [R1+0x370], R10 ;  /* 0x0003700a01007387 */ /* 0x000fe80000100800 */
[----:B------:R-:W-:Y:S04]  /*522d0*/  STL [R1+0x310], R18 ;  /* 0x0003101201007387 */ /* 0x000fe80000100800 */
[----:B------:R-:W2:Y:S04]  /*522e0*/  LDL.LU R24, [R1+0xa44] ;  /* 0x000a440001187983 */ /* 0x000ea80000300800 */
[----:B------:R-:W-:Y:S04]  /*522f0*/  STL [R1+0x320], R17 ;  /* 0x0003201101007387 */ /* 0x000fe80000100800 */
[----:B------:R0:W-:Y:S04]  /*52300*/  STL [R1+0x90], R3 ;  /* 0x0000900301007387 */ /* 0x0001e80000100800 */
[----:B------:R-:W2:Y:S01]  /*52310*/  LDL.LU R23, [R1+0xa40] ;  /* 0x000a400001177983 */ /* 0x000ea20000300800 */
[----:B------:R-:W-:-:S03]  /*52320*/  LOP3.LUT R6, R12, 0xffff, RZ, 0xc0, !PT ;  /* 0x0000ffff0c067812 */ /* 0x000fc600078ec0ff */
[----:B------:R-:W2:Y:S04]  /*52330*/  LDL.LU R20, [R1+0x298] ;  /* 0x0002980001147983 */ /* 0x000ea80000300800 */
[----:B------:R-:W2:Y:S04]  /*52340*/  LDL.LU R11, [R1+0x19c] ;  /* 0x00019c00010b7983 */ /* 0x000ea80000300800 */
[----:B------:R0:W-:Y:S04]  /*52350*/  STL [R1+0x308], R4 ;  /* 0x0003080401007387 */ /* 0x0001e80000100800 */
[----:B------:R0:W-:Y:S04]  /*52360*/  STL [R1+0x3d4], R5 ;  /* 0x0003d40501007387 */ /* 0x0001e80000100800 */
[----:B------:R0:W-:Y:S04]  /*52370*/  STL [R1+0x3d8], R6 ;  /* 0x0003d80601007387 */ /* 0x0001e80000100800 */
[----:B------:R-:W2:Y:S01]  /*52380*/  LDL.LU R12, [R1+0x54] ;  /* 0x00005400010c7983 */ /* 0x000ea20000300800 */
[----:B-1----:R-:W-:-:S02]  /*52390*/  PRMT R7, R7, 0x3340, R2 ;  /* 0x0000334007077816 */ /* 0x002fc40000000002 */
[----:B0-----:R-:W-:Y:S02]  /*523a0*/  PRMT R3, R3, 0x3340, R0 ;  /* 0x0000334003037816 */ /* 0x001fe40000000000 */
[----:B------:R-:W-:Y:S02]  /*523b0*/  PRMT R8, R8, 0x3340, R18 ;  /* 0x0000334008087816 */ /* 0x000fe40000000012 */
[----:B------:R-:W-:Y:S02]  /*523c0*/  PRMT R9, R9, 0x3340, R17 ;  /* 0x0000334009097816 */ /* 0x000fe40000000011 */
[----:B------:R-:W-:Y:S02]  /*523d0*/  PRMT R10, R16, 0x3340, R10 ;  /* 0x00003340100a7816 */ /* 0x000fe4000000000a */
[----:B------:R-:W-:Y:S02]  /*523e0*/  PRMT R4, R4, 0x3340, R0 ;  /* 0x0000334004047816 */ /* 0x000fe40000000000 */
[----:B------:R-:W-:-:S02]  /*523f0*/  PRMT R3, R7, 0x5410, R3 ;  /* 0x0000541007037816 */ /* 0x000fc40000000003 */
[--C-:B------:R-:W-:Y:S02]  /*52400*/  PRMT R5, R5, 0x3340, R0.reuse ;  /* 0x0000334005057816 */ /* 0x100fe40000000000 */
[----:B------:R-:W-:Y:S02]  /*52410*/  PRMT R6, R6, 0x3340, R0 ;  /* 0x0000334006067816 */ /* 0x000fe40000000000 */
[----:B------:R-:W-:Y:S01]  /*52420*/  PRMT R7, R8, 0x5410, R4 ;  /* 0x0000541008077816 */ /* 0x000fe20000000004 */
[----:B------:R-:W2:Y:S01]  /*52430*/  LDL.LU R2, [R1+0x24ac] ;  /* 0x0024ac0001027983 */ /* 0x000ea20000300800 */
[----:B------:R-:W-:-:S03]  /*52440*/  PRMT R4, R9, 0x5410, R5 ;  /* 0x0000541009047816 */ /* 0x000fc60000000005 */
[----:B------:R0:W-:Y:S04]  /*52450*/  STL [R1+0xdb0], R3 ;  /* 0x000db00301007387 */ /* 0x0001e80000100800 */
[----:B------:R1:W-:Y:S04]  /*52460*/  STL [R1+0xd04], R7 ;  /* 0x000d040701007387 */ /* 0x0003e80000100800 */
[----:B------:R-:W-:Y:S01]  /*52470*/  STL [R1+0xd00], R4 ;  /* 0x000d000401007387 */ /* 0x000fe20000100800 */
[----:B0-----:R-:W-:Y:S02]  /*52480*/  PRMT R3, R10, 0x5410, R6 ;  /* 0x000054100a037816 */ /* 0x001fe40000000006 */
[----:B-1----:R-:W-:-:S03]  /*52490*/  LOP3.LUT R7, R26, 0xffff, RZ, 0xc0, !PT ;  /* 0x0000ffff1a077812 */ /* 0x002fc600078ec0ff */
[----:B------:R0:W-:Y:S04]  /*524a0*/  STL [R1+0xcf4], R3 ;  /* 0x000cf40301007387 */ /* 0x0001e80000100800 */
[----:B------:R1:W-:Y:S01]  /*524b0*/  STL [R1+0x300], R7 ;  /* 0x0003000701007387 */ /* 0x0003e20000100800 */
[----:B------:R-:W-:Y:S02]  /*524c0*/  LOP3.LUT R6, R25, 0xffff, RZ, 0xc0, !PT ;  /* 0x0000ffff19067812 */ /* 0x000fe400078ec0ff */
[----:B---3--:R-:W-:Y:S02]  /*524d0*/  LOP3.LUT R8, R27, 0xffff, RZ, 0xc0, !PT ;  /* 0x0000ffff1b087812 */ /* 0x008fe400078ec0ff */
[----:B----4-:R-:W-:Y:S02]  /*524e0*/  LOP3.LUT R9, R14, 0xffff, RZ, 0xc0, !PT ;  /* 0x0000ffff0e097812 */ /* 0x010fe400078ec0ff */
[----:B------:R-:W-:Y:S01]  /*524f0*/  LOP3.LUT R10, R15, 0xffff, RZ, 0xc0, !PT ;  /* 0x0000ffff0f0a7812 */ /* 0x000fe200078ec0ff */
[----:B------:R-:W-:Y:S04]  /*52500*/  STL [R1+0x3e4], R8 ;  /* 0x0003e40801007387 */ /* 0x000fe80000100800 */
[----:B------:R-:W3:Y:S04]  /*52510*/  LDL.LU R27, [R1+0x10f8] ;  /* 0x0010f800011b7983 */ /* 0x000ee80000300800 */
[----:B------:R-:W-:Y:S01]  /*52520*/  STL [R1+0x3e8], R9 ;  /* 0x0003e80901007387 */ /* 0x000fe20000100800 */
[----:B--2---:R-:W-:-:S05]  /*52530*/  LOP3.LUT R19, R19, 0xffff, RZ, 0xc0, !PT ;  /* 0x0000ffff13137812 */ /* 0x004fca00078ec0ff */
[----:B------:R-:W-:Y:S04]  /*52540*/  STL [R1+0x344], R19 ;  /* 0x0003441301007387 */ /* 0x000fe80000100800 */
[----:B------:R-:W2:Y:S04]  /*52550*/  LDL.LU R14, [R1+0x10f4] ;  /* 0x0010f400010e7983 */ /* 0x000ea80000300800 */
[----:B------:R4:W-:Y:S04]  /*52560*/  STL [R1+0x414], R10 ;  /* 0x0004140a01007387 */ /* 0x0009e80000100800 */
[----:B------:R-:W2:Y:S01]  /*52570*/  LDL.LU R15, [R1+0xef4] ;  /* 0x000ef400010f7983 */ /* 0x000ea20000300800 */
[----:B------:R-:W-:-:S02]  /*52580*/  LOP3.LUT R22, R24, 0xffff, RZ, 0xc0, !PT ;  /* 0x0000ffff18167812 */ /* 0x000fc400078ec0ff */
[----:B------:R-:W-:Y:S02]  /*52590*/  LOP3.LUT R21, R23, 0xffff, RZ, 0xc0, !PT ;  /* 0x0000ffff17157812 */ /* 0x000fe400078ec0ff */
[----:B------:R-:W-:Y:S02]  /*525a0*/  LOP3.LUT R20, R20, 0xffff, RZ, 0xc0, !PT ;  /* 0x0000ffff14147812 */ /* 0x000fe400078ec0ff */
[----:B0-----:R-:W-:Y:S01]  /*525b0*/  LOP3.LUT R3, R11, 0xffff, RZ, 0xc0, !PT ;  /* 0x0000ffff0b037812 */ /* 0x001fe200078ec0ff */
[----:B------:R-:W-:Y:S04]  /*525c0*/  STL [R1+0x3e0], R22 ;  /* 0x0003e01601007387 */ /* 0x000fe80000100800 */
[----:B------:R-:W-:Y:S01]  /*525d0*/  STL [R1+0x3dc], R21 ;  /* 0x0003dc1501007387 */ /* 0x000fe20000100800 */
[----:B------:R-:W-:-:S03]  /*525e0*/  LOP3.LUT R5, R12, 0xffff, RZ, 0xc0, !PT ;  /* 0x0000ffff0c057812 */ /* 0x000fc600078ec0ff */
[----:B------:R-:W-:Y:S04]  /*525f0*/  STL [R1+0x190], R3 ;  /* 0x0001900301007387 */ /* 0x000fe80000100800 */
[----:B------:R0:W-:Y:S04]  /*52600*/  STL [R1+0x410], R20 ;  /* 0x0004101401007387 */ /* 0x0001e80000100800 */
[----:B------:R-:W2:Y:S04]  /*52610*/  LDL.LU R12, [R1+0xef0] ;  /* 0x000ef000010c7983 */ /* 0x000ea80000300800 */
[----:B------:R0:W-:Y:S04]  /*52620*/  STL [R1+0x400], R5 ;  /* 0x0004000501007387 */ /* 0x0001e80000100800 */
[----:B------:R-:W2:Y:S04]  /*52630*/  LDL.LU R18, [R1+0xc24] ;  /* 0x000c240001127983 */ /* 0x000ea80000300800 */
[----:B------:R-:W2:Y:S04]  /*52640*/  LDL.LU R17, [R1+0xc20] ;  /* 0x000c200001117983 */ /* 0x000ea80000300800 */
[----:B------:R0:W-:Y:S04]  /*52650*/  STL [R1+0x40c], R6 ;  /* 0x00040c0601007387 */ /* 0x0001e80000100800 */
[----:B------:R-:W2:Y:S04]  /*52660*/  LDL.LU R16, [R1+0xb34] ;  /* 0x000b340001107983 */ /* 0x000ea80000300800 */
[----:B------:R-:W2:Y:S04]  /*52670*/  LDL.LU R24, [R1+0xb30] ;  /* 0x000b300001187983 */ /* 0x000ea80000300800 */
[----:B------:R-:W2:Y:S04]  /*52680*/  LDL.LU R23, [R1+0x1d8] ;  /* 0x0001d80001177983 */ /* 0x000ea80000300800 */
[----:B------:R-:W2:Y:S01]  /*52690*/  LDL.LU R11, [R1+0x1d0] ;  /* 0x0001d000010b7983 */ /* 0x000ea20000300800 */
[----:B-1----:R-:W-:-:S02]  /*526a0*/  PRMT R7, R7, 0x3340, R19 ;  /* 0x0000334007077816 */ /* 0x002fc40000000013 */
[----:B----4-:R-:W-:Y:S01]  /*526b0*/  PRMT R10, R10, 0x3340, R20 ;  /* 0x000033400a0a7816 */ /* 0x010fe20000000014 */
[----:B------:R-:W4:Y:S04]  /*526c0*/  LDL.LU R19, [R1+0x100] ;  /* 0x0001000001137983 */ /* 0x000f280000300800 */
[----:B0-----:R-:W4:Y:S01]  /*526d0*/  LDL.LU R20, [R1+0xf4] ;  /* 0x0000f40001147983 */ /* 0x001f220000300800 */
[----:B------:R-:W-:Y:S02]  /*526e0*/  LOP3.LUT R2, R2, 0xffff, RZ, 0xc0, !PT ;  /* 0x0000ffff02027812 */ /* 0x000fe400078ec0ff */
[----:B------:R-:W-:Y:S02]  /*526f0*/  PRMT R3, R3, 0x3340, R0 ;  /* 0x0000334003037816 */ /* 0x000fe40000000000 */
[----:B------:R-:W-:-:S02]  /*52700*/  PRMT R8, R8, 0x3340, R22 ;  /* 0x0000334008087816 */ /* 0x000fc40000000016 */
[--C-:B------:R-:W-:Y:S02]  /*52710*/  PRMT R4, R2, 0x3340, R0.reuse ;  /* 0x0000334002047816 */ /* 0x100fe40000000000 */
[----:B------:R-:W-:Y:S02]  /*52720*/  PRMT R3, R7, 0x5410, R3 ;  /* 0x0000541007037816 */ /* 0x000fe40000000003 */
[--C-:B------:R-:W-:Y:S02]  /*52730*/  PRMT R5, R5, 0x3340, R0.reuse ;  /* 0x0000334005057816 */ /* 0x100fe40000000000 */
[----:B------:R-:W-:Y:S02]  /*52740*/  PRMT R9, R9, 0x3340, R21 ;  /* 0x0000334009097816 */ /* 0x000fe40000000015 */
[----:B------:R-:W-:Y:S02]  /*52750*/  PRMT R6, R6, 0x3340, R0 ;  /* 0x0000334006067816 */ /* 0x000fe40000000000 */
[----:B------:R-:W-:Y:S01]  /*52760*/  PRMT R7, R8, 0x5410, R4 ;  /* 0x0000541008077816 */ /* 0x000fe20000000004 */
[----:B------:R0:W-:Y:S01]  /*52770*/  STL [R1+0xcf0], R3 ;  /* 0x000cf00301007387 */ /* 0x0001e20000100800 */
[----:B------:R-:W-:-:S03]  /*52780*/  PRMT R4, R9, 0x5410, R5 ;  /* 0x0000541009047816 */ /* 0x000fc60000000005 */
[----:B------:R3:W-:Y:S04]  /*52790*/  STL [R1+0xce4], R7 ;  /* 0x000ce40701007387 */ /* 0x0007e80000100800 */
[----:B------:R-:W-:Y:S01]  /*527a0*/  STL [R1+0xce0], R4 ;  /* 0x000ce00401007387 */ /* 0x000fe20000100800 */
[----:B0-----:R-:W-:-:S05]  /*527b0*/  PRMT R3, R10, 0x5410, R6 ;  /* 0x000054100a037816 */ /* 0x001fca0000000006 */
[----:B------:R0:W-:Y:S04]  /*527c0*/  STL [R1+0xcd4], R3 ;  /* 0x000cd40301007387 */ /* 0x0001e80000100800 */
[----:B------:R-:W4:Y:S01]  /*527d0*/  LDL.LU R26, [R1+0xe14] ;  /* 0x000e1400011a7983 */ /* 0x000f220000300800 */
[----:B---3--:R-:W-:-:S05]  /*527e0*/  LOP3.LUT R7, R27, 0xffff, RZ, 0xc0, !PT ;  /* 0x0000ffff1b077812 */ /* 0x008fca00078ec0ff */
[----:B------:R-:W-:Y:S04]  /*527f0*/  STL [R1+0x19c], R7 ;  /* 0x00019c0701007387 */ /* 0x000fe80000100800 */
[----:B------:R-:W3:Y:S01]  /*52800*/  LDL.LU R27, [R1+0xe10] ;  /* 0x000e1000011b7983 */ /* 0x000ee20000300800 */
[----:B--2---:R-:W-:Y:S02]  /*52810*/  LOP3.LUT R8, R14, 0xffff, RZ, 0xc0, !PT ;  /* 0x0000ffff0e087812 */ /* 0x004fe400078ec0ff */
[----:B------:R-:W-:-:S03]  /*52820*/  LOP3.LUT R9, R15, 0xffff, RZ, 0xc0, !PT ;  /* 0x0000ffff0f097812 */ /* 0x000fc600078ec0ff */
[----:B------:R-:W-:Y:S04]  /*52830*/  STL [R1+0x408], R8 ;  /* 0x0004080801007387 */ /* 0x000fe80000100800 */
[----:B------:R-:W2:Y:S04]  /*52840*/  LDL.LU R14, [R1+0xd24] ;  /* 0x000d2400010e7983 */ /* 0x000ea80000300800 */
[----:B------:R-:W-:Y:S04]  /*52850*/  STL [R1+0x448], R9 ;  /* 0x0004480901007387 */ /* 0x000fe80000100800 */
[----:B------:R-:W2:Y:S01]  /*52860*/  LDL.LU R15, [R1+0xd20] ;  /* 0x000d2000010f7983 */ /* 0x000ea20000300800 */
[----:B------:R-:W-:-:S03]  /*52870*/  LOP3.LUT R10, R12, 0xffff, RZ, 0xc0, !PT ;  /* 0x0000ffff0c0a7812 */ /* 0x000fc600078ec0ff */
[----:B------:R-:W2:Y:S01]  /*52880*/  LDL.LU R12, [R1+0xa54] ;  /* 0x000a5400010c7983 */ /* 0x000ea20000300800 */
[----:B------:R-:W-:Y:S02]  /*52890*/  LOP3.LUT R21, R18, 0xffff, RZ, 0xc0, !PT ;  /* 0x0000ffff12157812 */ /* 0x000fe400078ec0ff */
[----:B------:R-:W-:Y:S02]  /*528a0*/  LOP3.LUT R18, R17, 0xffff, RZ, 0xc0, !PT ;  /* 0x0000ffff11127812 */ /* 0x000fe400078ec0ff */
[----:B------:R-:W-:Y:S01]  /*528b0*/  LOP3.LUT R17, R16, 0xffff, RZ, 0xc0, !PT ;  /* 0x0000ffff10117812 */ /* 0x000fe200078ec0ff */
[----:B------:R-:W-:Y:S01]  /*528c0*/  STL [R1+0x44c], R10 ;  /* 0x00044c0a01007387 */ /* 0x000fe20000100800 */
[----:B0-----:R-:W-:Y:S02]  /*528d0*/  LOP3.LUT R3, R23, 0xffff, RZ, 0xc0, !PT ;  /* 0x0000ffff17037812 */ /* 0x001fe400078ec0ff */
[----:B------:R-:W-:Y:S01]  /*528e0*/  LOP3.LUT R16, R24, 0xffff, RZ, 0xc0, !PT ;  /* 0x0000ffff18107812 */ /* 0x000fe200078ec0ff */
[----:B------:R-:W-:Y:S01]  /*528f0*/  STL [R1+0x3d0], R21 ;  /* 0x0003d01501007387 */ /* 0x000fe20000100800 */
[----:B------:R-:W-:-:S03]  /*52900*/  LOP3.LUT R4, R11, 0xffff, RZ, 0xc0, !PT ;  /* 0x0000ffff0b047812 */ /* 0x000fc600078ec0ff */
[----:B------:R-:W-:Y:S04]  /*52910*/  STL [R1+0x404], R18 ;  /* 0x0004041201007387 */ /* 0x000fe80000100800 */
[----:B------:R-:W-:Y:S01]  /*52920*/  STL [R1+0x444], R17 ;  /* 0x0004441101007387 */ /* 0x000fe20000100800 */
[----:B----4-:R-:W-:-:S03]  /*52930*/  LOP3.LUT R5, R19, 0xffff, RZ, 0xc0, !PT ;  /* 0x0000ffff13057812 */ /* 0x010fc600078ec0ff */
[----:B------:R0:W-:Y:S04]  /*52940*/  STL [R1+0x1d8], R3 ;  /* 0x0001d80301007387 */ /* 0x0001e80000100800 */
[----:B------:R-:W-:Y:S01]  /*52950*/  STL [R1+0x440], R16 ;  /* 0x0004401001007387 */ /* 0x000fe20000100800 */
[----:B------:R-:W-:-:S03]  /*52960*/  LOP3.LUT R6, R20, 0xffff, RZ, 0xc0, !PT ;  /* 0x0000ffff14067812 */ /* 0x000fc600078ec0ff */
[----:B------:R1:W-:Y:S04]  /*52970*/  STL [R1+0x43c], R4 ;  /* 0x00043c0401007387 */ /* 0x0003e80000100800 */
[----:B------:R-:W4:Y:S04]  /*52980*/  LDL.LU R11, [R1+0xa50] ;  /* 0x000a5000010b7983 */ /* 0x000f280000300800 */
[----:B------:R1:W-:Y:S04]  /*52990*/  STL [R1+0x438], R5 ;  /* 0x0004380501007387 */ /* 0x0003e80000100800 */
[----:B------:R-:W4:Y:S04]  /*529a0*/  LDL.LU R20, [R1+0x2bc] ;  /* 0x0002bc0001147983 */ /* 0x000f280000300800 */
[----:B------:R1:W-:Y:S04]  /*529b0*/  STL [R1+0x728], R6 ;  /* 0x0007280601007387 */ /* 0x0003e80000100800 */
[----:B------:R-:W4:Y:S04]  /*529c0*/  LDL.LU R24, [R1+0x2b8] ;  /* 0x0002b80001187983 */ /* 0x000f280000300800 */
[----:B------:R-:W4:Y:S04]  /*529d0*/  LDL.LU R23, [R1+0x6c] ;  /* 0x00006c0001177983 */ /* 0x000f280000300800 */
[----:B------:R-:W4:Y:S01]  /*529e0*/  LDL.LU R19, [R1+0x64] ;  /* 0x0000640001137983 */ /* 0x000f220000300800 */
[----:B0-----:R-:W-:-:S02]  /*529f0*/  PRMT R3, R3, 0x3340, R0 ;  /* 0x0000334003037816 */ /* 0x001fc40000000000 */
[----:B------:R-:W-:Y:S02]  /*52a00*/  PRMT R7, R7, 0x3340, R21 ;  /* 0x0000334007077816 */ /* 0x000fe40000000015 */
[----:B-1----:R-:W-:Y:S02]  /*52a10*/  PRMT R4, R4, 0x3340, R0 ;  /* 0x0000334004047816 */ /* 0x002fe40000000000 */
[----:B------:R-:W-:Y:S02]  /*52a20*/  PRMT R8, R8, 0x3340, R18 ;  /* 0x0000334008087816 */ /* 0x000fe40000000012 */
[----:B------:R-:W-:Y:S02]  /*52a30*/  PRMT R5, R5, 0x3340, R0 ;  /* 0x0000334005057816 */ /* 0x000fe40000000000 */
[----:B------:R-:W-:Y:S02]  /*52a40*/  PRMT R3, R7, 0x5410, R3 ;  /* 0x0000541007037816 */ /* 0x000fe40000000003 */
[----:B------:R-:W-:-:S02]  /*52a50*/  PRMT R9, R9, 0x3340, R17 ;  /* 0x0000334009097816 */ /* 0x000fc40000000011 */
[----:B------:R-:W-:Y:S02]  /*52a60*/  PRMT R7, R8, 0x5410, R4 ;  /* 0x0000541008077816 */ /* 0x000fe40000000004 */
[----:B------:R-:W-:Y:S02]  /*52a70*/  PRMT R6, R6, 0x3340, R0 ;  /* 0x0000334006067816 */ /* 0x000fe40000000000 */
[----:B------:R-:W-:Y:S02]  /*52a80*/  PRMT R10, R10, 0x3340, R16 ;  /* 0x000033400a0a7816 */ /* 0x000fe40000000010 */
[----:B------:R-:W-:Y:S01]  /*52a90*/  PRMT R4, R9, 0x5410, R5 ;  /* 0x0000541009047816 */ /* 0x000fe20000000005 */
[----:B------:R0:W-:Y:S04]  /*52aa0*/  STL [R1+0xcd0], R3 ;  /* 0x000cd00301007387 */ /* 0x0001e80000100800 */
[----:B------:R1:W-:Y:S04]  /*52ab0*/  STL [R1+0xcc8], R7 ;  /* 0x000cc80701007387 */ /* 0x0003e80000100800 */
[----:B------:R-:W-:Y:S01]  /*52ac0*/  STL [R1+0xcc4], R4 ;  /* 0x000cc40401007387 */ /* 0x000fe20000100800 */
[----:B0-----:R-:W-:-:S02]  /*52ad0*/  PRMT R3, R10, 0x5410, R6 ;  /* 0x000054100a037816 */ /* 0x001fc40000000006 */
[----:B-1----:R-:W-:-:S03]  /*52ae0*/  LOP3.LUT R7, R26, 0xffff, RZ, 0xc0, !PT ;  /* 0x0000ffff1a077812 */ /* 0x002fc600078ec0ff */
[----:B------:R0:W-:Y:S04]  /*52af0*/  STL [R1+0xcc0], R3 ;  /* 0x000cc00301007387 */ /* 0x0001e80000100800 */
[----:B------:R1:W-:Y:S01]  /*52b00*/  STL [R1+0x434], R7 ;  /* 0x0004340701007387 */ /* 0x0003e20000100800 */
[----:B------:R-:W-:Y:S02]  /*52b10*/  LOP3.LUT R5, R29, 0xffff, RZ, 0xc0, !PT ;  /* 0x0000ffff1d057812 */ /* 0x000fe400078ec0ff */
[----:B------:R-:W-:Y:S02]  /*52b20*/  LOP3.LUT R6, R28, 0xffff, RZ, 0xc0, !PT ;  /* 0x0000ffff1c067812 */ /* 0x000fe400078ec0ff */
[----:B---3--:R-:W-:-:S05]  /*52b30*/  LOP3.LUT R8, R27, 0xffff, RZ, 0xc0, !PT ;  /* 0x0000ffff1b087812 */ /* 0x008fca00078ec0ff */
[----:B------:R-:W-:Y:S04]  /*52b40*/  STL [R1+0x430], R8 ;  /* 0x0004300801007387 */ /* 0x000fe80000100800 */
[----:B------:R-:W3:Y:S01]  /*52b50*/  LDL.LU R17, [R1+0x1100] ;  /* 0x0011000001117983 */ /* 0x000ee20000300800 */
[----:B--2---:R-:W-:Y:S02]  /*52b60*/  LOP3.LUT R9, R14, 0xffff, RZ, 0xc0, !PT ;  /* 0x0000ffff0e097812 */ /* 0x004fe400078ec0ff */
[----:B------:R-:W-:-:S03]  /*52b70*/  LOP3.LUT R10, R15, 0xffff, RZ, 0xc0, !PT ;  /* 0x0000ffff0f0a7812 */ /* 0x000fc600078ec0ff */
[----:B------:R-:W-:Y:S01]  /*52b80*/  STL [R1+0x42c], R9 ;  /* 0x00042c0901007387 */ /* 0x000fe20000100800 */
[----:B------:R-:W-:-:S05]  /*52b90*/  LOP3.LUT R12, R12, 0xffff, RZ, 0xc0, !PT ;  /* 0x0000ffff0c0c7812 */ /* 0x000fca00078ec0ff */
[----:B------:R2:W-:Y:S04]  /*52ba0*/  STL [R1+0x424], R12 ;  /* 0x0004240c01007387 */ /* 0x0005e80000100800 */
[----:B------:R-:W3:Y:S04]  /*52bb0*/  LDL.LU R16, [R1+0x10fc] ;  /* 0x0010fc0001107983 */ /* 0x000ee80000300800 */
[----:B------:R-:W-:Y:S04]  /*52bc0*/  STL [R1+0x724], R10 ;  /* 0x0007240a01007387 */ /* 0x000fe80000100800 */
[----:B------:R-:W3:Y:S04]  /*52bd0*/  LDL.LU R26, [R1+0xf00] ;  /* 0x000f0000011a7983 */ /* 0x000ee80000300800 */
[----:B------:R-:W3:Y:S01]  /*52be0*/  LDL.LU R27, [R1+0xe20] ;  /* 0x000e2000011b7983 */ /* 0x000ee20000300800 */
[----:B----4-:R-:W-:-:S02]  /*52bf0*/  LOP3.LUT R21, R11, 0xffff, RZ, 0xc0, !PT ;  /* 0x0000ffff0b157812 */ /* 0x010fc400078ec0ff */
[----:B------:R-:W-:Y:S01]  /*52c00*/  LOP3.LUT R20, R20, 0xffff, RZ, 0xc0, !PT ;  /* 0x0000ffff14147812 */ /* 0x000fe200078ec0ff */
[----:B------:R-:W4:Y:S01]  /*52c10*/  LDL.LU R11, [R1+0xc34] ;  /* 0x000c3400010b7983 */ /* 0x000f220000300800 */
[----:B------:R-:W-:Y:S02]  /*52c20*/  LOP3.LUT R18, R24, 0xffff, RZ, 0xc0, !PT ;  /* 0x0000ffff18127812 */ /* 0x000fe400078ec0ff */
[----:B0-----:R-:W-:Y:S02]  /*52c30*/  LOP3.LUT R3, R23, 0xffff, RZ, 0xc0, !PT ;  /* 0x0000ffff17037812 */ /* 0x001fe400078ec0ff */
[----:B------:R-:W-:Y:S01]  /*52c40*/  LOP3.LUT R4, R19, 0xffff, RZ, 0xc0, !PT ;  /* 0x0000ffff13047812 */ /* 0x000fe200078ec0ff */
[----:B------:R-:W-:Y:S04]  /*52c50*/  STL [R1+0x420], R21 ;  /* 0x0004201501007387 */ /* 0x000fe80000100800 */
[----:B------:R0:W-:Y:S04]  /*52c60*/  STL [R1+0x428], R20 ;  /* 0x0004281401007387 */ /* 0x0001e80000100800 */
[----:B------:R0:W-:Y:S04]  /*52c70*/  STL [R1+0x1d0], R3 ;  /* 0x0001d00301007387 */ /* 0x0001e80000100800 */
[----:B------:R-:W-:Y:S04]  /*52c80*/  STL [R1+0x720], R18 ;  /* 0x0007201201007387 */ /* 0x000fe80000100800 */
[----:B------:R0:W-:Y:S04]  /*52c90*/  STL [R1+0x458], R4 ;  /* 0x0004580401007387 */ /* 0x0001e80000100800 */
[----:B------:R0:W-:Y:S04]  /*52ca0*/  STL [R1+0x454], R5 ;  /* 0x0004540501007387 */ /* 0x0001e80000100800 */
[----:B------:R-:W4:Y:S04]  /*52cb0*/  LDL.LU R14, [R1+0xc30] ;  /* 0x000c3000010e7983 */ /* 0x000f280000300800 */
[----:B------:R0:W-:Y:S04]  /*52cc0*/  STL [R1+0x71c], R6 ;  /* 0x00071c0601007387 */ /* 0x0001e80000100800 */
[----:B------:R-:W4:Y:S04]  /*52cd0*/  LDL.LU R19, [R1+0xb40] ;  /* 0x000b400001137983 */ /* 0x000f280000300800 */
[----:B------:R-:W4:Y:S04]  /*52ce0*/  LDL.LU R15, [R1+0xa60] ;  /* 0x000a6000010f7983 */ /* 0x000f280000300800 */
[----:B------:R-:W4:Y:S01]  /*52cf0*/  LDL.LU R24, [R1+0x21c] ;  /* 0x00021c0001187983 */ /* 0x000f220000300800 */
[----:B-1----:R-:W-:-:S03]  /*52d00*/  PRMT R7, R7, 0x3340, R12 ;  /* 0x0000334007077816 */ /* 0x002fc6000000000c */
[----:B------:R-:W4:Y:S04]  /*52d10*/  LDL.LU R23, [R1+0x214] ;  /* 0x0002140001177983 */ /* 0x000f280000300800 */
[----:B--2---:R-:W2:Y:S01]  /*52d20*/  LDL.LU R12, [R1+0x130] ;  /* 0x00013000010c7983 */ /* 0x004ea20000300800 */
[----:B------:R-:W-:-:S03]  /*52d30*/  PRMT R9, R9, 0x3340, R20 ;  /* 0x0000334009097816 */ /* 0x000fc60000000014 */
[----:B0-----:R-:W2:Y:S01]  /*52d40*/  LDL.LU R20, [R1+0x80] ;  /* 0x0000800001147983 */ /* 0x001ea20000300800 */
[--C-:B------:R-:W-:Y:S02]  /*52d50*/  PRMT R3, R3, 0x3340, R0.reuse ;  /* 0x0000334003037816 */ /* 0x100fe40000000000 */
[--C-:B------:R-:W-:Y:S02]  /*52d60*/  PRMT R4, R4, 0x3340, R0.reuse ;  /* 0x0000334004047816 */ /* 0x100fe40000000000 */
[----:B------:R-:W-:Y:S02]  /*52d70*/  PRMT R8, R8, 0x3340, R21 ;  /* 0x0000334008087816 */ /* 0x000fe40000000015 */
[--C-:B------:R-:W-:Y:S02]  /*52d80*/  PRMT R5, R5, 0x3340, R0.reuse ;  /* 0x0000334005057816 */ /* 0x100fe40000000000 */
[----:B------:R-:W-:Y:S02]  /*52d90*/  PRMT R3, R7, 0x5410, R3 ;  /* 0x0000541007037816 */ /* 0x000fe40000000003 */
[----:B------:R-:W-:-:S02]  /*52da0*/  PRMT R6, R6, 0x3340, R0 ;  /* 0x0000334006067816 */ /* 0x000fc40000000000 */
        /* <DEDUP_REMOVED lines=8> */
[----:B---3--:R-:W-:-:S05]  /*52e30*/  LOP3.LUT R7, R17, 0xffff, RZ, 0xc0, !PT ;  /* 0x0000ffff11077812 */ /* 0x008fca00078ec0ff */
[----:B------:R1:W-:Y:S01]  /*52e40*/  STL [R1+0xf4], R7 ;  /* 0x0000f40701007387 */ /* 0x0003e20000100800 */
[----:B------:R-:W-:Y:S02]  /*52e50*/  LOP3.LUT R8, R16, 0xffff, RZ, 0xc0, !PT ;  /* 0x0000ffff10087812 */ /* 0x000fe400078ec0ff */
[----:B------:R-:W-:Y:S02]  /*52e60*/  LOP3.LUT R9, R26, 0xffff, RZ, 0xc0, !PT ;  /* 0x0000ffff1a097812 */ /* 0x000fe400078ec0ff */
[----:B------:R-:W-:Y:S01]  /*52e70*/  LOP3.LUT R10, R27, 0xffff, RZ, 0xc0, !PT ;  /* 0x0000ffff1b0a7812 */ /* 0x000fe200078ec0ff */
[----:B------:R-:W-:Y:S04]  /*52e80*/  STL [R1+0x100], R8 ;  /* 0x0001000801007387 */ /* 0x000fe80000100800 */
[----:B------:R-:W3:Y:S04]  /*52e90*/  LDL.LU R17, [R1+0x1104] ;  /* 0x0011040001117983 */ /* 0x000ee80000300800 */
[----:B------:R1:W-:Y:S01]  /*52ea0*/  STL [R1+0x460], R9 ;  /* 0x0004600901007387 */ /* 0x0003e20000100800 */
[----:B----4-:R-:W-:-:S05]  /*52eb0*/  LOP3.LUT R11, R11, 0xffff, RZ, 0xc0, !PT ;  /* 0x0000ffff0b0b7812 */ /* 0x010fca00078ec0ff */
[----:B------:R4:W-:Y:S04]  /*52ec0*/  STL [R1+0x41c], R11 ;  /* 0x00041c0b01007387 */ /* 0x0009e80000100800 */
[----:B------:R-:W3:Y:S04]  /*52ed0*/  LDL.LU R16, [R1+0xe24] ;  /* 0x000e240001107983 */ /* 0x000ee80000300800 */
[----:B------:R-:W-:Y:S04]  /*52ee0*/  STL [R1+0x48c], R10 ;  /* 0x00048c0a01007387 */ /* 0x000fe80000100800 */
[----:B------:R-:W3:Y:S04]  /*52ef0*/  LDL.LU R26, [R1+0xd34] ;  /* 0x000d3400011a7983 */ /* 0x000ee80000300800 */
[----:B------:R-:W3:Y:S01]  /*52f00*/  LDL.LU R27, [R1+0xd30] ;  /* 0x000d3000011b7983 */ /* 0x000ee20000300800 */
[----:B------:R-:W-:-:S03]  /*52f10*/  LOP3.LUT R21, R14, 0xffff, RZ, 0xc0, !PT ;  /* 0x0000ffff0e157812 */ /* 0x000fc600078ec0ff */
[----:B------:R-:W3:Y:S01]  /*52f20*/  LDL.LU R14, [R1+0xc40] ;  /* 0x000c4000010e7983 */ /* 0x000ee20000300800 */
[----:B------:R-:W-:Y:S02]  /*52f30*/  LOP3.LUT R19, R19, 0xffff, RZ, 0xc0, !PT ;  /* 0x0000ffff13137812 */ /* 0x000fe400078ec0ff */
[----:B------:R-:W-:Y:S02]  /*52f40*/  LOP3.LUT R18, R15, 0xffff, RZ, 0xc0, !PT ;  /* 0x0000ffff0f127812 */ /* 0x000fe400078ec0ff */
[----:B0-----:R-:W-:Y:S01]  /*52f50*/  LOP3.LUT R3, R24, 0xffff, RZ, 0xc0, !PT ;  /* 0x0000ffff18037812 */ /* 0x001fe200078ec0ff */
[----:B------:R-:W-:Y:S01]  /*52f60*/  STL [R1+0x418], R21 ;  /* 0x0004181501007387 */ /* 0x000fe20000100800 */
[----:B------:R-:W-:Y:S02]  /*52f70*/  LOP3.LUT R4, R23, 0xffff, RZ, 0xc0, !PT ;  /* 0x0000ffff17047812 */ /* 0x000fe400078ec0ff */
[----:B--2---:R-:W-:Y:S01]  /*52f80*/  LOP3.LUT R5, R12, 0xffff, RZ, 0xc0, !PT ;  /* 0x0000ffff0c057812 */ /* 0x004fe200078ec0ff */
[----:B------:R0:W-:Y:S04]  /*52f90*/  STL [R1+0x45c], R19 ;  /* 0x00045c1301007387 */ /* 0x0001e80000100800 */
[----:B------:R2:W-:Y:S01]  /*52fa0*/  STL [R1+0x450], R3 ;  /* 0x0004500301007387 */ /* 0x0005e20000100800 */
[----:B------:R-:W-:-:S03]  /*52fb0*/  LOP3.LUT R6, R20, 0xffff, RZ, 0xc0, !PT ;  /* 0x0000ffff14067812 */ /* 0x000fc600078ec0ff */
[----:B------:R-:W-:Y:S04]  /*52fc0*/  STL [R1+0x488], R18 ;  /* 0x0004881201007387 */ /* 0x000fe80000100800 */
[----:B------:R2:W-:Y:S04]  /*52fd0*/  STL [R1+0x21c], R4 ;  /* 0x00021c0401007387 */ /* 0x0005e80000100800 */
[----:B------:R2:W-:Y:S04]  /*52fe0*/  STL [R1+0x480], R5 ;  /* 0x0004800501007387 */ /* 0x0005e80000100800 */
[----:B------:R-:W3:Y:S04]  /*52ff0*/  LDL.LU R12, [R1+0xa64] ;  /* 0x000a6400010c7983 */ /* 0x000ee80000300800 */
[----:B------:R2:W-:Y:S04]  /*53000*/  STL [R1+0x484], R6 ;  /* 0x0004840601007387 */ /* 0x0005e80000100800 */
[----:B------:R-:W3:Y:S04]  /*53010*/  LDL.LU R15, [R1+0x980] ;  /* 0x00098000010f7983 */ /* 0x000ee80000300800 */
[----:B------:R-:W3:Y:S04]  /*53020*/  LDL.LU R20, [R1+0x2f8] ;  /* 0x0002f80001147983 */ /* 0x000ee80000300800 */
[----:B------:R-:W3:Y:S04]  /*53030*/  LDL.LU R24, [R1+0x88] ;  /* 0x0000880001187983 */ /* 0x000ee80000300800 */
[----:B------:R-:W3:Y:S01]  /*53040*/  LDL.LU R23, [R1+0x40] ;  /* 0x0000400001177983 */ /* 0x000ee20000300800 */
[----:B-1----:R-:W-:-:S02]  /*53050*/  PRMT R7, R7, 0x3340, R11 ;  /* 0x0000334007077816 */ /* 0x002fc4000000000b */
[----:B------:R-:W-:Y:S01]  /*53060*/  PRMT R9, R9, 0x3340, R19 ;  /* 0x0000334009097816 */ /* 0x000fe20000000013 */
[----:B----4-:R-:W4:Y:S04]  /*53070*/  LDL.LU R11, [R1+0x3c] ;  /* 0x00003c00010b7983 */ /* 0x010f280000300800 */
[----:B0-----:R-:W4:Y:S01]  /*53080*/  LDL.LU R19, [R1+0x250] ;  /* 0x0002500001137983 */ /* 0x001f220000300800 */
[--C-:B--2---:R-:W-:Y:S02]  /*53090*/  PRMT R3, R3, 0x3340, R0.reuse ;  /* 0x0000334003037816 */ /* 0x104fe40000000000 */
[----:B------:R-:W-:Y:S02]  /*530a0*/  PRMT R4, R4, 0x3340, R0 ;  /* 0x0000334004047816 */ /* 0x000fe40000000000 */
[----:B------:R-:W-:-:S02]  /*530b0*/  PRMT R8, R8, 0x3340, R21 ;  /* 0x0000334008087816 */ /* 0x000fc40000000015 */
[--C-:B------:R-:W-:Y:S02]  /*530c0*/  PRMT R5, R5, 0x3340, R0.reuse ;  /* 0x0000334005057816 */ /* 0x100fe40000000000 */
[----:B------:R-:W-:Y:S02]  /*530d0*/  PRMT R3, R7, 0x5410, R3 ;  /* 0x0000541007037816 */ /* 0x000fe40000000003 */
        /* <DEDUP_REMOVED lines=10> */
[----:B------:R-:W-:Y:S01]  /*53180*/  STL [R1+0x4dc], R18 ;  /* 0x0004dc1201007387 */ /* 0x000fe20000100800 */
[----:B-1----:R-:W-:Y:S02]  /*53190*/  LOP3.LUT R7, R16, 0xffff, RZ, 0xc0, !PT ;  /* 0x0000ffff10077812 */ /* 0x002fe400078ec0ff */
[----:B------:R-:W-:Y:S02]  /*531a0*/  LOP3.LUT R8, R26, 0xffff, RZ, 0xc0, !PT ;  /* 0x0000ffff1a087812 */ /* 0x000fe400078ec0ff */
[----:B------:R-:W-:Y:S01]  /*531b0*/  LOP3.LUT R9, R27, 0xffff, RZ, 0xc0, !PT ;  /* 0x0000ffff1b097812 */ /* 0x000fe200078ec0ff */
[----:B------:R1:W-:Y:S01]  /*531c0*/  STL [R1+0x47c], R7 ;  /* 0x00047c0701007387 */ /* 0x0003e20000100800 */
[----:B------:R-:W-:-:S03]  /*531d0*/  LOP3.LUT R10, R14, 0xffff, RZ, 0xc0, !PT ;  /* 0x0000ffff0e0a7812 */ /* 0x000fc600078ec0ff */
[----:B------:R-:W-:Y:S04]  /*531e0*/  STL [R1+0x4a0], R8 ;  /* 0x0004a00801007387 */ /* 0x000fe80000100800 */
[----:B------:R-:W2:Y:S04]  /*531f0*/  LDL.LU R17, [R1+0x1108] ;  /* 0x0011080001117983 */ /* 0x000ea80000300800 */
[----:B------:R-:W-:Y:S04]  /*53200*/  STL [R1+0x478], R9 ;  /* 0x0004780901007387 */ /* 0x000fe80000100800 */
[----:B------:R-:W3:Y:S04]  /*53210*/  LDL.LU R16, [R1+0xe34] ;  /* 0x000e340001107983 */ /* 0x000ee80000300800 */
[----:B------:R-:W3:Y:S04]  /*53220*/  LDL.LU R26, [R1+0xe30] ;  /* 0x000e3000011a7983 */ /* 0x000ee80000300800 */
[----:B------:R-:W-:Y:S04]  /*53230*/  STL [R1+0x4c8], R10 ;  /* 0x0004c80a01007387 */ /* 0x000fe80000100800 */
[----:B------:R-:W3:Y:S04]  /*53240*/  LDL.LU R27, [R1+0xd40] ;  /* 0x000d4000011b7983 */ /* 0x000ee80000300800 */
[----:B------:R-:W3:Y:S01]  /*53250*/  LDL.LU R14, [R1+0xc44] ;  /* 0x000c4400010e7983 */ /* 0x000ee20000300800 */
[----:B------:R-:W-:-:S02]  /*53260*/  LOP3.LUT R12, R12, 0xffff, RZ, 0xc0, !PT ;  /* 0x0000ffff0c0c7812 */ /* 0x000fc400078ec0ff */
[----:B------:R-:W-:Y:S02]  /*53270*/  LOP3.LUT R21, R15, 0xffff, RZ, 0xc0, !PT ;  /* 0x0000ffff0f157812 */ /* 0x000fe400078ec0ff */
[----:B------:R-:W-:Y:S02]  /*53280*/  LOP3.LUT R20, R20, 0xffff, RZ, 0xc0, !PT ;  /* 0x0000ffff14147812 */ /* 0x000fe400078ec0ff */
[----:B0-----:R-:W-:Y:S02]  /*53290*/  LOP3.LUT R3, R24, 0xffff, RZ, 0xc0, !PT ;  /* 0x0000ffff18037812 */ /* 0x001fe400078ec0ff */
[----:B------:R-:W-:Y:S01]  /*532a0*/  LOP3.LUT R4, R23, 0xffff, RZ, 0xc0, !PT ;  /* 0x0000ffff17047812 */ /* 0x000fe200078ec0ff */
[----:B------:R0:W-:Y:S04]  /*532b0*/  STL [R1+0x474], R12 ;  /* 0x0004740c01007387 */ /* 0x0001e80000100800 */
[----:B------:R-:W-:Y:S01]  /*532c0*/  STL [R1+0x49c], R21 ;  /* 0x00049c1501007387 */ /* 0x000fe20000100800 */
[----:B----4-:R-:W-:-:S03]  /*532d0*/  LOP3.LUT R5, R11, 0xffff, RZ, 0xc0, !PT ;  /* 0x0000ffff0b057812 */ /* 0x010fc600078ec0ff */
[----:B------:R-:W-:Y:S01]  /*532e0*/  STL [R1+0x46c], R3 ;  /* 0x00046c0301007387 */ /* 0x000fe20000100800 */
[----:B------:R-:W-:-:S03]  /*532f0*/  LOP3.LUT R6, R19, 0xffff, RZ, 0xc0, !PT ;  /* 0x0000ffff13067812 */ /* 0x000fc600078ec0ff */
[----:B------:R4:W-:Y:S04]  /*53300*/  STL [R1+0x470], R20 ;  /* 0x0004701401007387 */ /* 0x0009e80000100800 */
        /* <DEDUP_REMOVED lines=8> */
[----:B-1----:R-:W-:-:S03]  /*53390*/  PRMT R7, R7, 0x3340, R12 ;  /* 0x0000334007077816 */ /* 0x002fc6000000000c */
[----:B0-----:R-:W3:Y:S01]  /*533a0*/  LDL.LU R12, [R1+0x94] ;  /* 0x00009400010c7983 */ /* 0x001ee20000300800 */
[----:B------:R-:W-:-:S03]  /*533b0*/  PRMT R9, R9, 0x3340, R20 ;  /* 0x0000334009097816 */ /* 0x000fc60000000014 */
[----:B----4-:R-:W4:Y:S01]  /*533c0*/  LDL.LU R20, [R1+0x4c] ;  /* 0x00004c0001147983 */ /* 0x010f220000300800 */
        /* <DEDUP_REMOVED lines=14> */
[----:B--2---:R-:W-:Y:S02]  /*534b0*/  LOP3.LUT R7, R17, 0xffff, RZ, 0xc0, !PT ;  /* 0x0000ffff11077812 */ /* 0x004fe400078ec0ff */
[----:B---3--:R-:W-:Y:S02]  /*534c0*/  LOP3.LUT R8, R16, 0xffff, RZ, 0xc0, !PT ;  /* 0x0000ffff10087812 */ /* 0x008fe400078ec0ff */
[----:B------:R-:W-:Y:S01]  /*534d0*/  LOP3.LUT R9, R26, 0xffff, RZ, 0xc0, !PT ;  /* 0x0000ffff1a097812 */ /* 0x000fe200078ec0ff */
[----:B------:R-:W-:Y:S01]  /*534e0*/  STL [R1+0x464], R7 ;  /* 0x0004640701007387 */ /* 0x000fe20000100800 */
[----:B------:R-:W-:Y:S02]  /*534f0*/  LOP3.LUT R21, R14, 0xffff, RZ, 0xc0, !PT ;  /* 0x0000ffff0e157812 */ /* 0x000fe400078ec0ff */
[----:B------:R-:W-:Y:S01]  /*53500*/  LOP3.LUT R10, R27, 0xffff, RZ, 0xc0, !PT ;  /* 0x0000ffff1b0a7812 */ /* 0x000fe200078ec0ff */
[----:B------:R-:W-:Y:S04]  /*53510*/  STL [R1+0x498], R8 ;  /* 0x0004980801007387 */ /* 0x000fe80000100800 */
[----:B------:R-:W2:Y:S04]  /*53520*/  LDL.LU R17, [R1+0x1110] ;  /* 0x0011100001117983 */ /* 0x000ea80000300800 */
[----:B------:R1:W-:Y:S04]  /*53530*/  STL [R1+0x4bc], R9 ;  /* 0x0004bc0901007387 */ /* 0x0003e80000100800 */
[----:B------:R-:W-:Y:S04]  /*53540*/  STL [R1+0x130], R21 ;  /* 0x0001301501007387 */ /* 0x000fe80000100800 */
[----:B------:R-:W3:Y:S04]  /*53550*/  LDL.LU R16, [R1+0x110c] ;  /* 0x00110c0001107983 */ /* 0x000ee80000300800 */
[----:B------:R-:W-:Y:S04]  /*53560*/  STL [R1+0x4b8], R10 ;  /* 0x0004b80a01007387 */ /* 0x000fe80000100800 */
[----:B------:R-:W3:Y:S04]  /*53570*/  LDL.LU R26, [R1+0xf24] ;  /* 0x000f2400011a7983 */ /* 0x000ee80000300800 */
[----:B------:R-:W3:Y:S04]  /*53580*/  LDL.LU R27, [R1+0xf20] ;  /* 0x000f2000011b7983 */ /* 0x000ee80000300800 */
[----:B------:R-:W3:Y:S01]  /*53590*/  LDL.LU R14, [R1+0xc54] ;  /* 0x000c5400010e7983 */ /* 0x000ee20000300800 */
[----:B------:R-:W-:-:S02]  /*535a0*/  LOP3.LUT R19, R19, 0xffff, RZ, 0xc0, !PT ;  /* 0x0000ffff13137812 */ /* 0x000fc400078ec0ff */
[----:B------:R-:W-:Y:S02]  /*535b0*/  LOP3.LUT R11, R11, 0xffff, RZ, 0xc0, !PT ;  /* 0x0000ffff0b0b7812 */ /* 0x000fe400078ec0ff */
[----:B------:R-:W-:Y:S02]  /*535c0*/  LOP3.LUT R18, R15, 0xffff, RZ, 0xc0, !PT ;  /* 0x0000ffff0f127812 */ /* 0x000fe400078ec0ff */
[----:B0-----:R-:W-:Y:S02]  /*535d0*/  LOP3.LUT R3, R24, 0xffff, RZ, 0xc0, !PT ;  /* 0x0000ffff18037812 */ /* 0x001fe400078ec0ff */
[----:B------:R-:W-:Y:S01]  /*535e0*/  LOP3.LUT R4, R23, 0xffff, RZ, 0xc0, !PT ;  /* 0x0000ffff17047812 */ /* 0x000fe200078ec0ff */
[----:B------:R-:W-:Y:S01]  /*535f0*/  STL [R1+0x490], R19 ;  /* 0x0004901301007387 */ /* 0x000fe20000100800 */
[----:B------:R-:W-:-:S03]  /*53600*/  LOP3.LUT R5, R12, 0xffff, RZ, 0xc0, !PT ;  /* 0x0000ffff0c057812 */ /* 0x000fc600078ec0ff */
[----:B------:R0:W-:Y:S04]  /*53610*/  STL [R1+0x4b4], R11 ;  /* 0x0004b40b01007387 */ /* 0x0001e80000100800 */
[----:B------:R0:W-:Y:S01]  /*53620*/  STL [R1+0x88], R3 ;  /* 0x0000880301007387 */ /* 0x0001e20000100800 */
[----:B----4-:R-:W-:-:S03]  /*53630*/  LOP3.LUT R6, R20, 0xffff, RZ, 0xc0, !PT ;  /* 0x0000ffff14067812 */ /* 0x010fc600078ec0ff */
        /* <DEDUP_REMOVED lines=12> */
[----:B------:R-:W3:Y:S01]  /*53700*/  LDL.LU R19, [R1+0x1b4] ;  /* 0x0001b40001137983 */ /* 0x000ee20000300800 */
[--C-:B------:R-:W-:Y:S02]  /*53710*/  PRMT R3, R3, 0x3340, R0.reuse ;  /* 0x0000334003037816 */ /* 0x100fe40000000000 */
[----:B------:R-:W-:Y:S02]  /*53720*/  PRMT R7, R7, 0x3340, R21 ;  /* 0x0000334007077816 */ /* 0x000fe40000000015 */
[--C-:B----4-:R-:W-:Y:S02]  /*53730*/  PRMT R4, R4, 0x3340, R0.reuse ;  /* 0x0000334004047816 */ /* 0x110fe40000000000 */
[----:B------:R-:W-:Y:S02]  /*53740*/  PRMT R5, R5, 0x3340, R0 ;  /* 0x0000334005057816 */ /* 0x000fe40000000000 */
        /* <DEDUP_REMOVED lines=12> */
[----:B------:R-:W-:Y:S02]  /*53810*/  LOP3.LUT R10, R26, 0xffff, RZ, 0xc0, !PT ;  /* 0x0000ffff1a0a7812 */ /* 0x000fe400078ec0ff */
[----:B------:R-:W-:Y:S02]  /*53820*/  LOP3.LUT R9, R27, 0xffff, RZ, 0xc0, !PT ;  /* 0x0000ffff1b097812 */ /* 0x000fe400078ec0ff */
[----:B------:R-:W-:Y:S01]  /*53830*/  LOP3.LUT R22, R14, 0xffff, RZ, 0xc0, !PT ;  /* 0x0000ffff0e167812 */ /* 0x000fe200078ec0ff */
[----:B------:R-:W-:Y:S04]  /*53840*/  STL [R1+0x94], R7 ;  /* 0x0000940701007387 */ /* 0x000fe80000100800 */
[----:B------:R-:W-:Y:S04]  /*53850*/  STL [R1+0x4f4], R8 ;  /* 0x0004f40801007387 */ /* 0x000fe80000100800 */
[----:B------:R-:W2:Y:S04]  /*53860*/  LDL.LU R17, [R1+0xe44] ;  /* 0x000e440001117983 */ /* 0x000ea80000300800 */
[----:B------:R-:W-:Y:S04]  /*53870*/  STL [R1+0x4f0], R10 ;  /* 0x0004f00a01007387 */ /* 0x000fe80000100800 */
[----:B------:R-:W-:Y:S04]  /*53880*/  STL [R1+0x4a4], R22 ;  /* 0x0004a41601007387 */ /* 0x000fe80000100800 */
[----:B------:R1:W-:Y:S04]  /*53890*/  STL [R1+0x51c], R9 ;  /* 0x00051c0901007387 */ /* 0x0003e80000100800 */
[----:B------:R-:W3:Y:S04]  /*538a0*/  LDL.LU R16, [R1+0xe40] ;  /* 0x000e400001107983 */ /* 0x000ee80000300800 */
[----:B------:R-:W4:Y:S04]  /*538b0*/  LDL.LU R26, [R1+0xd54] ;  /* 0x000d5400011a7983 */ /* 0x000f280000300800 */
[----:B------:R-:W4:Y:S01]  /*538c0*/  LDL.LU R27, [R1+0xd50] ;  /* 0x000d5000011b7983 */ /* 0x000f220000300800 */
[----:B------:R-:W-:-:S02]  /*538d0*/  LOP3.LUT R21, R12, 0xffff, RZ, 0xc0, !PT ;  /* 0x0000ffff0c157812 */ /* 0x000fc400078ec0ff */
[----:B------:R-:W-:Y:S02]  /*538e0*/  LOP3.LUT R18, R15, 0xffff, RZ, 0xc0, !PT ;  /* 0x0000ffff0f127812 */ /* 0x000fe400078ec0ff */
[----:B------:R-:W-:Y:S02]  /*538f0*/  LOP3.LUT R20, R20, 0xffff, RZ, 0xc0, !PT ;  /* 0x0000ffff14147812 */ /* 0x000fe400078ec0ff */
[----:B0-----:R-:W-:Y:S01]  /*53900*/  LOP3.LUT R3, R24, 0xffff, RZ, 0xc0, !PT ;  /* 0x0000ffff18037812 */ /* 0x001fe200078ec0ff */
[----:B------:R-:W4:Y:S01]  /*53910*/  LDL.LU R12, [R1+0xa84] ;  /* 0x000a8400010c7983 */ /* 0x000f220000300800 */
[----:B------:R-:W-:-:S03]  /*53920*/  LOP3.LUT R4, R23, 0xffff, RZ, 0xc0, !PT ;  /* 0x0000ffff17047812 */ /* 0x000fc600078ec0ff */
[----:B------:R-:W-:Y:S01]  /*53930*/  STL [R1+0x4e8], R21 ;  /* 0x0004e81501007387 */ /* 0x000fe20000100800 */
[----:B------:R-:W-:-:S03]  /*53940*/  LOP3.LUT R5, R11, 0xffff, RZ, 0xc0, !PT ;  /* 0x0000ffff0b057812 */ /* 0x000fc600078ec0ff */
[----:B------:R-:W-:Y:S04]  /*53950*/  STL [R1+0x4e4], R18 ;  /* 0x0004e41201007387 */ /* 0x000fe80000100800 */
[----:B------:R0:W-:Y:S01]  /*53960*/  STL [R1+0x518], R20 ;  /* 0x0005181401007387 */ /* 0x0001e20000100800 */
[----:B------:R-:W-:-:S03]  /*53970*/  LOP3.LUT R6, R19, 0xffff, RZ, 0xc0, !PT ;  /* 0x0000ffff13067812 */ /* 0x000fc600078ec0ff */
[----:B------:R0:W-:Y:S04]  /*53980*/  STL [R1+0x4d8], R3 ;  /* 0x0004d80301007387 */ /* 0x0001e80000100800 */
[----:B------:R0:W-:Y:S04]  /*53990*/  STL [R1+0x50c], R4 ;  /* 0x00050c0401007387 */ /* 0x0001e80000100800 */
[----:B------:R0:W-:Y:S04]  /*539a0*/  STL [R1+0x718], R5 ;  /* 0x0007180501007387 */ /* 0x0001e80000100800 */
[----:B------:R-:W4:Y:S04]  /*539b0*/  LDL.LU R11, [R1+0xa80] ;  /* 0x000a8000010b7983 */ /* 0x000f280000300800 */
[----:B------:R0:W-:Y:S04]  /*539c0*/  STL [R1+0x4d4], R6 ;  /* 0x0004d40601007387 */ /* 0x0001e80000100800 */
[----:B------:R-:W4:Y:S04]  /*539d0*/  LDL.LU R19, [R1+0x9a4] ;  /* 0x0009a40001137983 */ /* 0x000f280000300800 */
[----:B------:R-:W4:Y:S04]  /*539e0*/  LDL.LU R14, [R1+0x9a0] ;  /* 0x0009a000010e7983 */ /* 0x000f280000300800 */
[----:B------:R-:W4:Y:S04]  /*539f0*/  LDL.LU R15, [R1+0xfc] ;  /* 0x0000fc00010f7983 */ /* 0x000f280000300800 */
[----:B------:R-:W4:Y:S04]  /*53a00*/  LDL.LU R24, [R1+0xf0] ;  /* 0x0000f00001187983 */ /* 0x000f280000300800 */
[----:B------:R-:W4:Y:S01]  /*53a10*/  LDL.LU R23, [R1+0x60] ;  /* 0x0000600001177983 */ /* 0x000f220000300800 */
[----:B-1----:R-:W-:-:S03]  /*53a20*/  PRMT R9, R9, 0x3340, R20 ;  /* 0x0000334009097816 */ /* 0x002fc60000000014 */
[----:B0-----:R-:W4:Y:S01]  /*53a30*/  LDL.LU R20, [R1+0x5c] ;  /* 0x00005c0001147983 */ /* 0x001f220000300800 */
[----:B------:R-:W-:Y:S02]  /*53a40*/  PRMT R3, R3, 0x3340, R0 ;  /* 0x0000334003037816 */ /* 0x000fe40000000000 */
[----:B------:R-:W-:Y:S02]  /*53a50*/  PRMT R7, R7, 0x3340, R22 ;  /* 0x0000334007077816 */ /* 0x000fe40000000016 */
[--C-:B------:R-:W-:Y:S02]  /*53a60*/  PRMT R4, R4, 0x3340, R0.reuse ;  /* 0x0000334004047816 */ /* 0x100fe40000000000 */
        /* <DEDUP_REMOVED lines=14> */
[----:B----4-:R-:W-:Y:S01]  /*53b50*/  LOP3.LUT R9, R26, 0xffff, RZ, 0xc0, !PT ;  /* 0x0000ffff1a097812 */ /* 0x010fe200078ec0ff */
[----:B------:R1:W-:Y:S01]  /*53b60*/  STL [R1+0x4d0], R7 ;  /* 0x0004d00701007387 */ /* 0x0003e20000100800 */
[----:B------:R-:W-:-:S03]  /*53b70*/  LOP3.LUT R10, R27, 0xffff, RZ, 0xc0, !PT ;  /* 0x0000ffff1b0a7812 */ /* 0x000fc600078ec0ff */
[----:B------:R-:W-:Y:S04]  /*53b80*/  STL [R1+0x4cc], R8 ;  /* 0x0004cc0801007387 */ /* 0x000fe80000100800 */
[----:B------:R-:W2:Y:S04]  /*53b90*/  LDL.LU R17, [R1+0x1118] ;  /* 0x0011180001117983 */ /* 0x000ea80000300800 */
[----:B------:R-:W-:Y:S01]  /*53ba0*/  STL [R1+0x550], R9 ;  /* 0x0005500901007387 */ /* 0x000fe20000100800 */
[----:B------:R-:W-:-:S05]  /*53bb0*/  LOP3.LUT R12, R12, 0xffff, RZ, 0xc0, !PT ;  /* 0x0000ffff0c0c7812 */ /* 0x000fca00078ec0ff */
[----:B------:R3:W-:Y:S04]  /*53bc0*/  STL [R1+0x4c4], R12 ;  /* 0x0004c40c01007387 */ /* 0x0007e80000100800 */
[----:B------:R-:W4:Y:S04]  /*53bd0*/  LDL.LU R16, [R1+0x1114] ;  /* 0x0011140001107983 */ /* 0x000f280000300800 */
[----:B------:R-:W-:Y:S04]  /*53be0*/  STL [R1+0x714], R10 ;  /* 0x0007140a01007387 */ /* 0x000fe80000100800 */
[----:B------:R-:W4:Y:S04]  /*53bf0*/  LDL.LU R26, [R1+0xf30] ;  /* 0x000f3000011a7983 */ /* 0x000f280000300800 */
[----:B------:R-:W4:Y:S01]  /*53c00*/  LDL.LU R27, [R1+0xe50] ;  /* 0x000e5000011b7983 */ /* 0x000f220000300800 */
[----:B------:R-:W-:-:S03]  /*53c10*/  LOP3.LUT R21, R11, 0xffff, RZ, 0xc0, !PT ;  /* 0x0000ffff0b157812 */ /* 0x000fc600078ec0ff */
[----:B------:R-:W4:Y:S01]  /*53c20*/  LDL.LU R11, [R1+0xc64] ;  /* 0x000c6400010b7983 */ /* 0x000f220000300800 */
        /* <DEDUP_REMOVED lines=8> */
[----:B------:R-:W-:-:S03]  /*53cb0*/  LOP3.LUT R6, R20, 0xffff, RZ, 0xc0, !PT ;  /* 0x0000ffff14067812 */ /* 0x000fc600078ec0ff */
        /* <DEDUP_REMOVED lines=10> */
[----:B---3--:R-:W3:Y:S01]  /*53d60*/  LDL.LU R12, [R1+0x1f4] ;  /* 0x0001f400010c7983 */ /* 0x008ee20000300800 */
[----:B------:R-:W-:-:S03]  /*53d70*/  PRMT R9, R9, 0x3340, R19 ;  /* 0x0000334009097816 */ /* 0x000fc60000000013 */
[----:B0-----:R-:W3:Y:S01]  /*53d80*/  LDL.LU R19, [R1+0x110] ;  /* 0x0001100001137983 */ /* 0x001ee20000300800 */
        /* <DEDUP_REMOVED lines=14> */
[----:B--2---:R-:W-:-:S05]  /*53e70*/  LOP3.LUT R7, R17, 0xffff, RZ, 0xc0, !PT ;  /* 0x0000ffff11077812 */ /* 0x004fca00078ec0ff */
[----:B------:R1:W-:Y:S01]  /*53e80*/  STL [R1+0xfc], R7 ;  /* 0x0000fc0701007387 */ /* 0x0003e20000100800 */
[----:B----4-:R-:W-:Y:S02]  /*53e90*/  LOP3.LUT R8, R16, 0xffff, RZ, 0xc0, !PT ;  /* 0x0000ffff10087812 */ /* 0x010fe400078ec0ff */
[----:B------:R-:W-:Y:S02]  /*53ea0*/  LOP3.LUT R9, R26, 0xffff, RZ, 0xc0, !PT ;  /* 0x0000ffff1a097812 */ /* 0x000fe400078ec0ff */
[----:B------:R-:W-:Y:S02]  /*53eb0*/  LOP3.LUT R10, R27, 0xffff, RZ, 0xc0, !PT ;  /* 0x0000ffff1b0a7812 */ /* 0x000fe400078ec0ff */
[----:B------:R-:W-:Y:S01]  /*53ec0*/  LOP3.LUT R11, R11, 0xffff, RZ, 0xc0, !PT ;  /* 0x0000ffff0b0b7812 */ /* 0x000fe200078ec0ff */
[----:B------:R-:W-:Y:S04]  /*53ed0*/  STL [R1+0x4fc], R8 ;  /* 0x0004fc0801007387 */ /* 0x000fe80000100800 */
[----:B------:R-:W2:Y:S04]  /*53ee0*/  LDL.LU R17, [R1+0x111c] ;  /* 0x00111c0001117983 */ /* 0x000ea80000300800 */
[----:B------:R4:W-:Y:S04]  /*53ef0*/  STL [R1+0x524], R9 ;  /* 0x0005240901007387 */ /* 0x0009e80000100800 */
[----:B------:R4:W-:Y:S04]  /*53f00*/  STL [R1+0x198], R11 ;  /* 0x0001980b01007387 */ /* 0x0009e80000100800 */
[----:B------:R-:W2:Y:S04]  /*53f10*/  LDL.LU R16, [R1+0xe54] ;  /* 0x000e540001107983 */ /* 0x000ea80000300800 */
[----:B------:R-:W-:Y:S04]  /*53f20*/  STL [R1+0x560], R10 ;  /* 0x0005600a01007387 */ /* 0x000fe80000100800 */
[----:B------:R-:W2:Y:S04]  /*53f30*/  LDL.LU R26, [R1+0xd64] ;  /* 0x000d6400011a7983 */ /* 0x000ea80000300800 */
[----:B------:R-:W2:Y:S01]  /*53f40*/  LDL.LU R27, [R1+0xd60] ;  /* 0x000d6000011b7983 */ /* 0x000ea20000300800 */
[----:B------:R-:W-:-:S02]  /*53f50*/  LOP3.LUT R21, R14, 0xffff, RZ, 0xc0, !PT ;  /* 0x0000ffff0e157812 */ /* 0x000fc400078ec0ff */
[----:B------:R-:W-:Y:S02]  /*53f60*/  LOP3.LUT R20, R20, 0xffff, RZ, 0xc0, !PT ;  /* 0x0000ffff14147812 */ /* 0x000fe400078ec0ff */
[----:B------:R-:W-:Y:S02]  /*53f70*/  LOP3.LUT R18, R15, 0xffff, RZ, 0xc0, !PT ;  /* 0x0000ffff0f127812 */ /* 0x000fe400078ec0ff */
[----:B0-----:R-:W-:Y:S01]  /*53f80*/  LOP3.LUT R3, R24, 0xffff, RZ, 0xc0, !PT ;  /* 0x0000ffff18037812 */ /* 0x001fe200078ec0ff */
[----:B------:R-:W2:Y:S01]  /*53f90*/  LDL.LU R14, [R1+0xc70] ;  /* 0x000c7000010e7983 */ /* 0x000ea20000300800 */
[----:B------:R-:W-:-:S03]  /*53fa0*/  LOP3.LUT R4, R23, 0xffff, RZ, 0xc0, !PT ;  /* 0x0000ffff17047812 */ /* 0x000fc600078ec0ff */
[----:B------:R-:W-:Y:S01]  /*53fb0*/  STL [R1+0x4ec], R21 ;  /* 0x0004ec1501007387 */ /* 0x000fe20000100800 */
[----:B---3--:R-:W-:-:S03]  /*53fc0*/  LOP3.LUT R5, R12, 0xffff, RZ, 0xc0, !PT ;  /* 0x0000ffff0c057812 */ /* 0x008fc600078ec0ff */
[----:B------:R0:W-:Y:S04]  /*53fd0*/  STL [R1+0x520], R20 ;  /* 0x0005201401007387 */ /* 0x0001e80000100800 */
[----:B------:R3:W-:Y:S01]  /*53fe0*/  STL [R1+0xf0], R3 ;  /* 0x0000f00301007387 */ /* 0x0007e20000100800 */
[----:B------:R-:W-:-:S03]  /*53ff0*/  LOP3.LUT R6, R19, 0xffff, RZ, 0xc0, !PT ;  /* 0x0000ffff13067812 */ /* 0x000fc600078ec0ff */
[----:B------:R-:W-:Y:S04]  /*54000*/  STL [R1+0x558], R18 ;  /* 0x0005581201007387 */ /* 0x000fe80000100800 */
[----:B------:R3:W-:Y:S04]  /*54010*/  STL [R1+0x4e0], R4 ;  /* 0x0004e00401007387 */ /* 0x0007e80000100800 */
[----:B------:R3:W-:Y:S04]  /*54020*/  STL [R1+0x510], R5 ;  /* 0x0005100501007387 */ /* 0x0007e80000100800 */
        /* <DEDUP_REMOVED lines=10> */
[--C-:B---3--:R-:W-:Y:S02]  /*540d0*/  PRMT R3, R3, 0x3340, R0.reuse ;  /* 0x0000334003037816 */ /* 0x108fe40000000000 */
        /* <DEDUP_REMOVED lines=14> */
[----:B-1----:R-:W-:Y:S02]  /*541c0*/  LOP3.LUT R7, R16, 0xffff, RZ, 0xc0, !PT ;  /* 0x0000ffff10077812 */ /* 0x002fe400078ec0ff */
[----:B------:R-:W-:Y:S02]  /*541d0*/  LOP3.LUT R8, R26, 0xffff, RZ, 0xc0, !PT ;  /* 0x0000ffff1a087812 */ /* 0x000fe400078ec0ff */
[----:B------:R-:W-:Y:S01]  /*541e0*/  LOP3.LUT R9, R27, 0xffff, RZ, 0xc0, !PT ;  /* 0x0000ffff1b097812 */ /* 0x000fe200078ec0ff */
[----:B------:R-:W-:Y:S04]  /*541f0*/  STL [R1+0x58c], R18 ;  /* 0x00058c1201007387 */ /* 0x000fe80000100800 */
[----:B------:R1:W-:Y:S04]  /*54200*/  STL [R1+0x514], R7 ;  /* 0x0005140701007387 */ /* 0x0003e80000100800 */
[----:B------:R-:W-:Y:S04]  /*54210*/  STL [R1+0x54c], R8 ;  /* 0x00054c0801007387 */ /* 0x000fe80000100800 */
[----:B------:R-:W2:Y:S04]  /*54220*/  LDL.LU R17, [R1+0x1120] ;  /* 0x0011200001117983 */ /* 0x000ea80000300800 */
[----:B------:R-:W-:Y:S04]  /*54230*/  STL [R1+0x548], R9 ;  /* 0x0005480901007387 */ /* 0x000fe80000100800 */
[----:B------:R-:W3:Y:S04]  /*54240*/  LDL.LU R16, [R1+0xe64] ;  /* 0x000e640001107983 */ /* 0x000ee80000300800 */
[----:B------:R-:W3:Y:S01]  /*54250*/  LDL.LU R26, [R1+0xe60] ;  /* 0x000e6000011a7983 */ /* 0x000ee20000300800 */
[----:B------:R-:W-:-:S05]  /*54260*/  LOP3.LUT R10, R14, 0xffff, RZ, 0xc0, !PT ;  /* 0x0000ffff0e0a7812 */ /* 0x000fca00078ec0ff */
[----:B------:R-:W-:Y:S04]  /*54270*/  STL [R1+0x580], R10 ;  /* 0x0005800a01007387 */ /* 0x000fe80000100800 */
[----:B------:R-:W3:Y:S04]  /*54280*/  LDL.LU R27, [R1+0xd70] ;  /* 0x000d7000011b7983 */ /* 0x000ee80000300800 */
[----:B------:R-:W3:Y:S01]  /*54290*/  LDL.LU R14, [R1+0xc74] ;  /* 0x000c7400010e7983 */ /* 0x000ee20000300800 */
[----:B------:R-:W-:Y:S02]  /*542a0*/  LOP3.LUT R12, R12, 0xffff, RZ, 0xc0, !PT ;  /* 0x0000ffff0c0c7812 */ /* 0x000fe400078ec0ff */
[----:B------:R-:W-:-:S02]  /*542b0*/  LOP3.LUT R21, R15, 0xffff, RZ, 0xc0, !PT ;  /* 0x0000ffff0f157812 */ /* 0x000fc400078ec0ff */
        /* <DEDUP_REMOVED lines=38> */
[----:B------:R-:W-:Y:S04]  /*54520*/  STL [R1+0x534], R7 ;  /* 0x0005340701007387 */ /* 0x000fe80000100800 */
[----:B------:R-:W-:Y:S04]  /*54530*/  STL [R1+0x570], R8 ;  /* 0x0005700801007387 */ /* 0x000fe80000100800 */
[----:B------:R-:W2:Y:S04]  /*54540*/  LDL.LU R17, [R1+0x1128] ;  /* 0x0011280001117983 */ /* 0x000ea80000300800 */
[----:B------:R1:W-:Y:S01]  /*54550*/  STL [R1+0x56c], R9 ;  /* 0x00056c0901007387 */ /* 0x0003e20000100800 */
[----:B------:R-:W-:-:S02]  /*54560*/  LOP3.LUT R22, R14, 0xffff, RZ, 0xc0, !PT ;  /* 0x0000ffff0e167812 */ /* 0x000fc400078ec0ff */
[----:B------:R-:W-:-:S03]  /*54570*/  LOP3.LUT R10, R27, 0xffff, RZ, 0xc0, !PT ;  /* 0x0000ffff1b0a7812 */ /* 0x000fc600078ec0ff */
[----:B------:R-:W-:Y:S04]  /*54580*/  STL [R1+0x528], R22 ;  /* 0x0005281601007387 */ /* 0x000fe80000100800 */
[----:B------:R-:W3:Y:S04]  /*54590*/  LDL.LU R16, [R1+0x1124] ;  /* 0x0011240001107983 */ /* 0x000ee80000300800 */
[----:B------:R-:W-:Y:S04]  /*545a0*/  STL [R1+0x5b4], R10 ;  /* 0x0005b40a01007387 */ /* 0x000fe80000100800 */
[----:B------:R-:W3:Y:S04]  /*545b0*/  LDL.LU R26, [R1+0xf54] ;  /* 0x000f5400011a7983 */ /* 0x000ee80000300800 */
[----:B------:R-:W3:Y:S01]  /*545c0*/  LDL.LU R14, [R1+0xf50] ;  /* 0x000f5000010e7983 */ /* 0x000ee20000300800 */
[----:B------:R-:W-:-:S02]  /*545d0*/  LOP3.LUT R21, R11, 0xffff, RZ, 0xc0, !PT ;  /* 0x0000ffff0b157812 */ /* 0x000fc400078ec0ff */
[----:B------:R-:W-:Y:S02]  /*545e0*/  LOP3.LUT R20, R20, 0xffff, RZ, 0xc0, !PT ;  /* 0x0000ffff14147812 */ /* 0x000fe400078ec0ff */
[----:B------:R-:W-:Y:S02]  /*545f0*/  LOP3.LUT R18, R15, 0xffff, RZ, 0xc0, !PT ;  /* 0x0000ffff0f127812 */ /* 0x000fe400078ec0ff */
[----:B0-----:R-:W-:Y:S01]  /*54600*/  LOP3.LUT R3, R24, 0xffff, RZ, 0xc0, !PT ;  /* 0x0000ffff18037812 */ /* 0x001fe200078ec0ff */
[----:B------:R-:W3:Y:S01]  /*54610*/  LDL.LU R11, [R1+0xc84] ;  /* 0x000c8400010b7983 */ /* 0x000ee20000300800 */
[----:B------:R-:W-:-:S03]  /*54620*/  LOP3.LUT R4, R23, 0xffff, RZ, 0xc0, !PT ;  /* 0x0000ffff17047812 */ /* 0x000fc600078ec0ff */
        /* <DEDUP_REMOVED lines=13> */
[----:B------:R-:W3:Y:S04]  /*54700*/  LDL.LU R24, [R1+0x8e0] ;  /* 0x0008e00001187983 */ /* 0x000ee80000300800 */
[----:B------:R-:W3:Y:S01]  /*54710*/  LDL.LU R23, [R1+0x254] ;  /* 0x0002540001177983 */ /* 0x000ee20000300800 */
[----:B-1----:R-:W-:-:S03]  /*54720*/  PRMT R9, R9, 0x3340, R20 ;  /* 0x0000334009097816 */ /* 0x002fc60000000014 */
[----:B0-----:R-:W3:Y:S01]  /*54730*/  LDL.LU R20, [R1+0x25c] ;  /* 0x00025c0001147983 */ /* 0x001ee20000300800 */
[----:B------:R-:W-:Y:S02]  /*54740*/  PRMT R3, R3, 0x3340, R0 ;  /* 0x0000334003037816 */ /* 0x000fe40000000000 */
[----:B------:R-:W-:Y:S02]  /*54750*/  PRMT R7, R7, 0x3340, R22 ;  /* 0x0000334007077816 */ /* 0x000fe40000000016 */
[--C-:B----4-:R-:W-:Y:S02]  /*54760*/  PRMT R4, R4, 0x3340, R0.reuse ;  /* 0x0000334004047816 */ /* 0x110fe40000000000 */
        /* <DEDUP_REMOVED lines=14> */
[----:B---3--:R-:W-:Y:S02]  /*54850*/  LOP3.LUT R8, R16, 0xffff, RZ, 0xc0, !PT ;  /* 0x0000ffff10087812 */ /* 0x008fe400078ec0ff */
[----:B------:R-:W-:Y:S02]  /*54860*/  LOP3.LUT R10, R26, 0xffff, RZ, 0xc0, !PT ;  /* 0x0000ffff1a0a7812 */ /* 0x000fe400078ec0ff */
[----:B------:R-:W-:Y:S01]  /*54870*/  LOP3.LUT R9, R14, 0xffff, RZ, 0xc0, !PT ;  /* 0x0000ffff0e097812 */ /* 0x000fe200078ec0ff */
[----:B------:R-:W-:Y:S04]  /*54880*/  STL [R1+0x59c], R8 ;  /* 0x00059c0801007387 */ /* 0x000fe80000100800 */
[----:B------:R-:W2:Y:S04]  /*54890*/  LDL.LU R17, [R1+0xe74] ;  /* 0x000e740001117983 */ /* 0x000ea80000300800 */
[----:B------:R-:W-:Y:S01]  /*548a0*/  STL [R1+0x5f4], R10 ;  /* 0x0005f40a01007387 */ /* 0x000fe20000100800 */
[----:B------:R-:W-:-:S05]  /*548b0*/  LOP3.LUT R11, R11, 0xffff, RZ, 0xc0, !PT ;  /* 0x0000ffff0b0b7812 */ /* 0x000fca00078ec0ff */
[----:B------:R3:W-:Y:S04]  /*548c0*/  STL [R1+0x594], R11 ;  /* 0x0005940b01007387 */ /* 0x0007e80000100800 */
[----:B------:R4:W-:Y:S04]  /*548d0*/  STL [R1+0x5f0], R9 ;  /* 0x0005f00901007387 */ /* 0x0009e80000100800 */
[----:B------:R-:W2:Y:S04]  /*548e0*/  LDL.LU R16, [R1+0xe70] ;  /* 0x000e700001107983 */ /* 0x000ea80000300800 */
[----:B------:R-:W2:Y:S04]  /*548f0*/  LDL.LU R26, [R1+0xd84] ;  /* 0x000d8400011a7983 */ /* 0x000ea80000300800 */
[----:B------:R-:W2:Y:S01]  /*54900*/  LDL.LU R14, [R1+0xd80] ;  /* 0x000d8000010e7983 */ /* 0x000ea20000300800 */
[----:B------:R-:W-:-:S03]  /*54910*/  LOP3.LUT R21, R12, 0xffff, RZ, 0xc0, !PT ;  /* 0x0000ffff0c157812 */ /* 0x000fc600078ec0ff */
[----:B------:R-:W2:Y:S01]  /*54920*/  LDL.LU R12, [R1+0xab4] ;  /* 0x000ab400010c7983 */ /* 0x000ea20000300800 */
[----:B------:R-:W-:Y:S02]  /*54930*/  LOP3.LUT R18, R27, 0xffff, RZ, 0xc0, !PT ;  /* 0x0000ffff1b127812 */ /* 0x000fe400078ec0ff */
[----:B------:R-:W-:Y:S02]  /*54940*/  LOP3.LUT R19, R19, 0xffff, RZ, 0xc0, !PT ;  /* 0x0000ffff13137812 */ /* 0x000fe400078ec0ff */
[----:B0-----:R-:W-:Y:S02]  /*54950*/  LOP3.LUT R3, R15, 0xffff, RZ, 0xc0, !PT ;  /* 0x0000ffff0f037812 */ /* 0x001fe400078ec0ff */
[----:B------:R-:W-:Y:S01]  /*54960*/  LOP3.LUT R4, R24, 0xffff, RZ, 0xc0, !PT ;  /* 0x0000ffff18047812 */ /* 0x000fe200078ec0ff */
        /* <DEDUP_REMOVED lines=14> */
[----:B-1----:R-:W-:-:S03]  /*54a50*/  PRMT R7, R7, 0x3340, R11 ;  /* 0x0000334007077816 */ /* 0x002fc6000000000b */
[----:B---3--:R-:W3:Y:S01]  /*54a60*/  LDL.LU R11, [R1+0xa8] ;  /* 0x0000a800010b7983 */ /* 0x008ee20000300800 */
[----:B----4-:R-:W-:-:S03]  /*54a70*/  PRMT R9, R9, 0x3340, R19 ;  /* 0x0000334009097816 */ /* 0x010fc60000000013 */
[----:B0-----:R-:W4:Y:S01]  /*54a80*/  LDL.LU R19, [R1+0xa4] ;  /* 0x0000a40001137983 */ /* 0x001f220000300800 */
        /* <DEDUP_REMOVED lines=16> */
[----:B------:R-:W-:Y:S02]  /*54b90*/  LOP3.LUT R8, R16, 0xffff, RZ, 0xc0, !PT ;  /* 0x0000ffff10087812 */ /* 0x000fe400078ec0ff */
[----:B------:R-:W-:Y:S02]  /*54ba0*/  LOP3.LUT R9, R26, 0xffff, RZ, 0xc0, !PT ;  /* 0x0000ffff1a097812 */ /* 0x000fe400078ec0ff */
[----:B------:R-:W-:Y:S02]  /*54bb0*/  LOP3.LUT R10, R14, 0xffff, RZ, 0xc0, !PT ;  /* 0x0000ffff0e0a7812 */ /* 0x000fe400078ec0ff */
[----:B------:R-:W-:Y:S01]  /*54bc0*/  LOP3.LUT R12, R12, 0xffff, RZ, 0xc0, !PT ;  /* 0x0000ffff0c0c7812 */ /* 0x000fe200078ec0ff */
[----:B------:R-:W-:Y:S04]  /*54bd0*/  STL [R1+0x5c0], R8 ;  /* 0x0005c00801007387 */ /* 0x000fe80000100800 */
[----:B------:R-:W2:Y:S04]  /*54be0*/  LDL.LU R17, [R1+0x1130] ;  /* 0x0011300001117983 */ /* 0x000ea80000300800 */
[----:B------:R-:W-:Y:S04]  /*54bf0*/  STL [R1+0x62c], R9 ;  /* 0x00062c0901007387 */ /* 0x000fe80000100800 */
        /* <DEDUP_REMOVED lines=15> */
[----:B----4-:R-:W-:-:S03]  /*54cf0*/  LOP3.LUT R6, R19, 0xffff, RZ, 0xc0, !PT ;  /* 0x0000ffff13067812 */ /* 0x010fc600078ec0ff */
[----:B------:R-:W-:Y:S04]  /*54d00*/  STL [R1+0x700], R18 ;  /* 0x0007001201007387 */ /* 0x000fe80000100800 */
[----:B------:R4:W-:Y:S04]  /*54d10*/  STL [R1+0x5a8], R4 ;  /* 0x0005a80401007387 */ /* 0x0009e80000100800 */
[----:B------:R4:W-:Y:S04]  /*54d20*/  STL [R1+0x618], R5 ;  /* 0x0006180501007387 */ /* 0x0009e80000100800 */
[----:B------:R-:W2:Y:S04]  /*54d30*/  LDL.LU R11, [R1+0xc90] ;  /* 0x000c9000010b7983 */ /* 0x000ea80000300800 */
[----:B------:R4:W-:Y:S04]  /*54d40*/  STL [R1+0x6fc], R6 ;  /* 0x0006fc0601007387 */ /* 0x0009e80000100800 */
[----:B------:R-:W2:Y:S04]  /*54d50*/  LDL.LU R19, [R1+0xba0] ;  /* 0x000ba00001137983 */ /* 0x000ea80000300800 */
[----:B------:R-:W2:Y:S04]  /*54d60*/  LDL.LU R27, [R1+0xac0] ;  /* 0x000ac000011b7983 */ /* 0x000ea80000300800 */
[----:B------:R-:W2:Y:S01]  /*54d70*/  LDL.LU R24, [R1+0x8f4] ;  /* 0x0008f40001187983 */ /* 0x000ea20000300800 */
[----:B-1----:R-:W-:-:S03]  /*54d80*/  PRMT R7, R7, 0x3340, R12 ;  /* 0x0000334007077816 */ /* 0x002fc6000000000c */
[----:B------:R-:W2:Y:S04]  /*54d90*/  LDL.LU R23, [R1+0x8f0] ;  /* 0x0008f00001177983 */ /* 0x000ea80000300800 */
[----:B------:R-:W2:Y:S01]  /*54da0*/  LDL.LU R12, [R1+0x29c] ;  /* 0x00029c00010c7983 */ /* 0x000ea20000300800 */
[----:B------:R-:W-:-:S03]  /*54db0*/  PRMT R9, R9, 0x3340, R20 ;  /* 0x0000334009097816 */ /* 0x000fc60000000014 */
[----:B0-----:R-:W2:Y:S01]  /*54dc0*/  LDL.LU R20, [R1+0x1d4] ;  /* 0x0001d40001147983 */ /* 0x001ea20000300800 */
[--C-:B---3--:R-:W-:Y:S02]  /*54dd0*/  PRMT R3, R3, 0x3340, R0.reuse ;  /* 0x0000334003037816 */ /* 0x108fe40000000000 */
[--C-:B----4-:R-:W-:Y:S02]  /*54de0*/  PRMT R4, R4, 0x3340, R0.reuse ;  /* 0x0000334004047816 */ /* 0x110fe40000000000 */
        /* <DEDUP_REMOVED lines=13> */
[----:B------:R-:W-:Y:S02]  /*54ec0*/  LOP3.LUT R8, R16, 0xffff, RZ, 0xc0, !PT ;  /* 0x0000ffff10087812 */ /* 0x000fe400078ec0ff */
[----:B------:R-:W-:Y:S01]  /*54ed0*/  LOP3.LUT R9, R26, 0xffff, RZ, 0xc0, !PT ;  /* 0x0000ffff1a097812 */ /* 0x000fe200078ec0ff */
[----:B------:R-:W-:Y:S01]  /*54ee0*/  STL [R1+0x5a4], R7 ;  /* 0x0005a40701007387 */ /* 0x000fe20000100800 */
[----:B------:R-:W-:-:S03]  /*54ef0*/  LOP3.LUT R10, R14, 0xffff, RZ, 0xc0, !PT ;  /* 0x0000ffff0e0a7812 */ /* 0x000fc600078ec0ff */
[----:B------:R-:W-:Y:S04]  /*54f00*/  STL [R1+0x608], R8 ;  /* 0x0006080801007387 */ /* 0x000fe80000100800 */
[----:B------:R-:W2:Y:S04]  /*54f10*/  LDL.LU R17, [R1+0x1134] ;  /* 0x0011340001117983 */ /* 0x000ea80000300800 */
[----:B------:R1:W-:Y:S01]  /*54f20*/  STL [R1+0x604], R9 ;  /* 0x0006040901007387 */ /* 0x0003e20000100800 */
[----:B------:R-:W-:-:S05]  /*54f30*/  LOP3.LUT R22, R15, 0xffff, RZ, 0xc0, !PT ;  /* 0x0000ffff0f167812 */ /* 0x000fca00078ec0ff */
[----:B------:R-:W-:Y:S04]  /*54f40*/  STL [R1+0x588], R22 ;  /* 0x0005881601007387 */ /* 0x000fe80000100800 */
[----:B------:R-:W3:Y:S04]  /*54f50*/  LDL.LU R16, [R1+0xe84] ;  /* 0x000e840001107983 */ /* 0x000ee80000300800 */
[----:B------:R-:W-:Y:S04]  /*54f60*/  STL [R1+0x63c], R10 ;  /* 0x00063c0a01007387 */ /* 0x000fe80000100800 */
[----:B------:R-:W4:Y:S04]  /*54f70*/  LDL.LU R14, [R1+0xd94] ;  /* 0x000d9400010e7983 */ /* 0x000f280000300800 */
[----:B------:R-:W4:Y:S01]  /*54f80*/  LDL.LU R15, [R1+0xd90] ;  /* 0x000d9000010f7983 */ /* 0x000f220000300800 */
[----:B------:R-:W-:-:S03]  /*54f90*/  LOP3.LUT R21, R11, 0xffff, RZ, 0xc0, !PT ;  /* 0x0000ffff0b157812 */ /* 0x000fc600078ec0ff */
[----:B------:R-:W4:Y:S01]  /*54fa0*/  LDL.LU R11, [R1+0xca0] ;  /* 0x000ca000010b7983 */ /* 0x000f220000300800 */
[----:B------:R-:W-:Y:S02]  /*54fb0*/  LOP3.LUT R19, R19, 0xffff, RZ, 0xc0, !PT ;  /* 0x0000ffff13137812 */ /* 0x000fe400078ec0ff */
[----:B------:R-:W-:Y:S02]  /*54fc0*/  LOP3.LUT R18, R27, 0xffff, RZ, 0xc0, !PT ;  /* 0x0000ffff1b127812 */ /* 0x000fe400078ec0ff */
[----:B0-----:R-:W-:Y:S01]  /*54fd0*/  LOP3.LUT R3, R24, 0xffff, RZ, 0xc0, !PT ;  /* 0x0000ffff18037812 */ /* 0x001fe200078ec0ff */
[----:B------:R-:W-:Y:S01]  /*54fe0*/  STL [R1+0x5ec], R21 ;  /* 0x0005ec1501007387 */ /* 0x000fe20000100800 */
[----:B------:R-:W-:Y:S02]  /*54ff0*/  LOP3.LUT R4, R23, 0xffff, RZ, 0xc0, !PT ;  /* 0x0000ffff17047812 */ /* 0x000fe400078ec0ff */
[----:B------:R-:W-:Y:S01]  /*55000*/  LOP3.LUT R5, R12, 0xffff, RZ, 0xc0, !PT ;  /* 0x0000ffff0c057812 */ /* 0x000fe200078ec0ff */
        /* <DEDUP_REMOVED lines=31> */
[----:B------:R-:W-:Y:S01]  /*55200*/  STL [R1+0x664], R18 ;  /* 0x0006641201007387 */ /* 0x000fe20000100800 */
[----:B---3--:R-:W-:Y:S02]  /*55210*/  LOP3.LUT R7, R16, 0xffff, RZ, 0xc0, !PT ;  /* 0x0000ffff10077812 */ /* 0x008fe400078ec0ff */
[----:B----4-:R-:W-:Y:S02]  /*55220*/  LOP3.LUT R8, R14, 0xffff, RZ, 0xc0, !PT ;  /* 0x0000ffff0e087812 */ /* 0x010fe400078ec0ff */
[----:B------:R-:W-:Y:S01]  /*55230*/  LOP3.LUT R9, R15, 0xffff, RZ, 0xc0, !PT ;  /* 0x0000ffff0f097812 */ /* 0x000fe200078ec0ff */
[----:B------:R1:W-:Y:S01]  /*55240*/  STL [R1+0x5d0], R7 ;  /* 0x0005d00701007387 */ /* 0x0003e20000100800 */
[----:B------:R-:W-:-:S03]  /*55250*/  LOP3.LUT R10, R11, 0xffff, RZ, 0xc0, !PT ;  /* 0x0000ffff0b0a7812 */ /* 0x000fc600078ec0ff */
[----:B------:R-:W-:Y:S04]  /*55260*/  STL [R1+0x660], R8 ;  /* 0x0006600801007387 */ /* 0x000fe80000100800 */
[----:B------:R-:W2:Y:S04]  /*55270*/  LDL.LU R17, [R1+0x1138] ;  /* 0x0011380001117983 */ /* 0x000ea80000300800 */
[----:B------:R3:W-:Y:S04]  /*55280*/  STL [R1+0x630], R9 ;  /* 0x0006300901007387 */ /* 0x0007e80000100800 */
[----:B------:R-:W4:Y:S04]  /*55290*/  LDL.LU R16, [R1+0xe94] ;  /* 0x000e940001107983 */ /* 0x000f280000300800 */
[----:B------:R-:W4:Y:S04]  /*552a0*/  LDL.LU R14, [R1+0xe90] ;  /* 0x000e9000010e7983 */ /* 0x000f280000300800 */
[----:B------:R-:W-:Y:S04]  /*552b0*/  STL [R1+0x654], R10 ;  /* 0x0006540a01007387 */ /* 0x000fe80000100800 */
[----:B------:R-:W4:Y:S01]  /*552c0*/  LDL.LU R15, [R1+0xda0] ;  /* 0x000da000010f7983 */ /* 0x000f220000300800 */
[----:B------:R-:W-:-:S02]  /*552d0*/  LOP3.LUT R11, R12, 0xffff, RZ, 0xc0, !PT ;  /* 0x0000ffff0c0b7812 */ /* 0x000fc400078ec0ff */
[----:B------:R-:W-:Y:S02]  /*552e0*/  LOP3.LUT R21, R26, 0xffff, RZ, 0xc0, !PT ;  /* 0x0000ffff1a157812 */ /* 0x000fe400078ec0ff */
[----:B------:R-:W-:Y:S02]  /*552f0*/  LOP3.LUT R20, R20, 0xffff, RZ, 0xc0, !PT ;  /* 0x0000ffff14147812 */ /* 0x000fe400078ec0ff */
[----:B0-----:R-:W-:Y:S01]  /*55300*/  LOP3.LUT R3, R27, 0xffff, RZ, 0xc0, !PT ;  /* 0x0000ffff1b037812 */ /* 0x001fe200078ec0ff */
[----:B------:R-:W4:Y:S01]  /*55310*/  LDL.LU R12, [R1+0xca4] ;  /* 0x000ca400010c7983 */ /* 0x000f220000300800 */
[----:B------:R-:W-:-:S03]  /*55320*/  LOP3.LUT R4, R24, 0xffff, RZ, 0xc0, !PT ;  /* 0x0000ffff18047812 */ /* 0x000fc600078ec0ff */
[----:B------:R0:W-:Y:S01]  /*55330*/  STL [R1+0x5cc], R11 ;  /* 0x0005cc0b01007387 */ /* 0x0001e20000100800 */
[----:B------:R-:W-:-:S03]  /*55340*/  LOP3.LUT R5, R23, 0xffff, RZ, 0xc0, !PT ;  /* 0x0000ffff17057812 */ /* 0x000fc600078ec0ff */
[----:B------:R-:W-:Y:S04]  /*55350*/  STL [R1+0x650], R21 ;  /* 0x0006501501007387 */ /* 0x000fe80000100800 */
[----:B------:R-:W-:Y:S01]  /*55360*/  STL [R1+0x620], R3 ;  /* 0x0006200301007387 */ /* 0x000fe20000100800 */
        /* <DEDUP_REMOVED lines=9> */
[----:B------:R-:W4:Y:S01]  /*55400*/  LDL.LU R23, [R1+0x218] ;  /* 0x0002180001177983 */ /* 0x000f220000300800 */
[----:B-1----:R-:W-:-:S02]  /*55410*/  PRMT R7, R7, 0x3340, R11 ;  /* 0x0000334007077816 */ /* 0x002fc4000000000b */
[----:B---3--:R-:W-:Y:S01]  /*55420*/  PRMT R9, R9, 0x3340, R20 ;  /* 0x0000334009097816 */ /* 0x008fe20000000014 */
[----:B0-----:R-:W3:Y:S04]  /*55430*/  LDL.LU R11, [R1+0x210] ;  /* 0x00021000010b7983 */ /* 0x001ee80000300800 */
[----:B------:R-:W3:Y:S01]  /*55440*/  LDL.LU R20, [R1+0x11c] ;  /* 0x00011c0001147983 */ /* 0x000ee20000300800 */
[--C-:B------:R-:W-:Y:S02]  /*55450*/  PRMT R3, R3, 0x3340, R0.reuse ;  /* 0x0000334003037816 */ /* 0x100fe40000000000 */
        /* <DEDUP_REMOVED lines=14> */
[----:B----4-:R-:W-:Y:S02]  /*55540*/  LOP3.LUT R8, R16, 0xffff, RZ, 0xc0, !PT ;  /* 0x0000ffff10087812 */ /* 0x010fe400078ec0ff */
[----:B------:R-:W-:Y:S01]  /*55550*/  LOP3.LUT R9, R14, 0xffff, RZ, 0xc0, !PT ;  /* 0x0000ffff0e097812 */ /* 0x000fe200078ec0ff */
[----:B------:R1:W-:Y:S01]  /*55560*/  STL [R1+0x610], R7 ;  /* 0x0006100701007387 */ /* 0x0003e20000100800 */
[----:B------:R-:W-:-:S03]  /*55570*/  LOP3.LUT R10, R15, 0xffff, RZ, 0xc0, !PT ;  /* 0x0000ffff0f0a7812 */ /* 0x000fc600078ec0ff */
[----:B------:R-:W-:Y:S04]  /*55580*/  STL [R1+0x69c], R8 ;  /* 0x00069c0801007387 */ /* 0x000fe80000100800 */
[----:B------:R-:W2:Y:S04]  /*55590*/  LDL.LU R17, [R1+0x1140] ;  /* 0x0011400001117983 */ /* 0x000ea80000300800 */
[----:B------:R-:W-:Y:S01]  /*555a0*/  STL [R1+0x644], R9 ;  /* 0x0006440901007387 */ /* 0x000fe20000100800 */
[----:B------:R-:W-:-:S05]  /*555b0*/  LOP3.LUT R12, R12, 0xffff, RZ, 0xc0, !PT ;  /* 0x0000ffff0c0c7812 */ /* 0x000fca00078ec0ff */
[----:B------:R4:W-:Y:S04]  /*555c0*/  STL [R1+0x614], R12 ;  /* 0x0006140c01007387 */ /* 0x0009e80000100800 */
[----:B------:R-:W2:Y:S04]  /*555d0*/  LDL.LU R16, [R1+0x113c] ;  /* 0x00113c0001107983 */ /* 0x000ea80000300800 */
[----:B------:R-:W-:Y:S04]  /*555e0*/  STL [R1+0x690], R10 ;  /* 0x0006900a01007387 */ /* 0x000fe80000100800 */
        /* <DEDUP_REMOVED lines=8> */
[----:B------:R-:W-:Y:S04]  /*55670*/  STL [R1+0x68c], R21 ;  /* 0x00068c1501007387 */ /* 0x000fe80000100800 */
[----:B------:R0:W-:Y:S01]  /*55680*/  STL [R1+0x640], R19 ;  /* 0x0006401301007387 */ /* 0x0001e20000100800 */
[----:B---3--:R-:W-:-:S03]  /*55690*/  LOP3.LUT R5, R11, 0xffff, RZ, 0xc0, !PT ;  /* 0x0000ffff0b057812 */ /* 0x008fc600078ec0ff */
        /* <DEDUP_REMOVED lines=12> */
[----:B----4-:R-:W4:Y:S01]  /*55760*/  LDL.LU R12, [R1+0x2e8] ;  /* 0x0002e800010c7983 */ /* 0x010f220000300800 */
[----:B------:R-:W-:-:S03]  /*55770*/  PRMT R9, R9, 0x3340, R19 ;  /* 0x0000334009097816 */ /* 0x000fc60000000013 */
[----:B0-----:R-:W4:Y:S01]  /*55780*/  LDL.LU R19, [R1+0x2dc] ;  /* 0x0002dc0001137983 */ /* 0x001f220000300800 */
[--C-:B---3--:R-:W-:Y:S02]  /*55790*/  PRMT R3, R3, 0x3340, R0.reuse ;  /* 0x0000334003037816 */ /* 0x108fe40000000000 */
        /* <DEDUP_REMOVED lines=15> */
[----:B------:R-:W-:Y:S02]  /*55890*/  LOP3.LUT R8, R16, 0xffff, RZ, 0xc0, !PT ;  /* 0x0000ffff10087812 */ /* 0x000fe400078ec0ff */
[----:B------:R-:W-:Y:S02]  /*558a0*/  LOP3.LUT R9, R14, 0xffff, RZ, 0xc0, !PT ;  /* 0x0000ffff0e097812 */ /* 0x000fe400078ec0ff */
        /* <DEDUP_REMOVED lines=17> */
[----:B----4-:R-:W-:-:S03]  /*559c0*/  LOP3.LUT R5, R12, 0xffff, RZ, 0xc0, !PT ;  /* 0x0000ffff0c057812 */ /* 0x010fc600078ec0ff */
        /* <DEDUP_REMOVED lines=15> */
[----:B----4-:R-:W-:Y:S02]  /*55ac0*/  PRMT R3, R3, 0x3340, R0 ;  /* 0x0000334003037816 */ /* 0x010fe40000000000 */
        /* <DEDUP_REMOVED lines=16> */
[----:B-1----:R-:W-:Y:S02]  /*55bd0*/  LOP3.LUT R7, R24, 0xffff, RZ, 0xc0, !PT ;  /* 0x0000ffff18077812 */ /* 0x002fe400078ec0ff */
[----:B------:R-:W-:Y:S01]  /*55be0*/  LOP3.LUT R10, R15, 0xffff, RZ, 0xc0, !PT ;  /* 0x0000ffff0f0a7812 */ /* 0x000fe200078ec0ff */
[----:B------:R-:W-:Y:S04]  /*55bf0*/  STL [R1+0x578], R8 ;  /* 0x0005780801007387 */ /* 0x000fe80000100800 */
[----:B------:R-:W-:Y:S04]  /*55c00*/  STL [R1+0x6e8], R9 ;  /* 0x0006e80901007387 */ /* 0x000fe80000100800 */
[----:B------:R-:W-:Y:S04]  /*55c10*/  STL [R1+0x60c], R7 ;  /* 0x00060c0701007387 */ /* 0x000fe80000100800 */
[----:B------:R-:W2:Y:S01]  /*55c20*/  LDL.LU R14, [R1+0xf44] ;  /* 0x000f4400010e7983 */ /* 0x000ea20000300800 */
[----:B------:R-:W-:-:S03]  /*55c30*/  LOP3.LUT R21, R11, 0xffff, RZ, 0xc0, !PT ;  /* 0x0000ffff0b157812 */ /* 0x000fc600078ec0ff */
[----:B------:R1:W-:Y:S04]  /*55c40*/  STL [R1+0xa4], R10 ;  /* 0x0000a40a01007387 */ /* 0x0003e80000100800 */
[----:B------:R-:W-:Y:S04]  /*55c50*/  STL [R1+0xa8], R21 ;  /* 0x0000a81501007387 */ /* 0x000fe80000100800 */
        /* <DEDUP_REMOVED lines=44> */
[----:B----4-:R-:W-:Y:S02]  /*55f20*/  LOP3.LUT R7, R11, 0xffff, RZ, 0xc0, !PT ;  /* 0x0000ffff0b077812 */ /* 0x010fe400078ec0ff */
[----:B------:R-:W-:Y:S01]  /*55f30*/  LOP3.LUT R10, R24, 0xffff, RZ, 0xc0, !PT ;  /* 0x0000ffff180a7812 */ /* 0x000fe200078ec0ff */
[----:B------:R-:W-:Y:S04]  /*55f40*/  STL [R1+0x6bc], R9 ;  /* 0x0006bc0901007387 */ /* 0x000fe80000100800 */
[----:B------:R-:W-:Y:S04]  /*55f50*/  STL [R1+0x6c], R7 ;  /* 0x00006c0701007387 */ /* 0x000fe80000100800 */
[----:B------:R-:W2:Y:S01]  /*55f60*/  LDL.LU R14, [R1+0xf14] ;  /* 0x000f1400010e7983 */ /* 0x000ea20000300800 */
[----:B------:R-:W-:-:S03]  /*55f70*/  LOP3.LUT R15, R19, 0xffff, RZ, 0xc0, !PT ;  /* 0x0000ffff130f7812 */ /* 0x000fc600078ec0ff */
[----:B------:R-:W-:Y:S04]  /*55f80*/  STL [R1+0x4c], R10 ;  /* 0x00004c0a01007387 */ /* 0x000fe80000100800 */
[----:B------:R3:W-:Y:S04]  /*55f90*/  STL [R1+0x5c], R15 ;  /* 0x00005c0f01007387 */ /* 0x0007e80000100800 */
[----:B------:R-:W4:Y:S04]  /*55fa0*/  LDL.LU R24, [R1+0xf10] ;  /* 0x000f100001187983 */ /* 0x000f280000300800 */
        /* <DEDUP_REMOVED lines=22> */
[----:B-1----:R-:W-:-:S03]  /*56110*/  PRMT R8, R8, 0x3340, R15 ;  /* 0x0000334008087816 */ /* 0x002fc6000000000f */
[----:B---3--:R-:W3:Y:S04]  /*56120*/  LDL.LU R15, [R1+0x2f0] ;  /* 0x0002f000010f7983 */ /* 0x008ee80000300800 */
[----:B------:R-:W3:Y:S01]  /*56130*/  LDL.LU R23, [R1+0x2d0] ;  /* 0x0002d00001177983 */ /* 0x000ee20000300800 */
[----:B0-----:R-:W-:Y:S02]  /*56140*/  PRMT R3, R3, 0x3340, R0 ;  /* 0x0000334003037816 */ /* 0x001fe40000000000 */
[----:B------:R-:W-:Y:S02]  /*56150*/  PRMT R7, R7, 0x3340, R22 ;  /* 0x0000334007077816 */ /* 0x000fe40000000016 */
[--C-:B------:R-:W-:Y:S02]  /*56160*/  PRMT R4, R4, 0x3340, R0.reuse ;  /* 0x0000334004047816 */ /* 0x100fe40000000000 */
[----:B------:R-:W-:-:S02]  /*56170*/  PRMT R5, R5, 0x3340, R0 ;  /* 0x0000334005057816 */ /* 0x000fc40000000000 */
[----:B------:R-:W-:Y:S02]  /*56180*/  PRMT R9, R9, 0x3340, R21 ;  /* 0x0000334009097816 */ /* 0x000fe40000000015 */
        /* <DEDUP_REMOVED lines=12> */
[----:B-1----:R-:W-:Y:S01]  /*56250*/  LOP3.LUT R7, R19, 0xffff, RZ, 0xc0, !PT ;  /* 0x0000ffff13077812 */ /* 0x002fe200078ec0ff */
[----:B------:R-:W-:Y:S04]  /*56260*/  STL [R1+0x30], R8 ;  /* 0x0000300801007387 */ /* 0x000fe80000100800 */
[----:B------:R-:W-:Y:S04]  /*56270*/  STL [R1+0x6dc], R9 ;  /* 0x0006dc0901007387 */ /* 0x000fe80000100800 */
[----:B------:R1:W-:Y:S04]  /*56280*/  STL [R1+0x3c], R7 ;  /* 0x00003c0701007387 */ /* 0x0003e80000100800 */
[----:B------:R-:W2:Y:S01]  /*56290*/  LDL.LU R14, [R1+0xee4] ;  /* 0x000ee400010e7983 */ /* 0x000ea20000300800 */
[----:B------:R-:W-:-:S03]  /*562a0*/  LOP3.LUT R16, R20, 0xffff, RZ, 0xc0, !PT ;  /* 0x0000ffff14107812 */ /* 0x000fc600078ec0ff */
[----:B------:R-:W4:Y:S01]  /*562b0*/  LDL.LU R24, [R1+0xee0] ;  /* 0x000ee00001187983 */ /* 0x000f220000300800 */
[----:B------:R-:W-:-:S03]  /*562c0*/  LOP3.LUT R29, R11, 0xffff, RZ, 0xc0, !PT ;  /* 0x0000ffff0b1d7812 */ /* 0x000fc600078ec0ff */
[----:B------:R-:W-:Y:S04]  /*562d0*/  STL [R1+0x34], R16 ;  /* 0x0000341001007387 */ /* 0x000fe80000100800 */
[----:B------:R-:W2:Y:S04]  /*562e0*/  LDL.LU R11, [R1+0xed4] ;  /* 0x000ed400010b7983 */ /* 0x000ea80000300800 */
[----:B------:R-:W2:Y:S04]  /*562f0*/  LDL.LU R19, [R1+0xd14] ;  /* 0x000d140001137983 */ /* 0x000ea80000300800 */
[----:B------:R-:W2:Y:S01]  /*56300*/  LDL.LU R20, [R1+0xb24] ;  /* 0x000b240001147983 */ /* 0x000ea20000300800 */
[----:B------:R-:W-:-:S02]  /*56310*/  LOP3.LUT R10, R18, 0xffff, RZ, 0xc0, !PT ;  /* 0x0000ffff120a7812 */ /* 0x000fc400078ec0ff */
[----:B------:R-:W-:Y:S02]  /*56320*/  LOP3.LUT R28, R17, 0xffff, RZ, 0xc0, !PT ;  /* 0x0000ffff111c7812 */ /* 0x000fe400078ec0ff */
[----:B------:R-:W-:Y:S02]  /*56330*/  LOP3.LUT R17, R26, 0xffff, RZ, 0xc0, !PT ;  /* 0x0000ffff1a117812 */ /* 0x000fe400078ec0ff */
[----:B0-----:R-:W-:Y:S02]  /*56340*/  LOP3.LUT R3, R27, 0xffff, RZ, 0xc0, !PT ;  /* 0x0000ffff1b037812 */ /* 0x001fe400078ec0ff */
[----:B------:R-:W-:Y:S01]  /*56350*/  LOP3.LUT R4, R12, 0xffff, RZ, 0xc0, !PT ;  /* 0x0000ffff0c047812 */ /* 0x000fe200078ec0ff */
[----:B------:R-:W-:Y:S04]  /*56360*/  STL [R1+0x6c8], R10 ;  /* 0x0006c80a01007387 */ /* 0x000fe80000100800 */
[----:B------:R-:W-:Y:S01]  /*56370*/  STL [R1+0x44], R17 ;  /* 0x0000441101007387 */ /* 0x000fe20000100800 */
[----:B---3--:R-:W-:-:S03]  /*56380*/  LOP3.LUT R5, R15, 0xffff, RZ, 0xc0, !PT ;  /* 0x0000ffff0f057812 */ /* 0x008fc600078ec0ff */
[----:B------:R0:W-:Y:S01]  /*56390*/  STL [R1+0x40], R3 ;  /* 0x0000400301007387 */ /* 0x0001e20000100800 */
[----:B------:R-:W-:-:S03]  /*563a0*/  LOP3.LUT R6, R23, 0xffff, RZ, 0xc0, !PT ;  /* 0x0000ffff17067812 */ /* 0x000fc600078ec0ff */
[----:B------:R-:W3:Y:S01]  /*563b0*/  LDL.LU R12, [R1+0xb20] ;  /* 0x000b2000010c7983 */ /* 0x000ee20000300800 */
[----:B-1----:R-:W-:-:S03]  /*563c0*/  PRMT R7, R7, 0x3340, R17 ;  /* 0x0000334007077816 */ /* 0x002fc60000000011 */
[----:B------:R1:W-:Y:S04]  /*563d0*/  STL [R1+0x2c4], R4 ;  /* 0x0002c40401007387 */ /* 0x0003e80000100800 */
[----:B------:R-:W-:Y:S04]  /*563e0*/  STL [R1+0x6f8], R5 ;  /* 0x0006f80501007387 */ /* 0x000fe80000100800 */
[----:B------:R-:W3:Y:S01]  /*563f0*/  LDL.LU R23, [R1+0xb14] ;  /* 0x000b140001177983 */ /* 0x000ee20000300800 */
[----:B------:R-:W-:Y:S02]  /*56400*/  PRMT R8, R8, 0x3340, R16 ;  /* 0x0000334008087816 */ /* 0x000fe40000000010 */
[----:B0-----:R-:W-:Y:S01]  /*56410*/  PRMT R3, R3, 0x3340, R0 ;  /* 0x0000334003037816 */ /* 0x001fe20000000000 */
[----:B------:R-:W-:Y:S04]  /*56420*/  STL [R1+0x2c], R6 ;  /* 0x00002c0601007387 */ /* 0x000fe80000100800 */
[----:B------:R-:W3:Y:S04]  /*56430*/  LDL.LU R22, [R1+0x960] ;  /* 0x0009600001167983 */ /* 0x000ee80000300800 */
[----:B------:R-:W3:Y:S01]  /*56440*/  LDL.LU R15, [R1+0x2ec] ;  /* 0x0002ec00010f7983 */ /* 0x000ee20000300800 */
[----:B------:R-:W-:-:S02]  /*56450*/  PRMT R16, R7, 0x5410, R3 ;  /* 0x0000541007107816 */ /* 0x000fc40000000003 */
[----:B-1----:R-:W-:Y:S01]  /*56460*/  PRMT R4, R4, 0x3340, R0 ;  /* 0x0000334004047816 */ /* 0x002fe20000000000 */
[----:B------:R-:W3:Y:S04]  /*56470*/  LDL.LU R3, [R1+0x15c] ;  /* 0x00015c0001037983 */ /* 0x000ee80000300800 */
[----:B------:R-:W3:Y:S04]  /*56480*/  LDL.LU R7, [R1+0x790] ;  /* 0x0007900001077983 */ /* 0x000ee80000300800 */
[----:B------:R0:W-:Y:S02]  /*56490*/  STL [R1+0x994], R16 ;  /* 0x0009941001007387 */ /* 0x0001e40000100800 */
[----:B0-----:R-:W-:-:S02]  /*564a0*/  PRMT R16, R8, 0x5410, R4 ;  /* 0x0000541008107816 */ /* 0x001fc40000000004 */
[----:B------:R-:W3:Y:S01]  /*564b0*/  LDL.LU R4, [R1+0x794] ;  /* 0x0007940001047983 */ /* 0x000ee20000300800 */
        /* <DEDUP_REMOVED lines=8> */
[----:B------:R1:W-:Y:S01]  /*56540*/  STL [R1+0x9f0], R5 ;  /* 0x0009f00501007387 */ /* 0x0003e20000100800 */
[----:B----4-:R-:W-:-:S05]  /*56550*/  LOP3.LUT R10, R24, 0xffff, RZ, 0xc0, !PT ;  /* 0x0000ffff180a7812 */ /* 0x010fca00078ec0ff */
[----:B------:R-:W-:Y:S01]  /*56560*/  STL [R1+0x6a8], R10 ;  /* 0x0006a80a01007387 */ /* 0x000fe20000100800 */
[----:B--2---:R-:W-:Y:S02]  /*56570*/  LOP3.LUT R24, R20, 0xffff, RZ, 0xc0, !PT ;  /* 0x0000ffff14187812 */ /* 0x004fe400078ec0ff */
[----:B------:R-:W-:Y:S01]  /*56580*/  LOP3.LUT R25, R11, 0xffff, RZ, 0xc0, !PT ;  /* 0x0000ffff0b197812 */ /* 0x000fe200078ec0ff */
[----:B------:R-:W2:Y:S04]  /*56590*/  LDL.LU R20, [R1+0xec8] ;  /* 0x000ec80001147983 */ /* 0x000ea80000300800 */
[----:B------:R-:W4:Y:S01]  /*565a0*/  LDL.LU R17, [R1+0xea8] ;  /* 0x000ea80001117983 */ /* 0x000f220000300800 */
[----:B------:R-:W-:-:S03]  /*565b0*/  LOP3.LUT R26, R19, 0xffff, RZ, 0xc0, !PT ;  /* 0x0000ffff131a7812 */ /* 0x000fc600078ec0ff */
[----:B------:R-:W4:Y:S04]  /*565c0*/  LDL.LU R21, [R1+0xce8] ;  /* 0x000ce80001157983 */ /* 0x000f280000300800 */
[----:B------:R-:W4:Y:S01]  /*565d0*/  LDL.LU R19, [R1+0xaf4] ;  /* 0x000af40001137983 */ /* 0x000f220000300800 */
[----:B------:R-:W-:Y:S02]  /*565e0*/  LOP3.LUT R27, R14, 0xffff, RZ, 0xc0, !PT ;  /* 0x0000ffff0e1b7812 */ /* 0x000fe400078ec0ff */
[----:B---3--:R-:W-:Y:S02]  /*565f0*/  LOP3.LUT R11, R12, 0xffff, RZ, 0xc0, !PT ;  /* 0x0000ffff0c0b7812 */ /* 0x008fe400078ec0ff */
[----:B------:R-:W3:Y:S04]  /*56600*/  LDL.LU R12, [R1+0xaf0] ;  /* 0x000af000010c7983 */ /* 0x000ee80000300800 */
[----:B0-----:R-:W3:Y:S04]  /*56610*/  LDL.LU R16, [R1+0xae4] ;  /* 0x000ae40001107983 */ /* 0x001ee80000300800 */
[----:B------:R-:W3:Y:S04]  /*56620*/  LDL.LU R18, [R1+0x930] ;  /* 0x0009300001127983 */ /* 0x000ee80000300800 */
[----:B------:R-:W-:Y:S04]  /*56630*/  STL [R1+0x698], R11 ;  /* 0x0006980b01007387 */ /* 0x000fe80000100800 */
[----:B------:R-:W3:Y:S01]  /*56640*/  LDL.LU R14, [R1+0x770] ;  /* 0x00077000010e7983 */ /* 0x000ee20000300800 */
[----:B------:R-:W-:-:S02]  /*56650*/  LOP3.LUT R22, R22, 0xffff, RZ, 0xc0, !PT ;  /* 0x0000ffff16167812 */ /* 0x000fc400078ec0ff */
[----:B------:R-:W-:Y:S02]  /*56660*/  LOP3.LUT R3, R3, 0xffff, RZ, 0xc0, !PT ;  /* 0x0000ffff03037812 */ /* 0x000fe400078ec0ff */
[----:B-1----:R-:W-:Y:S02]  /*56670*/  PRMT R8, R26, 0x3340, R22 ;  /* 0x000033401a087816 */ /* 0x002fe40000000016 */
[----:B------:R-:W-:Y:S02]  /*56680*/  LOP3.LUT R6, R7, 0xffff, RZ, 0xc0, !PT ;  /* 0x0000ffff07067812 */ /* 0x000fe400078ec0ff */
[----:B------:R-:W-:Y:S02]  /*56690*/  PRMT R9, R27, 0x3340, R24 ;  /* 0x000033401b097816 */ /* 0x000fe40000000018 */
[----:B------:R-:W-:Y:S02]  /*566a0*/  LOP3.LUT R5, R4, 0xffff, RZ, 0xc0, !PT ;  /* 0x0000ffff04057812 */ /* 0x000fe400078ec0ff */
[----:B------:R-:W-:-:S03]  /*566b0*/  PRMT R4, R3, 0x3340, R0 ;  /* 0x0000334003047816 */ /* 0x000fc60000000000 */
[----:B------:R0:W-:Y:S01]  /*566c0*/  STL [R1+0x680], R5 ;  /* 0x0006800501007387 */ /* 0x0001e20000100800 */
[----:B------:R-:W-:-:S03]  /*566d0*/  PRMT R8, R8, 0x5410, R4 ;  /* 0x0000541008087816 */ /* 0x000fc60000000004 */
[----:B------:R-:W-:Y:S04]  /*566e0*/  STL [R1+0x684], R6 ;  /* 0x0006840601007387 */ /* 0x000fe80000100800 */
[----:B------:R-:W3:Y:S01]  /*566f0*/  LDL.LU R4, [R1+0x17c] ;  /* 0x00017c0001047983 */ /* 0x000ee20000300800 */
[----:B0-----:R-:W-:-:S03]  /*56700*/  PRMT R5, R5, 0x3340, R0 ;  /* 0x0000334005057816 */ /* 0x001fc60000000000 */
[----:B------:R0:W-:Y:S01]  /*56710*/  STL [R1+0x9f4], R8 ;  /* 0x0009f40801007387 */ /* 0x0001e20000100800 */
[----:B------:R-:W-:-:S03]  /*56720*/  PRMT R5, R9, 0x5410, R5 ;  /* 0x0000541009057816 */ /* 0x000fc60000000005 */
[----:B0-----:R-:W3:Y:S04]  /*56730*/  LDL.LU R8, [R1+0x774] ;  /* 0x0007740001087983 */ /* 0x001ee80000300800 */
[----:B------:R-:W3:Y:S04]  /*56740*/  LDL.LU R9, [R1+0xeb4] ;  /* 0x000eb40001097983 */ /* 0x000ee80000300800 */
[----:B------:R0:W-:Y:S04]  /*56750*/  STL [R1+0xaa0], R5 ;  /* 0x000aa00501007387 */ /* 0x0001e80000100800 */
[----:B0-----:R-:W3:Y:S01]  /*56760*/  LDL.LU R5, [R1+0x778] ;  /* 0x0007780001057983 */ /* 0x001ee20000300800 */
[----:B------:R-:W-:-:S02]  /*56770*/  LOP3.LUT R23, R23, 0xffff, RZ, 0xc0, !PT ;  /* 0x0000ffff17177812 */ /* 0x000fc400078ec0ff */
[----:B------:R-:W-:Y:S02]  /*56780*/  LOP3.LUT R15, R15, 0xffff, RZ, 0xc0, !PT ;  /* 0x0000ffff0f0f7812 */ /* 0x000fe400078ec0ff */
[--C-:B------:R-:W-:Y:S02]  /*56790*/  PRMT R6, R6, 0x3340, R0.reuse ;  /* 0x0000334006067816 */ /* 0x100fe40000000000 */
[----:B------:R-:W-:Y:S02]  /*567a0*/  PRMT R10, R10, 0x3340, R11 ;  /* 0x000033400a0a7816 */ /* 0x000fe4000000000b */
[----:B------:R-:W-:Y:S02]  /*567b0*/  PRMT R11, R25, 0x3340, R23 ;  /* 0x00003340190b7816 */ /* 0x000fe40000000017 */
[----:B------:R-:W-:Y:S02]  /*567c0*/  PRMT R7, R15, 0x3340, R0 ;  /* 0x000033400f077816 */ /* 0x000fe40000000000 */
[----:B------:R-:W-:-:S02]  /*567d0*/  PRMT R10, R10, 0x5410, R6 ;  /* 0x000054100a0a7816 */ /* 0x000fc40000000006 */
[----:B------:R-:W-:-:S03]  /*567e0*/  PRMT R6, R11, 0x5410, R7 ;  /* 0x000054100b067816 */ /* 0x000fc60000000007 */
[----:B------:R0:W-:Y:S04]  /*567f0*/  STL [R1+0xa94], R10 ;  /* 0x000a940a01007387 */ /* 0x0001e80000100800 */
[----:B------:R1:W-:Y:S01]  /*56800*/  STL [R1+0xaa4], R6 ;  /* 0x000aa40601007387 */ /* 0x0003e20000100800 */
[----:B--2---:R-:W-:Y:S02]  /*56810*/  LOP3.LUT R20, R20, 0xffff, RZ, 0xc0, !PT ;  /* 0x0000ffff14147812 */ /* 0x004fe400078ec0ff */
[----:B----4-:R-:W-:Y:S02]  /*56820*/  LOP3.LUT R21, R21, 0xffff, RZ, 0xc0, !PT ;  /* 0x0000ffff15157812 */ /* 0x010fe400078ec0ff */
[----:B------:R-:W-:Y:S02]  /*56830*/  LOP3.LUT R19, R19, 0xffff, RZ, 0xc0, !PT ;  /* 0x0000ffff13137812 */ /* 0x000fe400078ec0ff */
[----:B---3--:R-:W-:-:S02]  /*56840*/  LOP3.LUT R12, R12, 0xffff, RZ, 0xc0, !PT ;  /* 0x0000ffff0c0c7812 */ /* 0x008fc400078ec0ff */
[----:B------:R-:W-:Y:S02]  /*56850*/  LOP3.LUT R18, R18, 0xffff, RZ, 0xc0, !PT ;  /* 0x0000ffff12127812 */ /* 0x000fe400078ec0ff */
[----:B0-----:R-:W-:Y:S02]  /*56860*/  PRMT R10, R20, 0x3340, R19 ;  /* 0x00003340140a7816 */ /* 0x001fe40000000013 */
[----:B------:R-:W-:Y:S02]  /*56870*/  LOP3.LUT R14, R14, 0xffff, RZ, 0xc0, !PT ;  /* 0x0000ffff0e0e7812 */ /* 0x000fe400078ec0ff */
[----:B------:R-:W-:Y:S02]  /*56880*/  LOP3.LUT R17, R17, 0xffff, RZ, 0xc0, !PT ;  /* 0x0000ffff11117812 */ /* 0x000fe400078ec0ff */
[----:B------:R-:W-:Y:S02]  /*56890*/  LOP3.LUT R16, R16, 0xffff, RZ, 0xc0, !PT ;  /* 0x0000ffff10107812 */ /* 0x000fe400078ec0ff */
[----:B------:R-:W-:-:S02]  /*568a0*/  LOP3.LUT R4, R4, 0xffff, RZ, 0xc0, !PT ;  /* 0x0000ffff04047812 */ /* 0x000fc400078ec0ff */
[----:B------:R-:W-:Y:S02]  /*568b0*/  LOP3.LUT R11, R9, 0xffff, RZ, 0xc0, !PT ;  /* 0x0000ffff090b7812 */ /* 0x000fe400078ec0ff */
[----:B------:R-:W-:Y:S02]  /*568c0*/  LOP3.LUT R7, R8, 0xffff, RZ, 0xc0, !PT ;  /* 0x0000ffff08077812 */ /* 0x000fe400078ec0ff */
[----:B------:R-:W-:Y:S01]  /*568d0*/  PRMT R9, R21, 0x3340, R18 ;  /* 0x0000334015097816 */ /* 0x000fe20000000012 */
[----:B------:R0:W-:Y:S04]  /*568e0*/  STL [R1+0x674], R11 ;  /* 0x0006740b01007387 */ /* 0x0001e80000100800 */
[----:B------:R-:W-:Y:S01]  /*568f0*/  STL [R1+0x670], R12 ;  /* 0x0006700c01007387 */ /* 0x000fe20000100800 */
[----:B-1----:R-:W-:-:S02]  /*56900*/  LOP3.LUT R6, R5, 0xffff, RZ, 0xc0, !PT ;  /* 0x0000ffff05067812 */ /* 0x002fc400078ec0ff */
[----:B------:R-:W-:-:S03]  /*56910*/  PRMT R5, R4, 0x3340, R0 ;  /* 0x0000334004057816 */ /* 0x000fc60000000000 */
[----:B------:R1:W-:Y:S01]  /*56920*/  STL [R1+0x64c], R6 ;  /* 0x00064c0601007387 */ /* 0x0003e20000100800 */
[----:B------:R-:W-:-:S03]  /*56930*/  PRMT R5, R9, 0x5410, R5 ;  /* 0x0000541009057816 */ /* 0x000fc60000000005 */
[----:B------:R2:W-:Y:S01]  /*56940*/  STL [R1+0x6ac], R7 ;  /* 0x0006ac0701007387 */ /* 0x0005e20000100800 */
[----:B0-----:R-:W-:-:S03]  /*56950*/  PRMT R11, R11, 0x3340, R12 ;  /* 0x000033400b0b7816 */ /* 0x001fc6000000000c */
[----:B------:R-:W3:Y:S01]  /*56960*/  LDL.LU R9, [R1+0xc0] ;  /* 0x0000c00001097983 */ /* 0x000ee20000300800 */
[--C-:B-1----:R-:W-:Y:S02]  /*56970*/  PRMT R6, R6, 0x3340, R0.reuse ;  /* 0x0000334006067816 */ /* 0x102fe40000000000 */
[----:B--2---:R-:W-:Y:S02]  /*56980*/  PRMT R7, R7, 0x3340, R0 ;  /* 0x0000334007077816 */ /* 0x004fe40000000000 */
[----:B------:R-:W-:Y:S01]  /*56990*/  PRMT R6, R10, 0x5410, R6 ;  /* 0x000054100a067816 */ /* 0x000fe20000000006 */
[----:B------:R0:W-:Y:S01]  /*569a0*/  STL [R1+0xab0], R5 ;  /* 0x000ab00501007387 */ /* 0x0001e20000100800 */
[----:B------:R-:W-:Y:S02]  /*569b0*/  PRMT R11, R11, 0x5410, R7 ;  /* 0x000054100b0b7816 */ /* 0x000fe40000000007 */
[----:B------:R-:W-:Y:S02]  /*569c0*/  PRMT R8, R14, 0x3340, R0 ;  /* 0x000033400e087816 */ /* 0x000fe40000000000 */
[----:B------:R-:W-:Y:S01]  /*569d0*/  PRMT R12, R17, 0x3340, R16 ;  /* 0x00003340110c7816 */ /* 0x000fe20000000010 */
[----:B0-----:R-:W2:Y:S04]  /*569e0*/  LDL.LU R5, [R1+0xc8] ;  /* 0x0000c80001057983 */ /* 0x001ea80000300800 */
[----:B------:R-:W4:Y:S04]  /*569f0*/  LDL.LU R10, [R1+0xcc] ;  /* 0x0000cc00010a7983 */ /* 0x000f280000300800 */
[----:B------:R0:W-:Y:S01]  /*56a00*/  STL [R1+0xac0], R6 ;  /* 0x000ac00601007387 */ /* 0x0001e20000100800 */
[----:B------:R-:W-:-:S03]  /*56a10*/  PRMT R12, R12, 0x5410, R8 ;  /* 0x000054100c0c7816 */ /* 0x000fc60000000008 */
[----:B0-----:R-:W2:Y:S04]  /*56a20*/  LDL.LU R6, [R1+0xb4] ;  /* 0x0000b40001067983 */ /* 0x001ea80000300800 */
[----:B------:R-:W2:Y:S04]  /*56a30*/  LDL.LU R7, [R1+0xb0] ;  /* 0x0000b00001077983 */ /* 0x000ea80000300800 */
[----:B------:R0:W-:Y:S04]  /*56a40*/  STL [R1+0xab4], R11 ;  /* 0x000ab40b01007387 */ /* 0x0001e80000100800 */
[----:B0-----:R-:W2:Y:S04]  /*56a50*/  LDL.LU R11, [R1+0x160] ;  /* 0x00016000010b7983 */ /* 0x001ea80000300800 */
[----:B------:R-:W2:Y:S04]  /*56a60*/  LDL.LU R8, [R1+0xd8] ;  /* 0x0000d80001087983 */ /* 0x000ea80000300800 */
[----:B------:R0:W-:Y:S04]  /*56a70*/  STL [R1+0xac4], R12 ;  /* 0x000ac40c01007387 */ /* 0x0001e80000100800 */
[----:B0-----:R-:W2:Y:S01]  /*56a80*/  LDL.LU R12, [R1+0x12c] ;  /* 0x00012c00010c7983 */ /* 0x001ea20000300800 */
[----:B---3--:R-:W-:-:S04]  /*56a90*/  SHF.R.U32.HI R9, RZ, 0x8, R9 ;  /* 0x00000008ff097819 */ /* 0x008fc80000011609 */
[----:B------:R-:W-:Y:S02]  /*56aa0*/  LOP3.LUT R9, R9, 0xffff, RZ, 0xc0, !PT ;  /* 0x0000ffff09097812 */ /* 0x000fe400078ec0ff */
[----:B----4-:R-:W-:Y:S02]  /*56ab0*/  SHF.R.U32.HI R10, RZ, 0x8, R10 ;  /* 0x00000008ff0a7819 */ /* 0x010fe4000001160a */
[----:B--2---:R-:W-:Y:S02]  /*56ac0*/  SHF.R.U32.HI R5, RZ, 0x8, R5 ;  /* 0x00000008ff057819 */ /* 0x004fe40000011605 */
[----:B------:R-:W-:Y:S02]  /*56ad0*/  LOP3.LUT R10, R10, 0xffff, RZ, 0xc0, !PT ;  /* 0x0000ffff0a0a7812 */ /* 0x000fe400078ec0ff */
[----:B------:R-:W-:Y:S02]  /*56ae0*/  LOP3.LUT R5, R5, 0xffff, RZ, 0xc0, !PT ;  /* 0x0000ffff05057812 */ /* 0x000fe400078ec0ff */
[----:B------:R-:W-:-:S02]  /*56af0*/  PRMT R10, R9, 0x3340, R10 ;  /* 0x00003340090a7816 */ /* 0x000fc4000000000a */
[----:B------:R-:W2:Y:S01]  /*56b00*/  LDL.LU R9, [R1+0x188] ;  /* 0x0001880001097983 */ /* 0x000ea20000300800 */
[----:B------:R-:W-:-:S04]  /*56b10*/  SHF.R.U32.HI R7, RZ, 0x8, R7 ;  /* 0x00000008ff077819 */ /* 0x000fc80000011607 */
[----:B------:R-:W-:Y:S02]  /*56b20*/  LOP3.LUT R7, R7, 0xffff, RZ, 0xc0, !PT ;  /* 0x0000ffff07077812 */ /* 0x000fe400078ec0ff */
[----:B------:R-:W-:-:S04]  /*56b30*/  SHF.R.U32.HI R8, RZ, 0x8, R8 ;  /* 0x00000008ff087819 */ /* 0x000fc80000011608 */
[----:B------:R-:W-:Y:S01]  /*56b40*/  LOP3.LUT R8, R8, 0xffff, RZ, 0xc0, !PT ;  /* 0x0000ffff08087812 */ /* 0x000fe200078ec0ff */
[----:B------:R0:W-:Y:S01]  /*56b50*/  STL [R1+0x3fc], R10 ;  /* 0x0003fc0a01007387 */ /* 0x0001e20000100800 */
[----:B------:R-:W-:Y:S02]  /*56b60*/  PRMT R7, R7, 0x3340, R0 ;  /* 0x0000334007077816 */ /* 0x000fe40000000000 */
[----:B------:R-:W-:Y:S01]  /*56b70*/  PRMT R5, R8, 0x3340, R5 ;  /* 0x0000334008057816 */ /* 0x000fe20000000005 */
[----:B0-----:R-:W3:Y:S04]  /*56b80*/  LDL.LU R10, [R1+0x180] ;  /* 0x00018000010a7983 */ /* 0x001ee80000300800 */
[----:B------:R-:W4:Y:S04]  /*56b90*/  LDL.LU R8, [R1+0x18c] ;  /* 0x00018c0001087983 */ /* 0x000f280000300800 */
[----:B------:R0:W-:Y:S04]  /*56ba0*/  STL [R1+0x3f8], R5 ;  /* 0x0003f80501007387 */ /* 0x0001e80000100800 */
[----:B0-----:R-:W4:Y:S04]  /*56bb0*/  LDL.LU R5, [R1+0x16c] ;  /* 0x00016c0001057983 */ /* 0x001f280000300800 */
[----:B------:R0:W-:Y:S04]  /*56bc0*/  STL [R1+0x35c], R7 ;  /* 0x00035c0701007387 */ /* 0x0001e80000100800 */
[----:B0-----:R-:W4:Y:S01]  /*56bd0*/  LDL.LU R7, [R1+0x164] ;  /* 0x0001640001077983 */ /* 0x001f220000300800 */
[----:B------:R-:W-:-:S04]  /*56be0*/  SHF.R.U32.HI R6, RZ, 0x8, R6 ;  /* 0x00000008ff067819 */ /* 0x000fc80000011606 */
[----:B------:R-:W-:-:S04]  /*56bf0*/  LOP3.LUT R6, R6, 0xffff, RZ, 0xc0, !PT ;  /* 0x0000ffff06067812 */ /* 0x000fc800078ec0ff */
[----:B------:R-:W-:-:S05]  /*56c00*/  PRMT R6, R6, 0x3340, R0 ;  /* 0x0000334006067816 */ /* 0x000fca0000000000 */
[----:B------:R0:W-:Y:S01]  /*56c10*/  STL [R1+0x354], R6 ;  /* 0x0003540601007387 */ /* 0x0001e20000100800 */
[----:B--2---:R-:W-:-:S04]  /*56c20*/  SHF.R.U32.HI R9, RZ, 0x8, R9 ;  /* 0x00000008ff097819 */ /* 0x004fc80000011609 */
[----:B------:R-:W-:Y:S02]  /*56c30*/  LOP3.LUT R9, R9, 0xffff, RZ, 0xc0, !PT ;  /* 0x0000ffff09097812 */ /* 0x000fe400078ec0ff */
[----:B---3--:R-:W-:Y:S02]  /*56c40*/  SHF.R.U32.HI R10, RZ, 0x8, R10 ;  /* 0x00000008ff0a7819 */ /* 0x008fe4000001160a */
[----:B----4-:R-:W-:Y:S02]  /*56c50*/  SHF.R.U32.HI R8, RZ, 0x8, R8 ;  /* 0x00000008ff087819 */ /* 0x010fe40000011608 */
[----:B------:R-:W-:Y:S02]  /*56c60*/  LOP3.LUT R10, R10, 0xffff, RZ, 0xc0, !PT ;  /* 0x0000ffff0a0a7812 */ /* 0x000fe400078ec0ff */
[----:B------:R-:W-:Y:S02]  /*56c70*/  LOP3.LUT R8, R8, 0xffff, RZ, 0xc0, !PT ;  /* 0x0000ffff08087812 */ /* 0x000fe400078ec0ff */
[----:B------:R-:W-:-:S02]  /*56c80*/  SHF.R.U32.HI R5, RZ, 0x8, R5 ;  /* 0x00000008ff057819 */ /* 0x000fc40000011605 */
[----:B------:R-:W-:Y:S02]  /*56c90*/  PRMT R10, R9, 0x3340, R10 ;  /* 0x00003340090a7816 */ /* 0x000fe4000000000a */
[----:B------:R-:W-:Y:S02]  /*56ca0*/  LOP3.LUT R5, R5, 0xffff, RZ, 0xc0, !PT ;  /* 0x0000ffff05057812 */ /* 0x000fe400078ec0ff */
[----:B0-----:R-:W-:Y:S02]  /*56cb0*/  SHF.R.U32.HI R6, RZ, 0x8, R7 ;  /* 0x00000008ff067819 */ /* 0x001fe40000011607 */
[----:B------:R-:W-:Y:S02]  /*56cc0*/  SHF.R.U32.HI R7, RZ, 0x8, R11 ;  /* 0x00000008ff077819 */ /* 0x000fe4000001160b */
[----:B------:R-:W-:Y:S01]  /*56cd0*/  PRMT R5, R8, 0x3340, R5 ;  /* 0x0000334008057816 */ /* 0x000fe20000000005 */
[----:B------:R-:W2:Y:S04]  /*56ce0*/  LDL.LU R11, [R1+0xb8] ;  /* 0x0000b800010b7983 */ /* 0x000ea80000300800 */
[----:B------:R-:W3:Y:S01]  /*56cf0*/  LDL.LU R9, [R1+0xe0] ;  /* 0x0000e00001097983 */ /* 0x000ee20000300800 */
[----:B------:R-:W-:-:S03]  /*56d00*/  LOP3.LUT R7, R7, 0xffff, RZ, 0xc0, !PT ;  /* 0x0000ffff07077812 */ /* 0x000fc600078ec0ff */
[----:B------:R0:W-:Y:S01]  /*56d10*/  STL [R1+0x3f0], R10 ;  /* 0x0003f00a01007387 */ /* 0x0001e20000100800 */
[----:B------:R-:W-:-:S03]  /*56d20*/  PRMT R7, R7, 0x3340, R0 ;  /* 0x0000334007077816 */ /* 0x000fc60000000000 */
[----:B0-----:R-:W4:Y:S04]  /*56d30*/  LDL.LU R10, [R1+0x124] ;  /* 0x00012400010a7983 */ /* 0x001f280000300800 */
[----:B------:R-:W2:Y:S04]  /*56d40*/  LDL.LU R8, [R1+0x120] ;  /* 0x0001200001087983 */ /* 0x000ea80000300800 */
[----:B------:R0:W-:Y:S04]  /*56d50*/  STL [R1+0x3ec], R5 ;  /* 0x0003ec0501007387 */ /* 0x0001e80000100800 */
[----:B0-----:R-:W2:Y:S04]  /*56d60*/  LDL.LU R5, [R1+0x148] ;  /* 0x0001480001057983 */ /* 0x001ea80000300800 */
[----:B------:R0:W-:Y:S04]  /*56d70*/  STL [R1+0x340], R7 ;  /* 0x0003400701007387 */ /* 0x0001e80000100800 */
[----:B0-----:R-:W2:Y:S01]  /*56d80*/  LDL.LU R7, [R1+0x140] ;  /* 0x0001400001077983 */ /* 0x001ea20000300800 */
[----:B------:R-:W-:-:S04]  /*56d90*/  LOP3.LUT R6, R6, 0xffff, RZ, 0xc0, !PT ;  /* 0x0000ffff06067812 */ /* 0x000fc800078ec0ff */
[----:B------:R-:W-:-:S05]  /*56da0*/  PRMT R6, R6, 0x3340, R0 ;  /* 0x0000334006067816 */ /* 0x000fca0000000000 */
[----:B------:R0:W-:Y:S01]  /*56db0*/  STL [R1+0x33c], R6 ;  /* 0x00033c0601007387 */ /* 0x0001e20000100800 */
[----:B---3--:R-:W-:-:S04]  /*56dc0*/  SHF.R.U32.HI R9, RZ, 0x8, R9 ;  /* 0x00000008ff097819 */ /* 0x008fc80000011609 */
[----:B------:R-:W-:Y:S02]  /*56dd0*/  LOP3.LUT R9, R9, 0xffff, RZ, 0xc0, !PT ;  /* 0x0000ffff09097812 */ /* 0x000fe400078ec0ff */
[----:B----4-:R-:W-:Y:S02]  /*56de0*/  SHF.R.U32.HI R10, RZ, 0x8, R10 ;  /* 0x00000008ff0a7819 */ /* 0x010fe4000001160a */
[----:B--2---:R-:W-:Y:S02]  /*56df0*/  SHF.R.U32.HI R8, RZ, 0x8, R8 ;  /* 0x00000008ff087819 */ /* 0x004fe40000011608 */
[----:B------:R-:W-:Y:S02]  /*56e00*/  LOP3.LUT R10, R10, 0xffff, RZ, 0xc0, !PT ;  /* 0x0000ffff0a0a7812 */ /* 0x000fe400078ec0ff */
[----:B------:R-:W-:Y:S02]  /*56e10*/  LOP3.LUT R8, R8, 0xffff, RZ, 0xc0, !PT ;  /* 0x0000ffff08087812 */ /* 0x000fe400078ec0ff */
[----:B------:R-:W-:-:S02]  /*56e20*/  PRMT R10, R9, 0x3340, R10 ;  /* 0x00003340090a7816 */ /* 0x000fc4000000000a */
[----:B------:R-:W-:-:S04]  /*56e30*/  SHF.R.U32.HI R5, RZ, 0x8, R5 ;  /* 0x00000008ff057819 */ /* 0x000fc80000011605 */
        /* <DEDUP_REMOVED lines=12> */
[----:B0-----:R-:W4:Y:S04]  /*56f00*/  LDL.LU R5, [R1+0xd0] ;  /* 0x0000d00001057983 */ /* 0x001f280000300800 */
[----:B------:R0:W-:Y:S04]  /*56f10*/  STL [R1+0x330], R7 ;  /* 0x0003300701007387 */ /* 0x0001e80000100800 */
[----:B0-----:R-:W4:Y:S01]  /*56f20*/  LDL.LU R7, [R1+0xdc] ;  /* 0x0000dc0001077983 */ /* 0x001f220000300800 */
[----:B------:R-:W-:-:S04]  /*56f30*/  LOP3.LUT R6, R6, 0xffff, RZ, 0xc0, !PT ;  /* 0x0000ffff06067812 */ /* 0x000fc800078ec0ff */
[----:B------:R-:W-:-:S05]  /*56f40*/  PRMT R6, R6, 0x3340, R0 ;  /* 0x0000334006067816 */ /* 0x000fca0000000000 */
[----:B------:R0:W-:Y:S01]  /*56f50*/  STL [R1+0x328], R6 ;  /* 0x0003280601007387 */ /* 0x0001e20000100800 */
[----:B---3--:R-:W-:-:S04]  /*56f60*/  SHF.R.U32.HI R9, RZ, 0x8, R9 ;  /* 0x00000008ff097819 */ /* 0x008fc80000011609 */
[----:B------:R-:W-:Y:S02]  /*56f70*/  LOP3.LUT R9, R9, 0xffff, RZ, 0xc0, !PT ;  /* 0x0000ffff09097812 */ /* 0x000fe400078ec0ff */
[----:B--2---:R-:W-:Y:S02]  /*56f80*/  SHF.R.U32.HI R8, RZ, 0x8, R8 ;  /* 0x00000008ff087819 */ /* 0x004fe40000011608 */
[----:B----4-:R-:W-:Y:S02]  /*56f90*/  SHF.R.U32.HI R10, RZ, 0x8, R10 ;  /* 0x00000008ff0a7819 */ /* 0x010fe4000001160a */
[----:B------:R-:W-:Y:S02]  /*56fa0*/  LOP3.LUT R8, R8, 0xffff, RZ, 0xc0, !PT ;  /* 0x0000ffff08087812 */ /* 0x000fe400078ec0ff */
[----:B------:R-:W-:Y:S02]  /*56fb0*/  LOP3.LUT R10, R10, 0xffff, RZ, 0xc0, !PT ;  /* 0x0000ffff0a0a7812 */ /* 0x000fe400078ec0ff */
[----:B------:R-:W-:-:S02]  /*56fc0*/  PRMT R9, R8, 0x3340, R9 ;  /* 0x0000334008097816 */ /* 0x000fc40000000009 */
[----:B------:R-:W-:Y:S02]  /*56fd0*/  SHF.R.U32.HI R5, RZ, 0x8, R5 ;  /* 0x00000008ff057819 */ /* 0x000fe40000011605 */
[----:B------:R-:W-:Y:S02]  /*56fe0*/  PRMT R10, R10, 0x3340, R0 ;  /* 0x000033400a0a7816 */ /* 0x000fe40000000000 */
[----:B------:R-:W-:Y:S02]  /*56ff0*/  LOP3.LUT R5, R5, 0xffff, RZ, 0xc0, !PT ;  /* 0x0000ffff05057812 */ /* 0x000fe400078ec0ff */
[----:B0-----:R-:W-:Y:S02]  /*57000*/  SHF.R.U32.HI R6, RZ, 0x8, R7 ;  /* 0x00000008ff067819 */ /* 0x001fe40000011607 */
[----:B------:R-:W-:Y:S02]  /*57010*/  SHF.R.U32.HI R7, RZ, 0x8, R11 ;  /* 0x00000008ff077819 */ /* 0x000fe4000001160b */
[----:B------:R-:W2:Y:S01]  /*57020*/  LDL.LU R11, [R1+0x98] ;  /* 0x00009800010b7983 */ /* 0x000ea20000300800 */
[----:B------:R-:W-:-:S03]  /*57030*/  LOP3.LUT R6, R6, 0xffff, RZ, 0xc0, !PT ;  /* 0x0000ffff06067812 */ /* 0x000fc600078ec0ff */
[----:B------:R-:W3:Y:S04]  /*57040*/  LDL.LU R8, [R1+0x184] ;  /* 0x0001840001087983 */ /* 0x000ee80000300800 */
[----:B------:R0:W-:Y:S01]  /*57050*/  STL [R1+0x3c0], R9 ;  /* 0x0003c00901007387 */ /* 0x0001e20000100800 */
[----:B------:R-:W-:-:S03]  /*57060*/  PRMT R5, R6, 0x3340, R5 ;  /* 0x0000334006057816 */ /* 0x000fc60000000005 */
[----:B0-----:R-:W4:Y:S04]  /*57070*/  LDL.LU R9, [R1+0x168] ;  /* 0x0001680001097983 */ /* 0x001f280000300800 */
[----:B------:R0:W-:Y:S04]  /*57080*/  STL [R1+0x31c], R10 ;  /* 0x00031c0a01007387 */ /* 0x0001e80000100800 */
[----:B0-----:R-:W2:Y:S04]  /*57090*/  LDL.LU R10, [R1+0x14c] ;  /* 0x00014c00010a7983 */ /* 0x001ea80000300800 */
[----:B------:R-:W2:Y:S04]  /*570a0*/  LDL.LU R6, [R1+0x38] ;  /* 0x0000380001067983 */ /* 0x000ea80000300800 */
[----:B------:R0:W-:Y:S04]  /*570b0*/  STL [R1+0x3b4], R5 ;  /* 0x0003b40501007387 */ /* 0x0001e80000100800 */
[----:B0-----:R-:W2:Y:S01]  /*570c0*/  LDL.LU R5, [R1+0x7c] ;  /* 0x00007c0001057983 */ /* 0x001ea20000300800 */
[----:B------:R-:W-:-:S04]  /*570d0*/  LOP3.LUT R7, R7, 0xffff, RZ, 0xc0, !PT ;  /* 0x0000ffff07077812 */ /* 0x000fc800078ec0ff */
[----:B------:R-:W-:-:S05]  /*570e0*/  PRMT R7, R7, 0x3340, R0 ;  /* 0x0000334007077816 */ /* 0x000fca0000000000 */
[----:B------:R0:W-:Y:S02]  /*570f0*/  STL [R1+0x314], R7 ;  /* 0x0003140701007387 */ /* 0x0001e40000100800 */
[----:B0-----:R-:W-:Y:S02]  /*57100*/  SHF.R.U32.HI R7, RZ, 0x8, R12 ;  /* 0x00000008ff077819 */ /* 0x001fe4000001160c */
[----:B------:R-:W2:Y:S01]  /*57110*/  LDL.LU R12, [R1+0xe8] ;  /* 0x0000e800010c7983 */ /* 0x000ea20000300800 */
[----:B---3--:R-:W-:-:S04]  /*57120*/  SHF.R.U32.HI R8, RZ, 0x8, R8 ;  /* 0x00000008ff087819 */ /* 0x008fc80000011608 */
[----:B------:R-:W-:Y:S02]  /*57130*/  LOP3.LUT R8, R8, 0xffff, RZ, 0xc0, !PT ;  /* 0x0000ffff08087812 */ /* 0x000fe400078ec0ff */
[----:B----4-:R-:W-:-:S04]  /*57140*/  SHF.R.U32.HI R9, RZ, 0x8, R9 ;  /* 0x00000008ff097819 */ /* 0x010fc80000011609 */
[----:B------:R-:W-:Y:S02]  /*57150*/  LOP3.LUT R9, R9, 0xffff, RZ, 0xc0, !PT ;  /* 0x0000ffff09097812 */ /* 0x000fe400078ec0ff */
[----:B--2---:R-:W-:Y:S02]  /*57160*/  SHF.R.U32.HI R10, RZ, 0x8, R10 ;  /* 0x00000008ff0a7819 */ /* 0x004fe4000001160a */
[----:B------:R-:W-:Y:S02]  /*57170*/  SHF.R.U32.HI R6, RZ, 0x8, R6 ;  /* 0x00000008ff067819 */ /* 0x000fe40000011606 */
[----:B------:R-:W-:Y:S02]  /*57180*/  PRMT R9, R8, 0x3340, R9 ;  /* 0x0000334008097816 */ /* 0x000fe40000000009 */
[----:B------:R-:W-:Y:S02]  /*57190*/  LOP3.LUT R10, R10, 0xffff, RZ, 0xc0, !PT ;  /* 0x0000ffff0a0a7812 */ /* 0x000fe400078ec0ff */
[----:B------:R-:W-:Y:S01]  /*571a0*/  LOP3.LUT R6, R6, 0xffff, RZ, 0xc0, !PT ;  /* 0x0000ffff06067812 */ /* 0x000fe200078ec0ff */
[----:B------:R-:W2:Y:S01]  /*571b0*/  LDL.LU R8, [R1+0xe4] ;  /* 0x0000e40001087983 */ /* 0x000ea20000300800 */
[----:B------:R-:W-:-:S02]  /*571c0*/  SHF.R.U32.HI R5, RZ, 0x8, R5 ;  /* 0x00000008ff057819 */ /* 0x000fc40000011605 */
[----:B------:R-:W-:Y:S02]  /*571d0*/  PRMT R10, R10, 0x3340, R0 ;  /* 0x000033400a0a7816 */ /* 0x000fe40000000000 */
[----:B------:R-:W-:Y:S01]  /*571e0*/  LOP3.LUT R5, R5, 0xffff, RZ, 0xc0, !PT ;  /* 0x0000ffff05057812 */ /* 0x000fe200078ec0ff */
[----:B------:R0:W-:Y:S03]  /*571f0*/  STL [R1+0x3b0], R9 ;  /* 0x0003b00901007387 */ /* 0x0001e60000100800 */
[----:B------:R-:W-:Y:S01]  /*57200*/  PRMT R5, R6, 0x3340, R5 ;  /* 0x0000334006057816 */ /* 0x000fe20000000005 */
[----:B0-----:R-:W3:Y:S04]  /*57210*/  LDL.LU R9, [R1+0x128] ;  /* 0x0001280001097983 */ /* 0x001ee80000300800 */
[----:B------:R0:W-:Y:S04]  /*57220*/  STL [R1+0x30c], R10 ;  /* 0x00030c0a01007387 */ /* 0x0001e80000100800 */
[----:B0-----:R-:W4:Y:S04]  /*57230*/  LDL.LU R10, [R1+0xa0] ;  /* 0x0000a000010a7983 */ /* 0x001f280000300800 */
[----:B------:R-:W4:Y:S04]  /*57240*/  LDL.LU R6, [R1+0xec] ;  /* 0x0000ec0001067983 */ /* 0x000f280000300800 */
[----:B------:R0:W-:Y:S04]  /*57250*/  STL [R1+0x3ac], R5 ;  /* 0x0003ac0501007387 */ /* 0x0001e80000100800 */
[----:B0-----:R-:W4:Y:S01]  /*57260*/  LDL.LU R5, [R1+0x144] ;  /* 0x0001440001057983 */ /* 0x001f220000300800 */
[----:B------:R-:W-:-:S04]  /*57270*/  LOP3.LUT R7, R7, 0xffff, RZ, 0xc0, !PT ;  /* 0x0000ffff07077812 */ /* 0x000fc800078ec0ff */
[----:B------:R-:W-:-:S05]  /*57280*/  PRMT R7, R7, 0x3340, R0 ;  /* 0x0000334007077816 */ /* 0x000fca0000000000 */
[----:B------:R0:W-:Y:S02]  /*57290*/  STL [R1+0x304], R7 ;  /* 0x0003040701007387 */ /* 0x0001e40000100800 */
[----:B0-----:R-:W-:Y:S02]  /*572a0*/  SHF.R.U32.HI R7, RZ, 0x8, R11 ;  /* 0x00000008ff077819 */ /* 0x001fe4000001160b */
[----:B------:R-:W4:Y:S01]  /*572b0*/  LDL.LU R11, [R1+0x1a8] ;  /* 0x0001a800010b7983 */ /* 0x000f220000300800 */
[----:B--2---:R-:W-:-:S04]  /*572c0*/  SHF.R.U32.HI R8, RZ, 0x8, R8 ;  /* 0x00000008ff087819 */ /* 0x004fc80000011608 */
[----:B------:R-:W-:Y:S02]  /*572d0*/  LOP3.LUT R8, R8, 0xffff, RZ, 0xc0, !PT ;  /* 0x0000ffff08087812 */ /* 0x000fe400078ec0ff */
[----:B---3--:R-:W-:-:S04]  /*572e0*/  SHF.R.U32.HI R9, RZ, 0x8, R9 ;  /* 0x00000008ff097819 */ /* 0x008fc80000011609 */
[----:B------:R-:W-:Y:S02]  /*572f0*/  LOP3.LUT R9, R9, 0xffff, RZ, 0xc0, !PT ;  /* 0x0000ffff09097812 */ /* 0x000fe400078ec0ff */
[----:B----4-:R-:W-:Y:S02]  /*57300*/  SHF.R.U32.HI R10, RZ, 0x8, R10 ;  /* 0x00000008ff0a7819 */ /* 0x010fe4000001160a */
        /* <DEDUP_REMOVED lines=13> */
[----:B------:R-:W3:Y:S04]  /*573e0*/  LDL.LU R5, [R1+0x1c0] ;  /* 0x0001c00001057983 */ /* 0x000ee80000300800 */
[----:B------:R0:W-:Y:S04]  /*573f0*/  STL [R1+0x3a4], R6 ;  /* 0x0003a40601007387 */ /* 0x0001e80000100800 */
[----:B0-----:R-:W4:Y:S01]  /*57400*/  LDL.LU R6, [R1+0x50] ;  /* 0x0000500001067983 */ /* 0x001f220000300800 */
[----:B------:R-:W-:-:S02]  /*57410*/  LOP3.LUT R7, R7, 0xffff, RZ, 0xc0, !PT ;  /* 0x0000ffff07077812 */ /* 0x000fc400078ec0ff */
[----:B------:R-:W-:Y:S02]  /*57420*/  SHF.R.U32.HI R17, RZ, 0x8, R17 ;  /* 0x00000008ff117819 */ /* 0x000fe40000011611 */
[----:B------:R-:W-:Y:S02]  /*57430*/  SHF.R.U32.HI R16, RZ, 0x8, R16 ;  /* 0x00000008ff107819 */ /* 0x000fe40000011610 */
[----:B------:R-:W-:Y:S02]  /*57440*/  PRMT R7, R7, 0x3340, R0 ;  /* 0x0000334007077816 */ /* 0x000fe40000000000 */
[----:B------:R-:W-:Y:S02]  /*57450*/  SHF.R.U32.HI R14, RZ, 0x8, R14 ;  /* 0x00000008ff0e7819 */ /* 0x000fe4000001160e */
[----:B------:R-:W-:Y:S02]  /*57460*/  LOP3.LUT R17, R17, 0xffff, RZ, 0xc0, !PT ;  /* 0x0000ffff11117812 */ /* 0x000fe400078ec0ff */
[----:B------:R-:W-:Y:S01]  /*57470*/  LOP3.LUT R16, R16, 0xffff, RZ, 0xc0, !PT ;  /* 0x0000ffff10107812 */ /* 0x000fe200078ec0ff */
[----:B------:R2:W-:Y:S01]  /*57480*/  STL [R1+0x2f8], R7 ;  /* 0x0002f80701007387 */ /* 0x0005e20000100800 */
[----:B------:R-:W-:-:S02]  /*57490*/  LOP3.LUT R14, R14, 0xffff, RZ, 0xc0, !PT ;  /* 0x0000ffff0e0e7812 */ /* 0x000fc400078ec0ff */
[----:B------:R-:W-:Y:S02]  /*574a0*/  PRMT R16, R17, 0x3340, R16 ;  /* 0x0000334011107816 */ /* 0x000fe40000000010 */
[----:B------:R-:W-:Y:S02]  /*574b0*/  PRMT R14, R14, 0x3340, R0 ;  /* 0x000033400e0e7816 */ /* 0x000fe40000000000 */
[----:B--2---:R-:W-:Y:S02]  /*574c0*/  SHF.R.U32.HI R7, RZ, 0x8, R8 ;  /* 0x00000008ff077819 */ /* 0x004fe40000011608 */
[----:B------:R-:W-:Y:S02]  /*574d0*/  SHF.R.U32.HI R8, RZ, 0x8, R12 ;  /* 0x00000008ff087819 */ /* 0x000fe4000001160c */
[----:B------:R-:W2:Y:S04]  /*574e0*/  LDL.LU R12, [R1+0x178] ;  /* 0x00017800010c7983 */ /* 0x000ea80000300800 */
[----:B------:R-:W2:Y:S01]  /*574f0*/  LDL.LU R17, [R1+0x1bc] ;  /* 0x0001bc0001117983 */ /* 0x000ea20000300800 */
[----:B------:R-:W-:-:S03]  /*57500*/  LOP3.LUT R8, R8, 0xffff, RZ, 0xc0, !PT ;  /* 0x0000ffff08087812 */ /* 0x000fc600078ec0ff */
[----:B------:R0:W-:Y:S04]  /*57510*/  STL [R1+0x39c], R16 ;  /* 0x00039c1001007387 */ /* 0x0001e80000100800 */
[----:B0-----:R-:W2:Y:S04]  /*57520*/  LDL.LU R16, [R1+0x1e8] ;  /* 0x0001e80001107983 */ /* 0x001ea80000300800 */
[----:B------:R0:W-:Y:S04]  /*57530*/  STL [R1+0x2e8], R14 ;  /* 0x0002e80e01007387 */ /* 0x0001e80000100800 */
[----:B0-----:R-:W2:Y:S01]  /*57540*/  LDL.LU R14, [R1+0x1ac] ;  /* 0x0001ac00010e7983 */ /* 0x001ea20000300800 */
[----:B----4-:R-:W-:-:S04]  /*57550*/  SHF.R.U32.HI R6, RZ, 0x8, R6 ;  /* 0x00000008ff067819 */ /* 0x010fc80000011606 */
[----:B------:R-:W-:-:S04]  /*57560*/  LOP3.LUT R6, R6, 0xffff, RZ, 0xc0, !PT ;  /* 0x0000ffff06067812 */ /* 0x000fc800078ec0ff */
[----:B------:R-:W-:Y:S02]  /*57570*/  PRMT R8, R6, 0x3340, R8 ;  /* 0x0000334006087816 */ /* 0x000fe40000000008 */
[----:B------:R-:W4:Y:S04]  /*57580*/  LDL.LU R6, [R1+0x1a0] ;  /* 0x0001a00001067983 */ /* 0x000f280000300800 */
[----:B------:R0:W-:Y:S04]  /*57590*/  STL [R1+0x398], R8 ;  /* 0x0003980801007387 */ /* 0x0001e80000100800 */
[----:B0-----:R-:W2:Y:S01]  /*575a0*/  LDL.LU R8, [R1+0x1e0] ;  /* 0x0001e00001087983 */ /* 0x001ea20000300800 */
[----:B---3--:R-:W-:-:S02]  /*575b0*/  SHF.R.U32.HI R5, RZ, 0x8, R5 ;  /* 0x00000008ff057819 */ /* 0x008fc40000011605 */
[----:B------:R-:W-:Y:S02]  /*575c0*/  LOP3.LUT R7, R7, 0xffff, RZ, 0xc0, !PT ;  /* 0x0000ffff07077812 */ /* 0x000fe400078ec0ff */
[----:B------:R-:W-:Y:S02]  /*575d0*/  LOP3.LUT R5, R5, 0xffff, RZ, 0xc0, !PT ;  /* 0x0000ffff05057812 */ /* 0x000fe400078ec0ff */
[----:B------:R-:W-:Y:S02]  /*575e0*/  SHF.R.U32.HI R9, RZ, 0x8, R9 ;  /* 0x00000008ff097819 */ /* 0x000fe40000011609 */
[----:B------:R-:W-:Y:S02]  /*575f0*/  PRMT R7, R5, 0x3340, R7 ;  /* 0x0000334005077816 */ /* 0x000fe40000000007 */
[----:B------:R-:W-:Y:S02]  /*57600*/  LOP3.LUT R9, R9, 0xffff, RZ, 0xc0, !PT ;  /* 0x0000ffff09097812 */ /* 0x000fe400078ec0ff */
[----:B------:R-:W-:Y:S01]  /*57610*/  SHF.R.U32.HI R10, RZ, 0x8, R10 ;  /* 0x00000008ff0a7819 */ /* 0x000fe2000001160a */
[----:B------:R0:W-:Y:S01]  /*57620*/  STL [R1+0x394], R7 ;  /* 0x0003940701007387 */ /* 0x0001e20000100800 */
[----:B------:R-:W-:-:S02]  /*57630*/  PRMT R9, R9, 0x3340, R0 ;  /* 0x0000334009097816 */ /* 0x000fc40000000000 */
[----:B------:R-:W-:Y:S02]  /*57640*/  LOP3.LUT R10, R10, 0xffff, RZ, 0xc0, !PT ;  /* 0x0000ffff0a0a7812 */ /* 0x000fe400078ec0ff */
[----:B0-----:R-:W-:-:S04]  /*57650*/  SHF.R.U32.HI R7, RZ, 0x8, R11 ;  /* 0x00000008ff077819 */ /* 0x001fc8000001160b */
[----:B------:R-:W-:-:S04]  /*57660*/  LOP3.LUT R7, R7, 0xffff, RZ, 0xc0, !PT ;  /* 0x0000ffff07077812 */ /* 0x000fc800078ec0ff */
[----:B------:R-:W-:Y:S02]  /*57670*/  PRMT R10, R10, 0x3340, R7 ;  /* 0x000033400a0a7816 */ /* 0x000fe40000000007 */
[----:B----4-:R-:W-:Y:S02]  /*57680*/  SHF.R.U32.HI R5, RZ, 0x8, R6 ;  /* 0x00000008ff057819 */ /* 0x010fe40000011606 */
[----:B--2---:R-:W-:Y:S02]  /*57690*/  SHF.R.U32.HI R6, RZ, 0x8, R14 ;  /* 0x00000008ff067819 */ /* 0x004fe4000001160e */
[----:B------:R-:W2:Y:S04]  /*576a0*/  LDL.LU R14, [R1+0xf8] ;  /* 0x0000f800010e7983 */ /* 0x000ea80000300800 */
[----:B------:R-:W3:Y:S01]  /*576b0*/  LDL.LU R11, [R1+0x208] ;  /* 0x00020800010b7983 */ /* 0x000ee20000300800 */
[----:B------:R-:W-:-:S04]  /*576c0*/  SHF.R.U32.HI R8, RZ, 0x8, R8 ;  /* 0x00000008ff087819 */ /* 0x000fc80000011608 */
[----:B------:R-:W-:-:S04]  /*576d0*/  LOP3.LUT R8, R8, 0xffff, RZ, 0xc0, !PT ;  /* 0x0000ffff08087812 */ /* 0x000fc800078ec0ff */
[----:B------:R-:W-:-:S05]  /*576e0*/  PRMT R8, R8, 0x3340, R0 ;  /* 0x0000334008087816 */ /* 0x000fca0000000000 */
[----:B------:R0:W-:Y:S04]  /*576f0*/  STL [R1+0x2e4], R8 ;  /* 0x0002e40801007387 */ /* 0x0001e80000100800 */
[----:B0-----:R-:W4:Y:S04]  /*57700*/  LDL.LU R8, [R1+0x1c8] ;  /* 0x0001c80001087983 */ /* 0x001f280000300800 */
[----:B------:R0:W-:Y:S04]  /*57710*/  STL [R1+0x2e0], R9 ;  /* 0x0002e00901007387 */ /* 0x0001e80000100800 */
[----:B0-----:R-:W2:Y:S04]  /*57720*/  LDL.LU R9, [R1+0xac] ;  /* 0x0000ac0001097983 */ /* 0x001ea80000300800 */
[----:B------:R-:W3:Y:S01]  /*57730*/  LDL.LU R7, [R1+0x1e4] ;  /* 0x0001e40001077983 */ /* 0x000ee20000300800 */
[----:B------:R-:W-:-:S02]  /*57740*/  LOP3.LUT R5, R5, 0xffff, RZ, 0xc0, !PT ;  /* 0x0000ffff05057812 */ /* 0x000fc400078ec0ff */
[----:B------:R-:W-:-:S04]  /*57750*/  LOP3.LUT R6, R6, 0xffff, RZ, 0xc0, !PT ;  /* 0x0000ffff06067812 */ /* 0x000fc800078ec0ff */
[----:B------:R-:W-:Y:S01]  /*57760*/  PRMT R6, R5, 0x3340, R6 ;  /* 0x0000334005067816 */ /* 0x000fe20000000006 */
[----:B------:R-:W-:Y:S04]  /*57770*/  STL [R1+0x390], R10 ;  /* 0x0003900a01007387 */ /* 0x000fe80000100800 */
[----:B------:R0:W-:Y:S02]  /*57780*/  STL [R1+0x38c], R6 ;  /* 0x00038c0601007387 */ /* 0x0001e40000100800 */
[----:B0-----:R-:W-:Y:S02]  /*57790*/  SHF.R.U32.HI R6, RZ, 0x8, R16 ;  /* 0x00000008ff067819 */ /* 0x001fe40000011610 */
[----:B----4-:R-:W-:-:S04]  /*577a0*/  SHF.R.U32.HI R8, RZ, 0x8, R8 ;  /* 0x00000008ff087819 */ /* 0x010fc80000011608 */
[----:B------:R-:W-:Y:S02]  /*577b0*/  LOP3.LUT R8, R8, 0xffff, RZ, 0xc0, !PT ;  /* 0x0000ffff08087812 */ /* 0x000fe400078ec0ff */
[----:B--2---:R-:W-:Y:S02]  /*577c0*/  SHF.R.U32.HI R5, RZ, 0x8, R9 ;  /* 0x00000008ff057819 */ /* 0x004fe40000011609 */
[----:B---3--:R-:W-:Y:S02]  /*577d0*/  SHF.R.U32.HI R10, RZ, 0x8, R7 ;  /* 0x00000008ff0a7819 */ /* 0x008fe40000011607 */
[----:B------:R-:W-:Y:S02]  /*577e0*/  SHF.R.U32.HI R9, RZ, 0x8, R17 ;  /* 0x00000008ff097819 */ /* 0x000fe40000011611 */
[----:B------:R-:W-:Y:S01]  /*577f0*/  SHF.R.U32.HI R7, RZ, 0x8, R12 ;  /* 0x00000008ff077819 */ /* 0x000fe2000001160c */
[----:B------:R-:W2:Y:S04]  /*57800*/  LDL.LU R17, [R1+0x200] ;  /* 0x0002000001117983 */ /* 0x000ea80000300800 */
[----:B------:R-:W3:Y:S01]  /*57810*/  LDL.LU R16, [R1+0x1ec] ;  /* 0x0001ec0001107983 */ /* 0x000ee20000300800 */
[----:B------:R-:W-:-:S03]  /*57820*/  PRMT R12, R8, 0x3340, R0 ;  /* 0x00003340080c7816 */ /* 0x000fc60000000000 */
[----:B------:R-:W4:Y:S01]  /*57830*/  LDL.LU R8, [R1+0x1b8] ;  /* 0x0001b80001087983 */ /* 0x000f220000300800 */
[----:B------:R-:W-:Y:S02]  /*57840*/  LOP3.LUT R9, R9, 0xffff, RZ, 0xc0, !PT ;  /* 0x0000ffff09097812 */ /* 0x000fe400078ec0ff */
[----:B------:R-:W-:Y:S02]  /*57850*/  LOP3.LUT R10, R10, 0xffff, RZ, 0xc0, !PT ;  /* 0x0000ffff0a0a7812 */ /* 0x000fe400078ec0ff */
[----:B------:R-:W-:Y:S02]  /*57860*/  LOP3.LUT R6, R6, 0xffff, RZ, 0xc0, !PT ;  /* 0x0000ffff06067812 */ /* 0x000fe400078ec0ff */
[----:B------:R-:W-:Y:S02]  /*57870*/  PRMT R9, R9, 0x3340, R0 ;  /* 0x0000334009097816 */ /* 0x000fe40000000000 */
[----:B------:R-:W-:Y:S02]  /*57880*/  LOP3.LUT R5, R5, 0xffff, RZ, 0xc0, !PT ;  /* 0x0000ffff05057812 */ /* 0x000fe400078ec0ff */
[----:B------:R-:W-:Y:S01]  /*57890*/  LOP3.LUT R7, R7, 0xffff, RZ, 0xc0, !PT ;  /* 0x0000ffff07077812 */ /* 0x000fe200078ec0ff */
[----:B------:R0:W-:Y:S04]  /*578a0*/  STL [R1+0x2d4], R12 ;  /* 0x0002d40c01007387 */ /* 0x0001e80000100800 */
[----:B0-----:R-:W2:Y:S04]  /*578b0*/  LDL.LU R12, [R1+0x1fc] ;  /* 0x0001fc00010c7983 */ /* 0x001ea80000300800 */
[----:B------:R0:W-:Y:S02]  /*578c0*/  STL [R1+0x2d0], R9 ;  /* 0x0002d00901007387 */ /* 0x0001e40000100800 */
[----:B0-----:R-:W-:-:S02]  /*578d0*/  PRMT R9, R10, 0x3340, R6 ;  /* 0x000033400a097816 */ /* 0x001fc40000000006 */
[----:B------:R-:W-:-:S03]  /*578e0*/  PRMT R6, R5, 0x3340, R7 ;  /* 0x0000334005067816 */ /* 0x000fc60000000007 */
[----:B------:R-:W-:Y:S04]  /*578f0*/  STL [R1+0x388], R9 ;  /* 0x0003880901007387 */ /* 0x000fe80000100800 */
[----:B------:R0:W-:Y:S01]  /*57900*/  STL [R1+0x384], R6 ;  /* 0x0003840601007387 */ /* 0x0001e20000100800 */
[----:B------:R-:W-:-:S03]  /*57910*/  SHF.R.U32.HI R7, RZ, 0x8, R11 ;  /* 0x00000008ff077819 */ /* 0x000fc6000001160b */
[----:B------:R-:W3:Y:S01]  /*57920*/  LDL.LU R10, [R1+0x240] ;  /* 0x00024000010a7983 */ /* 0x000ee20000300800 */
[----:B0-----:R-:W-:-:S04]  /*57930*/  SHF.R.U32.HI R6, RZ, 0x8, R14 ;  /* 0x00000008ff067819 */ /* 0x001fc8000001160e */
[----:B------:R-:W-:-:S04]  /*57940*/  LOP3.LUT R6, R6, 0xffff, RZ, 0xc0, !PT ;  /* 0x0000ffff06067812 */ /* 0x000fc800078ec0ff */
[----:B------:R-:W-:Y:S02]  /*57950*/  PRMT R11, R6, 0x3340, R0 ;  /* 0x00003340060b7816 */ /* 0x000fe40000000000 */
[----:B------:R-:W3:Y:S01]  /*57960*/  LDL.LU R6, [R1+0x204] ;  /* 0x0002040001067983 */ /* 0x000ee20000300800 */
[----:B------:R-:W-:Y:S02]  /*57970*/  SHF.R.U32.HI R19, RZ, 0x8, R19 ;  /* 0x00000008ff137819 */ /* 0x000fe40000011613 */
[----:B------:R-:W-:Y:S01]  /*57980*/  SHF.R.U32.HI R20, RZ, 0x8, R20 ;  /* 0x00000008ff147819 */ /* 0x000fe20000011614 */
[----:B------:R-:W3:Y:S01]  /*57990*/  LDL.LU R9, [R1+0x1f8] ;  /* 0x0001f80001097983 */ /* 0x000ee20000300800 */
[----:B------:R-:W-:Y:S02]  /*579a0*/  LOP3.LUT R19, R19, 0xffff, RZ, 0xc0, !PT ;  /* 0x0000ffff13137812 */ /* 0x000fe400078ec0ff */
[----:B------:R-:W-:Y:S01]  /*579b0*/  LOP3.LUT R20, R20, 0xffff, RZ, 0xc0, !PT ;  /* 0x0000ffff14147812 */ /* 0x000fe200078ec0ff */
[----:B------:R0:W-:Y:S04]  /*579c0*/  STL [R1+0x2c0], R11 ;  /* 0x0002c00b01007387 */ /* 0x0001e80000100800 */
[----:B------:R-:W3:Y:S04]  /*579d0*/  LDL.LU R14, [R1+0x23c] ;  /* 0x00023c00010e7983 */ /* 0x000ee80000300800 */
[----:B0-----:R-:W3:Y:S01]  /*579e0*/  LDL.LU R11, [R1+0x228] ;  /* 0x00022800010b7983 */ /* 0x001ee20000300800 */
[----:B----4-:R-:W-:-:S02]  /*579f0*/  SHF.R.U32.HI R5, RZ, 0x8, R8 ;  /* 0x00000008ff057819 */ /* 0x010fc40000011608 */
[----:B------:R-:W-:Y:S02]  /*57a00*/  SHF.R.U32.HI R8, RZ, 0x8, R13 ;  /* 0x00000008ff087819 */ /* 0x000fe4000001160d */
[----:B------:R-:W-:Y:S02]  /*57a10*/  PRMT R13, R20, 0x3340, R19 ;  /* 0x00003340140d7816 */ /* 0x000fe40000000013 */
[----:B------:R-:W4:Y:S01]  /*57a20*/  LDL.LU R19, [R1+0x1dc] ;  /* 0x0001dc0001137983 */ /* 0x000f220000300800 */
[----:B------:R-:W-:Y:S02]  /*57a30*/  LOP3.LUT R7, R7, 0xffff, RZ, 0xc0, !PT ;  /* 0x0000ffff07077812 */ /* 0x000fe400078ec0ff */
[----:B------:R-:W-:Y:S02]  /*57a40*/  LOP3.LUT R5, R5, 0xffff, RZ, 0xc0, !PT ;  /* 0x0000ffff05057812 */ /* 0x000fe400078ec0ff */
[----:B------:R-:W-:Y:S02]  /*57a50*/  LOP3.LUT R8, R8, 0xffff, RZ, 0xc0, !PT ;  /* 0x0000ffff08087812 */ /* 0x000fe400078ec0ff */
[----:B------:R-:W-:-:S05]  /*57a60*/  PRMT R7, R7, 0x3340, R0 ;  /* 0x0000334007077816 */ /* 0x000fca0000000000 */
[----:B------:R0:W-:Y:S04]  /*57a70*/  STL [R1+0x2bc], R7 ;  /* 0x0002bc0701007387 */ /* 0x0001e80000100800 */
[----:B------:R-:W-:Y:S01]  /*57a80*/  STL [R1+0x2438], R13 ;  /* 0x0024380d01007387 */ /* 0x000fe20000100800 */
[----:B0-----:R-:W-:Y:S02]  /*57a90*/  PRMT R7, R5, 0x3340, R8 ;  /* 0x0000334005077816 */ /* 0x001fe40000000008 */
[----:B--2---:R-:W-:-:S03]  /*57aa0*/  SHF.R.U32.HI R8, RZ, 0x8, R12 ;  /* 0x00000008ff087819 */ /* 0x004fc6000001160c */
[----:B------:R0:W-:Y:S01]  /*57ab0*/  STL [R1+0x380], R7 ;  /* 0x0003800701007387 */ /* 0x0001e20000100800 */
[----:B------:R-:W-:Y:S02]  /*57ac0*/  SHF.R.U32.HI R21, RZ, 0x8, R21 ;  /* 0x00000008ff157819 */ /* 0x000fe40000011615 */
[----:B------:R-:W-:Y:S02]  /*57ad0*/  SHF.R.U32.HI R18, RZ, 0x8, R18 ;  /* 0x00000008ff127819 */ /* 0x000fe40000011612 */
[----:B------:R-:W-:Y:S02]  /*57ae0*/  LOP3.LUT R8, R8, 0xffff, RZ, 0xc0, !PT ;  /* 0x0000ffff08087812 */ /* 0x000fe400078ec0ff */
[----:B0-----:R-:W-:Y:S02]  /*57af0*/  SHF.R.U32.HI R7, RZ, 0x8, R17 ;  /* 0x00000008ff077819 */ /* 0x001fe40000011611 */
[----:B------:R-:W-:Y:S01]  /*57b00*/  LOP3.LUT R21, R21, 0xffff, RZ, 0xc0, !PT ;  /* 0x0000ffff15157812 */ /* 0x000fe200078ec0ff */
[----:B------:R-:W2:Y:S01]  /*57b10*/  LDL.LU R17, [R1+0x114] ;  /* 0x0001140001117983 */ /* 0x000ea20000300800 */
[----:B------:R-:W-:-:S02]  /*57b20*/  LOP3.LUT R7, R7, 0xffff, RZ, 0xc0, !PT ;  /* 0x0000ffff07077812 */ /* 0x000fc400078ec0ff */
[----:B---3--:R-:W-:Y:S02]  /*57b30*/  SHF.R.U32.HI R5, RZ, 0x8, R6 ;  /* 0x00000008ff057819 */ /* 0x008fe40000011606 */
[----:B------:R-:W-:Y:S02]  /*57b40*/  SHF.R.U32.HI R6, RZ, 0x8, R16 ;  /* 0x00000008ff067819 */ /* 0x000fe40000011610 */
[----:B------:R-:W-:Y:S01]  /*57b50*/  LOP3.LUT R18, R18, 0xffff, RZ, 0xc0, !PT ;  /* 0x0000ffff12127812 */ /* 0x000fe200078ec0ff */
[----:B------:R-:W3:Y:S01]  /*57b60*/  LDL.LU R16, [R1+0x22c] ;  /* 0x00022c0001107983 */ /* 0x000ee20000300800 */
[----:B------:R-:W-:Y:S02]  /*57b70*/  LOP3.LUT R6, R6, 0xffff, RZ, 0xc0, !PT ;  /* 0x0000ffff06067812 */ /* 0x000fe400078ec0ff */
[----:B------:R-:W-:Y:S02]  /*57b80*/  LOP3.LUT R5, R5, 0xffff, RZ, 0xc0, !PT ;  /* 0x0000ffff05057812 */ /* 0x000fe400078ec0ff */
[----:B------:R-:W-:-:S02]  /*57b90*/  PRMT R6, R6, 0x3340, R0 ;  /* 0x0000334006067816 */ /* 0x000fc40000000000 */
[----:B------:R-:W-:Y:S02]  /*57ba0*/  PRMT R7, R5, 0x3340, R7 ;  /* 0x0000334005077816 */ /* 0x000fe40000000007 */
[----:B------:R-:W-:Y:S01]  /*57bb0*/  PRMT R5, R21, 0x3340, R18 ;  /* 0x0000334015057816 */ /* 0x000fe20000000012 */
[----:B------:R0:W-:Y:S04]  /*57bc0*/  STL [R1+0x2b0], R6 ;  /* 0x0002b00601007387 */ /* 0x0001e80000100800 */
[----:B------:R-:W2:Y:S04]  /*57bd0*/  LDL.LU R12, [R1+0x10c] ;  /* 0x00010c00010c7983 */ /* 0x000ea80000300800 */
[----:B------:R1:W-:Y:S04]  /*57be0*/  STL [R1+0x37c], R7 ;  /* 0x00037c0701007387 */ /* 0x0003e80000100800 */
[----:B------:R-:W2:Y:S01]  /*57bf0*/  LDL.LU R21, [R1+0x238] ;  /* 0x0002380001157983 */ /* 0x000ea20000300800 */
[----:B0-----:R-:W-:-:S02]  /*57c00*/  PRMT R6, R8, 0x3340, R0 ;  /* 0x0000334008067816 */ /* 0x001fc40000000000 */
[----:B------:R-:W-:-:S03]  /*57c10*/  SHF.R.U32.HI R8, RZ, 0x8, R4 ;  /* 0x00000008ff087819 */ /* 0x000fc60000011604 */
[----:B------:R0:W-:Y:S01]  /*57c20*/  STL [R1+0x2a8], R6 ;  /* 0x0002a80601007387 */ /* 0x0001e20000100800 */
[----:B------:R-:W-:-:S03]  /*57c30*/  LOP3.LUT R8, R8, 0xffff, RZ, 0xc0, !PT ;  /* 0x0000ffff08087812 */ /* 0x000fc600078ec0ff */
[----:B------:R-:W2:Y:S04]  /*57c40*/  LDL.LU R18, [R1+0x220] ;  /* 0x0002200001127983 */ /* 0x000ea80000300800 */
[----:B------:R4:W-:Y:S04]  /*57c50*/  STL [R1+0x378], R5 ;  /* 0x0003780501007387 */ /* 0x0009e80000100800 */
[----:B------:R-:W2:Y:S04]  /*57c60*/  LDL.LU R13, [R1+0x284] ;  /* 0x00028400010d7983 */ /* 0x000ea80000300800 */
[----:B------:R-:W2:Y:S01]  /*57c70*/  LDL.LU R20, [R1+0x70] ;  /* 0x0000700001147983 */ /* 0x000ea20000300800 */
[----:B------:R-:W-:-:S02]  /*57c80*/  PRMT R8, R8, 0x3340, R0 ;  /* 0x0000334008087816 */ /* 0x000fc40000000000 */
[----:B-1----:R-:W-:Y:S02]  /*57c90*/  SHF.R.U32.HI R7, RZ, 0x8, R9 ;  /* 0x00000008ff077819 */ /* 0x002fe40000011609 */
[----:B------:R-:W-:Y:S02]  /*57ca0*/  SHF.R.U32.HI R9, RZ, 0x8, R14 ;  /* 0x00000008ff097819 */ /* 0x000fe4000001160e */
[----:B0-----:R-:W-:Y:S02]  /*57cb0*/  SHF.R.U32.HI R6, RZ, 0x8, R10 ;  /* 0x00000008ff067819 */ /* 0x001fe4000001160a */
[----:B------:R-:W-:Y:S02]  /*57cc0*/  SHF.R.U32.HI R4, RZ, 0x8, R11 ;  /* 0x00000008ff047819 */ /* 0x000fe4000001160b */
[----:B----4-:R-:W-:Y:S02]  /*57cd0*/  SHF.R.U32.HI R5, RZ, 0x8, R19 ;  /* 0x00000008ff057819 */ /* 0x010fe40000011613 */
[----:B------:R-:W4:Y:S04]  /*57ce0*/  LDL.LU R19, [R1+0x264] ;  /* 0x0002640001137983 */ /* 0x000f280000300800 */
[----:B------:R-:W4:Y:S04]  /*57cf0*/  LDL.LU R10, [R1+0x280] ;  /* 0x00028000010a7983 */ /* 0x000f280000300800 */
[----:B------:R-:W4:Y:S04]  /*57d00*/  LDL.LU R14, [R1+0x20c] ;  /* 0x00020c00010e7983 */ /* 0x000f280000300800 */
[----:B------:R-:W4:Y:S04]  /*57d10*/  LDL.LU R11, [R1+0x68] ;  /* 0x00006800010b7983 */ /* 0x000f280000300800 */
[----:B------:R0:W-:Y:S04]  /*57d20*/  STL [R1+0x2a4], R8 ;  /* 0x0002a40801007387 */ /* 0x0001e80000100800 */
[----:B0-----:R-:W4:Y:S01]  /*57d30*/  LDL.LU R8, [R1+0x224] ;  /* 0x0002240001087983 */ /* 0x001f220000300800 */
[----:B------:R-:W-:-:S02]  /*57d40*/  LOP3.LUT R5, R5, 0xffff, RZ, 0xc0, !PT ;  /* 0x0000ffff05057812 */ /* 0x000fc400078ec0ff */
[----:B------:R-:W-:Y:S02]  /*57d50*/  LOP3.LUT R7, R7, 0xffff, RZ, 0xc0, !PT ;  /* 0x0000ffff07077812 */ /* 0x000fe400078ec0ff */
[----:B------:R-:W-:Y:S02]  /*57d60*/  LOP3.LUT R6, R6, 0xffff, RZ, 0xc0, !PT ;  /* 0x0000ffff06067812 */ /* 0x000fe400078ec0ff */
[----:B------:R-:W-:Y:S02]  /*57d70*/  LOP3.LUT R9, R9, 0xffff, RZ, 0xc0, !PT ;  /* 0x0000ffff09097812 */ /* 0x000fe400078ec0ff */
[----:B------:R-:W-:Y:S02]  /*57d80*/  PRMT R5, R5, 0x3340, R7 ;  /* 0x0000334005057816 */ /* 0x000fe40000000007 */
[----:B------:R-:W-:Y:S02]  /*57d90*/  LOP3.LUT R4, R4, 0xffff, RZ, 0xc0, !PT ;  /* 0x0000ffff04047812 */ /* 0x000fe400078ec0ff */
[----:B------:R-:W-:-:S02]  /*57da0*/  PRMT R6, R6, 0x3340, R9 ;  /* 0x0000334006067816 */ /* 0x000fc40000000009 */
[----:B------:R-:W-:-:S03]  /*57db0*/  PRMT R4, R4, 0x3340, R0 ;  /* 0x0000334004047816 */ /* 0x000fc60000000000 */
[----:B------:R-:W-:Y:S04]  /*57dc0*/  STL [R1+0x374], R6 ;  /* 0x0003740601007387 */ /* 0x000fe80000100800 */
[----:B------:R-:W-:Y:S04]  /*57dd0*/  STL [R1+0x29c], R4 ;  /* 0x00029c0401007387 */ /* 0x000fe80000100800 */
[----:B------:R3:W-:Y:S02]  /*57de0*/  STL [R1+0x36c], R5 ;  /* 0x00036c0501007387 */ /* 0x0007e40000100800 */
[----:B---3--:R-:W-:-:S02]  /*57df0*/  SHF.R.U32.HI R5, RZ, 0x8, R16 ;  /* 0x00000008ff057819 */ /* 0x008fc40000011610 */
[----:B--2---:R-:W-:Y:S02]  /*57e00*/  SHF.R.U32.HI R4, RZ, 0x8, R21 ;  /* 0x00000008ff047819 */ /* 0x004fe40000011615 */
[----:B------:R-:W2:Y:S01]  /*57e10*/  LDL.LU R21, [R1+0x288] ;  /* 0x0002880001157983 */ /* 0x000ea20000300800 */
[----:B------:R-:W-:-:S03]  /*57e20*/  SHF.R.U32.HI R9, RZ, 0x8, R18 ;  /* 0x00000008ff097819 */ /* 0x000fc60000011612 */
[----:B------:R-:W3:Y:S01]  /*57e30*/  LDL.LU R18, [R1+0x26c] ;  /* 0x00026c0001127983 */ /* 0x000ee20000300800 */
[----:B------:R-:W-:Y:S02]  /*57e40*/  SHF.R.U32.HI R6, RZ, 0x8, R12 ;  /* 0x00000008ff067819 */ /* 0x000fe4000001160c */
[----:B------:R-:W-:Y:S02]  /*57e50*/  LOP3.LUT R9, R9, 0xffff, RZ, 0xc0, !PT ;  /* 0x0000ffff09097812 */ /* 0x000fe400078ec0ff */
[----:B------:R-:W-:Y:S02]  /*57e60*/  LOP3.LUT R4, R4, 0xffff, RZ, 0xc0, !PT ;  /* 0x0000ffff04047812 */ /* 0x000fe400078ec0ff */
[----:B------:R-:W-:Y:S02]  /*57e70*/  LOP3.LUT R5, R5, 0xffff, RZ, 0xc0, !PT ;  /* 0x0000ffff05057812 */ /* 0x000fe400078ec0ff */
[----:B------:R-:W-:Y:S02]  /*57e80*/  LOP3.LUT R6, R6, 0xffff, RZ, 0xc0, !PT ;  /* 0x0000ffff06067812 */ /* 0x000fe400078ec0ff */
[----:B------:R-:W-:-:S02]  /*57e90*/  PRMT R5, R4, 0x3340, R5 ;  /* 0x0000334004057816 */ /* 0x000fc40000000005 */
[----:B------:R-:W-:Y:S02]  /*57ea0*/  PRMT R6, R6, 0x3340, R0 ;  /* 0x0000334006067816 */ /* 0x000fe40000000000 */
[----:B------:R-:W-:Y:S02]  /*57eb0*/  SHF.R.U32.HI R4, RZ, 0x8, R20 ;  /* 0x00000008ff047819 */ /* 0x000fe40000011614 */
[----:B----4-:R-:W-:Y:S02]  /*57ec0*/  SHF.R.U32.HI R7, RZ, 0x8, R8 ;  /* 0x00000008ff077819 */ /* 0x010fe40000011608 */
[----:B------:R-:W-:-:S04]  /*57ed0*/  SHF.R.U32.HI R8, RZ, 0x8, R17 ;  /* 0x00000008ff087819 */ /* 0x000fc80000011611 */
[----:B------:R-:W-:-:S04]  /*57ee0*/  LOP3.LUT R8, R8, 0xffff, RZ, 0xc0, !PT ;  /* 0x0000ffff08087812 */ /* 0x000fc800078ec0ff */
[----:B------:R-:W-:-:S05]  /*57ef0*/  PRMT R8, R8, 0x3340, R0 ;  /* 0x0000334008087816 */ /* 0x000fca0000000000 */
[----:B------:R0:W-:Y:S04]  /*57f00*/  STL [R1+0x294], R8 ;  /* 0x0002940801007387 */ /* 0x0001e80000100800 */
[----:B------:R-:W4:Y:S04]  /*57f10*/  LDL.LU R17, [R1+0x268] ;  /* 0x0002680001117983 */ /* 0x000f280000300800 */
[----:B------:R-:W2:Y:S04]  /*57f20*/  LDL.LU R16, [R1+0x260] ;  /* 0x0002600001107983 */ /* 0x000ea80000300800 */
[----:B------:R-:W2:Y:S01]  /*57f30*/  LDL.LU R12, [R1+0x234] ;  /* 0x00023400010c7983 */ /* 0x000ea20000300800 */
[----:B------:R-:W-:-:S04]  /*57f40*/  LOP3.LUT R7, R7, 0xffff, RZ, 0xc0, !PT ;  /* 0x0000ffff07077812 */ /* 0x000fc800078ec0ff */
[----:B------:R-:W-:-:S05]  /*57f50*/  PRMT R7, R7, 0x3340, R9 ;  /* 0x0000334007077816 */ /* 0x000fca0000000009 */
[----:B------:R1:W-:Y:S04]  /*57f60*/  STL [R1+0x368], R7 ;  /* 0x0003680701007387 */ /* 0x0003e80000100800 */
[----:B------:R-:W-:Y:S01]  /*57f70*/  STL [R1+0x290], R6 ;  /* 0x0002900601007387 */ /* 0x000fe20000100800 */
[----:B0-----:R-:W-:-:S03]  /*57f80*/  SHF.R.U32.HI R8, RZ, 0x8, R13 ;  /* 0x00000008ff087819 */ /* 0x001fc6000001160d */
[----:B------:R0:W-:Y:S04]  /*57f90*/  STL [R1+0x364], R5 ;  /* 0x0003640501007387 */ /* 0x0001e80000100800 */
[----:B------:R-:W2:Y:S04]  /*57fa0*/  LDL.LU R13, [R1+0x230] ;  /* 0x00023000010d7983 */ /* 0x000ea80000300800 */
[----:B------:R-:W2:Y:S01]  /*57fb0*/  LDL.LU R20, [R1+0x24c] ;  /* 0x00024c0001147983 */ /* 0x000ea20000300800 */
[----:B-1----:R-:W-:Y:S02]  /*57fc0*/  SHF.R.U32.HI R7, RZ, 0x8, R19 ;  /* 0x00000008ff077819 */ /* 0x002fe40000011613 */
[----:B------:R-:W-:Y:S01]  /*57fd0*/  SHF.R.U32.HI R9, RZ, 0x8, R10 ;  /* 0x00000008ff097819 */ /* 0x000fe2000001160a */
[----:B------:R-:W2:Y:S01]  /*57fe0*/  LDL.LU R19, [R1+0x248] ;  /* 0x0002480001137983 */ /* 0x000ea20000300800 */
[----:B0-----:R-:W-:-:S02]  /*57ff0*/  SHF.R.U32.HI R5, RZ, 0x8, R14 ;  /* 0x00000008ff057819 */ /* 0x001fc4000001160e */
[----:B------:R-:W-:Y:S01]  /*58000*/  LOP3.LUT R7, R7, 0xffff, RZ, 0xc0, !PT ;  /* 0x0000ffff07077812 */ /* 0x000fe200078ec0ff */
[----:B------:R-:W2:Y:S01]  /*58010*/  LDL.LU R10, [R1+0x244] ;  /* 0x00024400010a7983 */ /* 0x000ea20000300800 */
[----:B------:R-:W-:-:S03]  /*58020*/  SHF.R.U32.HI R6, RZ, 0x8, R11 ;  /* 0x00000008ff067819 */ /* 0x000fc6000001160b */
[----:B------:R-:W2:Y:S01]  /*58030*/  LDL.LU R14, [R1+0x158] ;  /* 0x00015800010e7983 */ /* 0x000ea20000300800 */
[----:B------:R-:W-:-:S03]  /*58040*/  PRMT R7, R7, 0x3340, R0 ;  /* 0x0000334007077816 */ /* 0x000fc60000000000 */
[----:B------:R-:W2:Y:S04]  /*58050*/  LDL.LU R11, [R1+0x150] ;  /* 0x00015000010b7983 */ /* 0x000ea80000300800 */
[----:B------:R0:W-:Y:S04]  /*58060*/  STL [R1+0x284], R7 ;  /* 0x0002840701007387 */ /* 0x0001e80000100800 */
[----:B0-----:R-:W2:Y:S01]  /*58070*/  LDL.LU R7, [R1+0x278] ;  /* 0x0002780001077983 */ /* 0x001ea20000300800 */
[----:B------:R-:W-:Y:S02]  /*58080*/  LOP3.LUT R8, R8, 0xffff, RZ, 0xc0, !PT ;  /* 0x0000ffff08087812 */ /* 0x000fe400078ec0ff */
[----:B------:R-:W-:-:S02]  /*58090*/  LOP3.LUT R9, R9, 0xffff, RZ, 0xc0, !PT ;  /* 0x0000ffff09097812 */ /* 0x000fc400078ec0ff */
[----:B------:R-:W-:Y:S02]  /*580a0*/  LOP3.LUT R4, R4, 0xffff, RZ, 0xc0, !PT ;  /* 0x0000ffff04047812 */ /* 0x000fe400078ec0ff */
[----:B------:R-:W-:Y:S02]  /*580b0*/  LOP3.LUT R5, R5, 0xffff, RZ, 0xc0, !PT ;  /* 0x0000ffff05057812 */ /* 0x000fe400078ec0ff */
[----:B------:R-:W-:Y:S02]  /*580c0*/  LOP3.LUT R6, R6, 0xffff, RZ, 0xc0, !PT ;  /* 0x0000ffff06067812 */ /* 0x000fe400078ec0ff */
[----:B------:R-:W-:Y:S02]  /*580d0*/  PRMT R8, R8, 0x3340, R9 ;  /* 0x0000334008087816 */ /* 0x000fe40000000009 */
[----:B------:R-:W-:Y:S02]  /*580e0*/  PRMT R5, R4, 0x3340, R5 ;  /* 0x0000334004057816 */ /* 0x000fe40000000005 */
[----:B------:R-:W-:Y:S01]  /*580f0*/  PRMT R4, R6, 0x3340, R0 ;  /* 0x0000334006047816 */ /* 0x000fe20000000000 */
[----:B------:R-:W-:Y:S04]  /*58100*/  STL [R1+0x3a0], R8 ;  /* 0x0003a00801007387 */ /* 0x000fe80000100800 */
[----:B------:R-:W-:Y:S04]  /*58110*/  STL [R1+0x360], R5 ;  /* 0x0003600501007387 */ /* 0x000fe80000100800 */
[----:B------:R4:W-:Y:S01]  /*58120*/  STL [R1+0x280], R4 ;  /* 0x0002800401007387 */ /* 0x0009e20000100800 */
[----:B---3--:R-:W-:-:S04]  /*58130*/  SHF.R.U32.HI R9, RZ, 0x8, R18 ;  /* 0x00000008ff097819 */ /* 0x008fc80000011612 */
[----:B------:R-:W-:Y:S02]  /*58140*/  LOP3.LUT R9, R9, 0xffff, RZ, 0xc0, !PT ;  /* 0x0000ffff09097812 */ /* 0x000fe400078ec0ff */
[----:B----4-:R-:W-:Y:S02]  /*58150*/  SHF.R.U32.HI R4, RZ, 0x8, R17 ;  /* 0x00000008ff047819 */ /* 0x010fe40000011611 */
[----:B--2---:R-:W-:Y:S01]  /*58160*/  SHF.R.U32.HI R5, RZ, 0x8, R16 ;  /* 0x00000008ff057819 */ /* 0x004fe20000011610 */
[----:B------:R-:W2:Y:S04]  /*58170*/  LDL.LU R17, [R1+0x2cc] ;  /* 0x0002cc0001117983 */ /* 0x000ea80000300800 */
[----:B------:R-:W3:Y:S01]  /*58180*/  LDL.LU R16, [R1+0x2c8] ;  /* 0x0002c80001107983 */ /* 0x000ee20000300800 */
[----:B------:R-:W-:-:S03]  /*58190*/  SHF.R.U32.HI R6, RZ, 0x8, R12 ;  /* 0x00000008ff067819 */ /* 0x000fc6000001160c */
[----:B------:R-:W4:Y:S01]  /*581a0*/  LDL.LU R12, [R1+0x28c] ;  /* 0x00028c00010c7983 */ /* 0x000f220000300800 */
[----:B------:R-:W-:Y:S02]  /*581b0*/  LOP3.LUT R4, R4, 0xffff, RZ, 0xc0, !PT ;  /* 0x0000ffff04047812 */ /* 0x000fe400078ec0ff */
[----:B------:R-:W-:Y:S02]  /*581c0*/  LOP3.LUT R6, R6, 0xffff, RZ, 0xc0, !PT ;  /* 0x0000ffff06067812 */ /* 0x000fe400078ec0ff */
[----:B------:R-:W-:Y:S02]  /*581d0*/  LOP3.LUT R5, R5, 0xffff, RZ, 0xc0, !PT ;  /* 0x0000ffff05057812 */ /* 0x000fe400078ec0ff */
[----:B------:R-:W-:Y:S02]  /*581e0*/  PRMT R6, R6, 0x3340, R0 ;  /* 0x0000334006067816 */ /* 0x000fe40000000000 */
[----:B------:R-:W-:Y:S02]  /*581f0*/  SHF.R.U32.HI R8, RZ, 0x8, R7 ;  /* 0x00000008ff087819 */ /* 0x000fe40000011607 */
[----:B------:R-:W-:-:S02]  /*58200*/  SHF.R.U32.HI R7, RZ, 0x8, R21 ;  /* 0x00000008ff077819 */ /* 0x000fc40000011615 */
[----:B------:R-:W-:Y:S02]  /*58210*/  LOP3.LUT R8, R8, 0xffff, RZ, 0xc0, !PT ;  /* 0x0000ffff08087812 */ /* 0x000fe400078ec0ff */
[----:B------:R-:W-:Y:S02]  /*58220*/  LOP3.LUT R7, R7, 0xffff, RZ, 0xc0, !PT ;  /* 0x0000ffff07077812 */ /* 0x000fe400078ec0ff */
[----:B------:R-:W-:Y:S02]  /*58230*/  PRMT R8, R8, 0x3340, R9 ;  /* 0x0000334008087816 */ /* 0x000fe40000000009 */
[----:B------:R-:W-:Y:S02]  /*58240*/  PRMT R7, R7, 0x3340, R4 ;  /* 0x0000334007077816 */ /* 0x000fe40000000004 */
[----:B------:R-:W-:Y:S02]  /*58250*/  PRMT R4, R5, 0x3340, R0 ;  /* 0x0000334005047816 */ /* 0x000fe40000000000 */
[----:B------:R-:W-:Y:S01]  /*58260*/  SHF.R.U32.HI R9, RZ, 0x8, R19 ;  /* 0x00000008ff097819 */ /* 0x000fe20000011613 */
[----:B------:R0:W-:Y:S04]  /*58270*/  STL [R1+0x358], R8 ;  /* 0x0003580801007387 */ /* 0x0001e80000100800 */
[----:B------:R1:W-:Y:S04]  /*58280*/  STL [R1+0x350], R7 ;  /* 0x0003500701007387 */ /* 0x0003e80000100800 */
[----:B------:R-:W-:Y:S04]  /*58290*/  STL [R1+0x274], R6 ;  /* 0x0002740601007387 */ /* 0x000fe80000100800 */
[----:B------:R1:W-:Y:S01]  /*582a0*/  STL [R1+0x270], R4 ;  /* 0x0002700401007387 */ /* 0x0003e20000100800 */
[----:B------:R-:W-:-:S02]  /*582b0*/  LOP3.LUT R9, R9, 0xffff, RZ, 0xc0, !PT ;  /* 0x0000ffff09097812 */ /* 0x000fc400078ec0ff */
[----:B0-----:R-:W-:Y:S02]  /*582c0*/  SHF.R.U32.HI R8, RZ, 0x8, R13 ;  /* 0x00000008ff087819 */ /* 0x001fe4000001160d */
[----:B-1----:R-:W-:Y:S02]  /*582d0*/  SHF.R.U32.HI R7, RZ, 0x8, R20 ;  /* 0x00000008ff077819 */ /* 0x002fe40000011614 */
[----:B------:R-:W-:Y:S02]  /*582e0*/  SHF.R.U32.HI R4, RZ, 0x8, R10 ;  /* 0x00000008ff047819 */ /* 0x000fe4000001160a */
[----:B------:R-:W-:Y:S02]  /*582f0*/  LOP3.LUT R8, R8, 0xffff, RZ, 0xc0, !PT ;  /* 0x0000ffff08087812 */ /* 0x000fe400078ec0ff */
[----:B------:R-:W-:Y:S02]  /*58300*/  LOP3.LUT R7, R7, 0xffff, RZ, 0xc0, !PT ;  /* 0x0000ffff07077812 */ /* 0x000fe400078ec0ff */
[----:B------:R-:W-:-:S02]  /*58310*/  LOP3.LUT R4, R4, 0xffff, RZ, 0xc0, !PT ;  /* 0x0000ffff04047812 */ /* 0x000fc400078ec0ff */
[----:B------:R-:W-:Y:S02]  /*58320*/  PRMT R8, R8, 0x3340, R9 ;  /* 0x0000334008087816 */ /* 0x000fe40000000009 */
[----:B------:R-:W4:Y:S01]  /*58330*/  LDL.LU R9, [R1+0x32c] ;  /* 0x00032c0001097983 */ /* 0x000f220000300800 */
[----:B------:R-:W-:-:S03]  /*58340*/  PRMT R4, R7, 0x3340, R4 ;  /* 0x0000334007047816 */ /* 0x000fc60000000004 */
[----:B------:R-:W-:Y:S04]  /*58350*/  STL [R1+0x34c], R8 ;  /* 0x00034c0801007387 */ /* 0x000fe80000100800 */
[----:B------:R-:W4:Y:S04]  /*58360*/  LDL.LU R13, [R1+0x2ac] ;  /* 0x0002ac00010d7983 */ /* 0x000f280000300800 */
[----:B------:R2:W-:Y:S04]  /*58370*/  STL [R1+0x348], R4 ;  /* 0x0003480401007387 */ /* 0x0005e80000100800 */
[----:B------:R-:W4:Y:S01]  /*58380*/  LDL.LU R20, [R1+0x324] ;  /* 0x0003240001147983 */ /* 0x000f220000300800 */
[----:B------:R-:W-:-:S03]  /*58390*/  SHF.R.U32.HI R5, RZ, 0x8, R14 ;  /* 0x00000008ff057819 */ /* 0x000fc6000001160e */
[----:B------:R-:W4:Y:S04]  /*583a0*/  LDL.LU R19, [R1+0x2a0] ;  /* 0x0002a00001137983 */ /* 0x000f280000300800 */
[----:B------:R-:W4:Y:S01]  /*583b0*/  LDL.LU R14, [R1+0x318] ;  /* 0x00031800010e7983 */ /* 0x000f220000300800 */
[----:B------:R-:W-:Y:S02]  /*583c0*/  SHF.R.U32.HI R6, RZ, 0x8, R11 ;  /* 0x00000008ff067819 */ /* 0x000fe4000001160b */
[----:B------:R-:W-:Y:S01]  /*583d0*/  LOP3.LUT R5, R5, 0xffff, RZ, 0xc0, !PT ;  /* 0x0000ffff05057812 */ /* 0x000fe200078ec0ff */
[----:B------:R-:W4:Y:S01]  /*583e0*/  LDL.LU R11, [R1+0x90] ;  /* 0x00009000010b7983 */ /* 0x000f220000300800 */
[----:B------:R-:W-:Y:S02]  /*583f0*/  LOP3.LUT R6, R6, 0xffff, RZ, 0xc0, !PT ;  /* 0x0000ffff06067812 */ /* 0x000fe400078ec0ff */
[----:B------:R-:W-:-:S02]  /*58400*/  PRMT R5, R5, 0x3340, R0 ;  /* 0x0000334005057816 */ /* 0x000fc40000000000 */
[----:B------:R-:W-:-:S05]  /*58410*/  PRMT R6, R6, 0x3340, R0 ;  /* 0x0000334006067816 */ /* 0x000fca0000000000 */
[----:B------:R-:W-:Y:S04]  /*58420*/  STL [R1+0x264], R6 ;  /* 0x0002640601007387 */ /* 0x000fe80000100800 */
[----:B------:R3:W-:Y:S04]  /*58430*/  STL [R1+0x25c], R5 ;  /* 0x00025c0501007387 */ /* 0x0007e80000100800 */
[----:B------:R-:W4:Y:S04]  /*58440*/  LDL.LU R10, [R1+0x3c4] ;  /* 0x0003c400010a7983 */ /* 0x000f280000300800 */
[----:B------:R-:W4:Y:S01]  /*58450*/  LDL.LU R21, [R1+0x3b8] ;  /* 0x0003b80001157983 */ /* 0x000f220000300800 */
[----:B--2---:R-:W-:-:S02]  /*58460*/  SHF.R.U32.HI R4, RZ, 0x8, R17 ;  /* 0x00000008ff047819 */ /* 0x004fc40000011611 */
[----:B---3--:R-:W-:Y:S02]  /*58470*/  SHF.R.U32.HI R5, RZ, 0x8, R16 ;  /* 0x00000008ff057819 */ /* 0x008fe40000011610 */
[----:B------:R-:W-:Y:S02]  /*58480*/  LOP3.LUT R4, R4, 0xffff, RZ, 0xc0, !PT ;  /* 0x0000ffff04047812 */ /* 0x000fe400078ec0ff */
[----:B------:R-:W-:-:S04]  /*58490*/  LOP3.LUT R5, R5, 0xffff, RZ, 0xc0, !PT ;  /* 0x0000ffff05057812 */ /* 0x000fc800078ec0ff */
[----:B------:R-:W-:Y:S02]  /*584a0*/  PRMT R4, R4, 0x3340, R5 ;  /* 0x0000334004047816 */ /* 0x000fe40000000005 */
[----:B----4-:R-:W-:-:S03]  /*584b0*/  SHF.R.U32.HI R6, RZ, 0x8, R12 ;  /* 0x00000008ff067819 */ /* 0x010fc6000001160c */
[----:B------:R0:W-:Y:S04]  /*584c0*/  STL [R1+0x338], R4 ;  /* 0x0003380401007387 */ /* 0x0001e80000100800 */
[----:B------:R-:W2:Y:S04]  /*584d0*/  LDL.LU R18, [R1+0x370] ;  /* 0x0003700001127983 */ /* 0x000ea80000300800 */
[----:B------:R-:W3:Y:S04]  /*584e0*/  LDL.LU R17, [R1+0x310] ;  /* 0x0003100001117983 */ /* 0x000ee80000300800 */
[----:B------:R-:W4:Y:S04]  /*584f0*/  LDL.LU R16, [R1+0x308] ;  /* 0x0003080001107983 */ /* 0x000f280000300800 */
[----:B------:R-:W2:Y:S01]  /*58500*/  LDL.LU R12, [R1+0x320] ;  /* 0x00032000010c7983 */ /* 0x000ea20000300800 */
[----:B------:R-:W-:-:S02]  /*58510*/  SHF.R.U32.HI R25, RZ, 0x8, R25 ;  /* 0x00000008ff197819 */ /* 0x000fc40000011619 */
[----:B------:R-:W-:Y:S02]  /*58520*/  SHF.R.U32.HI R23, RZ, 0x8, R23 ;  /* 0x00000008ff177819 */ /* 0x000fe40000011617 */
[----:B------:R-:W-:Y:S02]  /*58530*/  SHF.R.U32.HI R15, RZ, 0x8, R15 ;  /* 0x00000008ff0f7819 */ /* 0x000fe4000001160f */
[----:B------:R-:W-:Y:S02]  /*58540*/  LOP3.LUT R25, R25, 0xffff, RZ, 0xc0, !PT ;  /* 0x0000ffff19197812 */ /* 0x000fe400078ec0ff */
[----:B------:R-:W-:Y:S02]  /*58550*/  LOP3.LUT R23, R23, 0xffff, RZ, 0xc0, !PT ;  /* 0x0000ffff17177812 */ /* 0x000fe400078ec0ff */
[----:B------:R-:W-:Y:S02]  /*58560*/  LOP3.LUT R15, R15, 0xffff, RZ, 0xc0, !PT ;  /* 0x0000ffff0f0f7812 */ /* 0x000fe400078ec0ff */
[----:B------:R-:W-:-:S02]  /*58570*/  LOP3.LUT R6, R6, 0xffff, RZ, 0xc0, !PT ;  /* 0x0000ffff06067812 */ /* 0x000fc400078ec0ff */
[----:B0-----:R-:W-:Y:S02]  /*58580*/  PRMT R4, R25, 0x3340, R23 ;  /* 0x0000334019047816 */ /* 0x001fe40000000017 */
[--C-:B------:R-:W-:Y:S01]  /*58590*/  PRMT R5, R15, 0x3340, R0.reuse ;  /* 0x000033400f057816 */ /* 0x100fe20000000000 */
[----:B------:R-:W2:Y:S04]  /*585a0*/  LDL.LU R23, [R1+0x3bc] ;  /* 0x0003bc0001177983 */ /* 0x000ea80000300800 */
[----:B------:R0:W-:Y:S04]  /*585b0*/  STL [R1+0x334], R4 ;  /* 0x0003340401007387 */ /* 0x0001e80000100800 */
[----:B------:R-:W-:Y:S01]  /*585c0*/  STL [R1+0x254], R5 ;  /* 0x0002540501007387 */ /* 0x000fe20000100800 */
[----:B0-----:R-:W-:-:S05]  /*585d0*/  PRMT R4, R6, 0x3340, R0 ;  /* 0x0000334006047816 */ /* 0x001fca0000000000 */
[----:B------:R0:W-:Y:S01]  /*585e0*/  STL [R1+0x250], R4 ;  /* 0x0002500401007387 */ /* 0x0001e20000100800 */
[----:B------:R-:W-:Y:S02]  /*585f0*/  SHF.R.U32.HI R8, RZ, 0x8, R9 ;  /* 0x00000008ff087819 */ /* 0x000fe40000011609 */
[----:B------:R-:W-:Y:S02]  /*58600*/  SHF.R.U32.HI R7, RZ, 0x8, R13 ;  /* 0x00000008ff077819 */ /* 0x000fe4000001160d */
[----:B------:R-:W2:Y:S01]  /*58610*/  LDL.LU R13, [R1+0x300] ;  /* 0x00030000010d7983 */ /* 0x000ea20000300800 */
[----:B------:R-:W-:-:S03]  /*58620*/  SHF.R.U32.HI R9, RZ, 0x8, R20 ;  /* 0x00000008ff097819 */ /* 0x000fc60000011614 */
[----:B------:R-:W2:Y:S01]  /*58630*/  LDL.LU R20, [R1+0x3d4] ;  /* 0x0003d40001147983 */ /* 0x000ea20000300800 */
[----:B0-----:R-:W-:Y:S02]  /*58640*/  SHF.R.U32.HI R4, RZ, 0x8, R19 ;  /* 0x00000008ff047819 */ /* 0x001fe40000011613 */
[----:B------:R-:W-:Y:S01]  /*58650*/  SHF.R.U32.HI R5, RZ, 0x8, R14 ;  /* 0x00000008ff057819 */ /* 0x000fe2000001160e */
[----:B------:R-:W2:Y:S04]  /*58660*/  LDL.LU R19, [R1+0x3d8] ;  /* 0x0003d80001137983 */ /* 0x000ea80000300800 */
[----:B------:R-:W2:Y:S01]  /*58670*/  LDL.LU R14, [R1+0x344] ;  /* 0x00034400010e7983 */ /* 0x000ea20000300800 */
[----:B------:R-:W-:Y:S02]  /*58680*/  SHF.R.U32.HI R6, RZ, 0x8, R11 ;  /* 0x00000008ff067819 */ /* 0x000fe4000001160b */
[----:B------:R-:W-:-:S02]  /*58690*/  LOP3.LUT R8, R8, 0xffff, RZ, 0xc0, !PT ;  /* 0x0000ffff08087812 */ /* 0x000fc400078ec0ff */
[----:B------:R-:W-:Y:S01]  /*586a0*/  LOP3.LUT R9, R9, 0xffff, RZ, 0xc0, !PT ;  /* 0x0000ffff09097812 */ /* 0x000fe200078ec0ff */
[----:B------:R-:W2:Y:S01]  /*586b0*/  LDL.LU R11, [R1+0x190] ;  /* 0x00019000010b7983 */ /* 0x000ea20000300800 */
[----:B------:R-:W-:Y:S02]  /*586c0*/  LOP3.LUT R7, R7, 0xffff, RZ, 0xc0, !PT ;  /* 0x0000ffff07077812 */ /* 0x000fe400078ec0ff */
[----:B------:R-:W-:Y:S02]  /*586d0*/  LOP3.LUT R4, R4, 0xffff, RZ, 0xc0, !PT ;  /* 0x0000ffff04047812 */ /* 0x000fe400078ec0ff */
[----:B------:R-:W-:Y:S02]  /*586e0*/  LOP3.LUT R6, R6, 0xffff, RZ, 0xc0, !PT ;  /* 0x0000ffff06067812 */ /* 0x000fe400078ec0ff */
[----:B------:R-:W-:Y:S02]  /*586f0*/  LOP3.LUT R5, R5, 0xffff, RZ, 0xc0, !PT ;  /* 0x0000ffff05057812 */ /* 0x000fe400078ec0ff */
[----:B------:R-:W-:-:S02]  /*58700*/  PRMT R8, R8, 0x3340, R9 ;  /* 0x0000334008087816 */ /* 0x000fc40000000009 */
[----:B------:R-:W-:Y:S02]  /*58710*/  PRMT R7, R7, 0x3340, R4 ;  /* 0x0000334007077816 */ /* 0x000fe40000000004 */
[--C-:B------:R-:W-:Y:S02]  /*58720*/  PRMT R6, R6, 0x3340, R0.reuse ;  /* 0x0000334006067816 */ /* 0x100fe40000000000 */
[----:B------:R-:W-:Y:S01]  /*58730*/  PRMT R4, R5, 0x3340, R0 ;  /* 0x0000334005047816 */ /* 0x000fe20000000000 */
[----:B------:R-:W-:Y:S04]  /*58740*/  STL [R1+0x32c], R8 ;  /* 0x00032c0801007387 */ /* 0x000fe80000100800 */
[----:B------:R-:W-:Y:S04]  /*58750*/  STL [R1+0x324], R7 ;  /* 0x0003240701007387 */ /* 0x000fe80000100800 */
[----:B------:R-:W-:Y:S04]  /*58760*/  STL [R1+0x248], R6 ;  /* 0x0002480601007387 */ /* 0x000fe80000100800 */
[----:B------:R0:W-:Y:S02]  /*58770*/  STL [R1+0x244], R4 ;  /* 0x0002440401007387 */ /* 0x0001e40000100800 */
[----:B0-----:R-:W-:-:S02]  /*58780*/  SHF.R.U32.HI R4, RZ, 0x8, R21 ;  /* 0x00000008ff047819 */ /* 0x001fc40000011615 */
[----:B------:R-:W2:Y:S01]  /*58790*/  LDL.LU R21, [R1+0x3e4] ;  /* 0x0003e40001157983 */ /* 0x000ea20000300800 */
[----:B---3--:R-:W-:Y:S02]  /*587a0*/  SHF.R.U32.HI R5, RZ, 0x8, R17 ;  /* 0x00000008ff057819 */ /* 0x008fe40000011611 */
[----:B----4-:R-:W-:Y:S01]  /*587b0*/  SHF.R.U32.HI R7, RZ, 0x8, R16 ;  /* 0x00000008ff077819 */ /* 0x010fe20000011610 */
[----:B------:R-:W3:Y:S01]  /*587c0*/  LDL.LU R17, [R1+0x3e8] ;  /* 0x0003e80001117983 */ /* 0x000ee20000300800 */
[----:B--2---:R-:W-:-:S03]  /*587d0*/  SHF.R.U32.HI R6, RZ, 0x8, R12 ;  /* 0x00000008ff067819 */ /* 0x004fc6000001160c */
[----:B------:R-:W2:Y:S04]  /*587e0*/  LDL.LU R16, [R1+0x3e0] ;  /* 0x0003e00001107983 */ /* 0x000ea80000300800 */
[----:B------:R-:W4:Y:S01]  /*587f0*/  LDL.LU R12, [R1+0x3dc] ;  /* 0x0003dc00010c7983 */ /* 0x000f220000300800 */
[----:B------:R-:W-:Y:S02]  /*58800*/  LOP3.LUT R4, R4, 0xffff, RZ, 0xc0, !PT ;  /* 0x0000ffff04047812 */ /* 0x000fe400078ec0ff */
[----:B------:R-:W-:Y:S02]  /*58810*/  LOP3.LUT R6, R6, 0xffff, RZ, 0xc0, !PT ;  /* 0x0000ffff06067812 */ /* 0x000fe400078ec0ff */
[----:B------:R-:W-:Y:S02]  /*58820*/  SHF.R.U32.HI R10, RZ, 0x8, R10 ;  /* 0x00000008ff0a7819 */ /* 0x000fe4000001160a */
[----:B------:R-:W-:-:S02]  /*58830*/  SHF.R.U32.HI R9, RZ, 0x8, R18 ;  /* 0x00000008ff097819 */ /* 0x000fc40000011612 */
[----:B------:R-:W-:Y:S02]  /*58840*/  LOP3.LUT R5, R5, 0xffff, RZ, 0xc0, !PT ;  /* 0x0000ffff05057812 */ /* 0x000fe400078ec0ff */
[----:B------:R-:W-:Y:S02]  /*58850*/  SHF.R.U32.HI R8, RZ, 0x8, R23 ;  /* 0x00000008ff087819 */ /* 0x000fe40000011617 */
[----:B------:R-:W-:Y:S02]  /*58860*/  LOP3.LUT R7, R7, 0xffff, RZ, 0xc0, !PT ;  /* 0x0000ffff07077812 */ /* 0x000fe400078ec0ff */
[----:B------:R-:W-:Y:S02]  /*58870*/  PRMT R4, R4, 0x3340, R6 ;  /* 0x0000334004047816 */ /* 0x000fe40000000006 */
[----:B------:R-:W-:Y:S02]  /*58880*/  LOP3.LUT R8, R8, 0xffff, RZ, 0xc0, !PT ;  /* 0x0000ffff08087812 */ /* 0x000fe400078ec0ff */
[----:B------:R-:W-:-:S02]  /*58890*/  LOP3.LUT R10, R10, 0xffff, RZ, 0xc0, !PT ;  /* 0x0000ffff0a0a7812 */ /* 0x000fc400078ec0ff */
[----:B------:R-:W-:Y:S02]  /*588a0*/  LOP3.LUT R9, R9, 0xffff, RZ, 0xc0, !PT ;  /* 0x0000ffff09097812 */ /* 0x000fe400078ec0ff */
[----:B------:R-:W-:Y:S02]  /*588b0*/  PRMT R7, R7, 0x3340, R0 ;  /* 0x0000334007077816 */ /* 0x000fe40000000000 */
[----:B------:R-:W-:Y:S02]  /*588c0*/  PRMT R8, R8, 0x3340, R5 ;  /* 0x0000334008087816 */ /* 0x000fe40000000005 */
[----:B------:R-:W-:-:S03]  /*588d0*/  PRMT R5, R10, 0x3340, R9 ;  /* 0x000033400a057816 */ /* 0x000fc60000000009 */
[----:B------:R0:W-:Y:S04]  /*588e0*/  STL [R1+0x320], R8 ;  /* 0x0003200801007387 */ /* 0x0001e80000100800 */
[----:B------:R-:W-:Y:S04]  /*588f0*/  STL [R1+0x23c], R7 ;  /* 0x00023c0701007387 */ /* 0x000fe80000100800 */
[----:B------:R1:W-:Y:S04]  /*58900*/  STL [R1+0x318], R5 ;  /* 0x0003180501007387 */ /* 0x0003e80000100800 */
[----:B------:R1:W-:Y:S04]  /*58910*/  STL [R1+0x310], R4 ;  /* 0x0003100401007387 */ /* 0x0003e80000100800 */
[----:B------:R-:W4:Y:S01]  /*58920*/  LDL.LU R18, [R1+0x19c] ;  /* 0x00019c0001127983 */ /* 0x000f220000300800 */
[----:B------:R-:W-:-:S04]  /*58930*/  SHF.R.U32.HI R6, RZ, 0x8, R20 ;  /* 0x00000008ff067819 */ /* 0x000fc80000011614 */
[----:B------:R-:W-:Y:S02]  /*58940*/  LOP3.LUT R6, R6, 0xffff, RZ, 0xc0, !PT ;  /* 0x0000ffff06067812 */ /* 0x000fe400078ec0ff */
[----:B0-----:R-:W-:Y:S02]  /*58950*/  SHF.R.U32.HI R8, RZ, 0x8, R13 ;  /* 0x00000008ff087819 */ /* 0x001fe4000001160d */
[----:B------:R-:W4:Y:S01]  /*58960*/  LDL.LU R13, [R1+0x414] ;  /* 0x00041400010d7983 */ /* 0x000f220000300800 */
[----:B------:R-:W-:Y:S02]  /*58970*/  PRMT R6, R6, 0x3340, R0 ;  /* 0x0000334006067816 */ /* 0x000fe40000000000 */
[----:B-1----:R-:W-:Y:S02]  /*58980*/  SHF.R.U32.HI R5, RZ, 0x8, R19 ;  /* 0x00000008ff057819 */ /* 0x002fe40000011613 */
[----:B------:R-:W-:Y:S01]  /*58990*/  SHF.R.U32.HI R7, RZ, 0x8, R14 ;  /* 0x00000008ff077819 */ /* 0x000fe2000001160e */
[----:B------:R0:W-:Y:S04]  /*589a0*/  STL [R1+0x234], R6 ;  /* 0x0002340601007387 */ /* 0x0001e80000100800 */
[----:B------:R-:W4:Y:S04]  /*589b0*/  LDL.LU R20, [R1+0x400] ;  /* 0x0004000001147983 */ /* 0x000f280000300800 */
[----:B------:R-:W4:Y:S04]  /*589c0*/  LDL.LU R19, [R1+0x3d0] ;  /* 0x0003d00001137983 */ /* 0x000f280000300800 */
[----:B------:R-:W4:Y:S01]  /*589d0*/  LDL.LU R14, [R1+0x410] ;  /* 0x00041000010e7983 */ /* 0x000f220000300800 */
[----:B------:R-:W-:-:S02]  /*589e0*/  SHF.R.U32.HI R4, RZ, 0x8, R11 ;  /* 0x00000008ff047819 */ /* 0x000fc4000001160b */
[----:B------:R-:W-:Y:S01]  /*589f0*/  LOP3.LUT R5, R5, 0xffff, RZ, 0xc0, !PT ;  /* 0x0000ffff05057812 */ /* 0x000fe200078ec0ff */
[----:B------:R-:W4:Y:S01]  /*58a00*/  LDL.LU R11, [R1+0x40c] ;  /* 0x00040c00010b7983 */ /* 0x000f220000300800 */
[----:B------:R-:W-:Y:S02]  /*58a10*/  LOP3.LUT R8, R8, 0xffff, RZ, 0xc0, !PT ;  /* 0x0000ffff08087812 */ /* 0x000fe400078ec0ff */
[----:B------:R-:W-:Y:S02]  /*58a20*/  LOP3.LUT R7, R7, 0xffff, RZ, 0xc0, !PT ;  /* 0x0000ffff07077812 */ /* 0x000fe400078ec0ff */
[----:B------:R-:W-:Y:S02]  /*58a30*/  LOP3.LUT R4, R4, 0xffff, RZ, 0xc0, !PT ;  /* 0x0000ffff04047812 */ /* 0x000fe400078ec0ff */
[----:B------:R-:W-:Y:S02]  /*58a40*/  PRMT R9, R5, 0x3340, R0 ;  /* 0x0000334005097816 */ /* 0x000fe40000000000 */
[----:B0-----:R-:W-:-:S02]  /*58a50*/  PRMT R6, R8, 0x3340, R7 ;  /* 0x0000334008067816 */ /* 0x001fc40000000007 */
[----:B------:R-:W-:Y:S01]  /*58a60*/  PRMT R5, R4, 0x3340, R0 ;  /* 0x0000334004057816 */ /* 0x000fe20000000000 */
[----:B------:R-:W-:Y:S04]  /*58a70*/  STL [R1+0x230], R9 ;  /* 0x0002300901007387 */ /* 0x000fe80000100800 */
[----:B------:R-:W-:Y:S04]  /*58a80*/  STL [R1+0x308], R6 ;  /* 0x0003080601007387 */ /* 0x000fe80000100800 */
[----:B------:R3:W-:Y:S01]  /*58a90*/  STL [R1+0x228], R5 ;  /* 0x0002280501007387 */ /* 0x0007e20000100800 */
[----:B------:R-:W-:-:S02]  /*58aa0*/  SHF.R.U32.HI R27, RZ, 0x8, R27 ;  /* 0x00000008ff1b7819 */ /* 0x000fc4000001161b */
[----:B---3--:R-:W-:Y:S02]  /*58ab0*/  SHF.R.U32.HI R5, RZ, 0x8, R17 ;  /* 0x00000008ff057819 */ /* 0x008fe40000011611 */
[----:B--2---:R-:W-:Y:S01]  /*58ac0*/  SHF.R.U32.HI R8, RZ, 0x8, R16 ;  /* 0x00000008ff087819 */ /* 0x004fe20000011610 */
[----:B------:R-:W2:Y:S01]  /*58ad0*/  LDL.LU R17, [R1+0x408] ;  /* 0x0004080001117983 */ /* 0x000ea20000300800 */
[----:B----4-:R-:W-:-:S03]  /*58ae0*/  SHF.R.U32.HI R7, RZ, 0x8, R12 ;  /* 0x00000008ff077819 */ /* 0x010fc6000001160c */
[----:B------:R-:W3:Y:S04]  /*58af0*/  LDL.LU R16, [R1+0x404] ;  /* 0x0004040001107983 */ /* 0x000ee80000300800 */
[----:B------:R-:W4:Y:S01]  /*58b00*/  LDL.LU R12, [R1+0x1d8] ;  /* 0x0001d800010c7983 */ /* 0x000f220000300800 */
[----:B------:R-:W-:Y:S02]  /*58b10*/  SHF.R.U32.HI R24, RZ, 0x8, R24 ;  /* 0x00000008ff187819 */ /* 0x000fe40000011618 */
[----:B------:R-:W-:Y:S02]  /*58b20*/  SHF.R.U32.HI R4, RZ, 0x8, R21 ;  /* 0x00000008ff047819 */ /* 0x000fe40000011615 */
[----:B------:R-:W-:Y:S02]  /*58b30*/  LOP3.LUT R27, R27, 0xffff, RZ, 0xc0, !PT ;  /* 0x0000ffff1b1b7812 */ /* 0x000fe400078ec0ff */
[----:B------:R-:W-:-:S02]  /*58b40*/  LOP3.LUT R24, R24, 0xffff, RZ, 0xc0, !PT ;  /* 0x0000ffff18187812 */ /* 0x000fc400078ec0ff */
[----:B------:R-:W-:Y:S02]  /*58b50*/  SHF.R.U32.HI R6, RZ, 0x8, R2 ;  /* 0x00000008ff067819 */ /* 0x000fe40000011602 */
[----:B------:R-:W-:Y:S02]  /*58b60*/  LOP3.LUT R4, R4, 0xffff, RZ, 0xc0, !PT ;  /* 0x0000ffff04047812 */ /* 0x000fe400078ec0ff */
[----:B------:R-:W-:Y:S02]  /*58b70*/  LOP3.LUT R8, R8, 0xffff, RZ, 0xc0, !PT ;  /* 0x0000ffff08087812 */ /* 0x000fe400078ec0ff */
[----:B------:R-:W-:Y:S02]  /*58b80*/  PRMT R2, R27, 0x3340, R24 ;  /* 0x000033401b027816 */ /* 0x000fe40000000018 */
[----:B------:R-:W-:Y:S02]  /*58b90*/  LOP3.LUT R5, R5, 0xffff, RZ, 0xc0, !PT ;  /* 0x0000ffff05057812 */ /* 0x000fe400078ec0ff */
[----:B------:R-:W-:-:S02]  /*58ba0*/  LOP3.LUT R7, R7, 0xffff, RZ, 0xc0, !PT ;  /* 0x0000ffff07077812 */ /* 0x000fc400078ec0ff */
[----:B------:R-:W-:Y:S02]  /*58bb0*/  PRMT R8, R4, 0x3340, R8 ;  /* 0x0000334004087816 */ /* 0x000fe40000000008 */
[----:B------:R-:W-:Y:S01]  /*58bc0*/  LOP3.LUT R6, R6, 0xffff, RZ, 0xc0, !PT ;  /* 0x0000ffff06067812 */ /* 0x000fe200078ec0ff */
[----:B------:R0:W-:Y:S04]  /*58bd0*/  STL [R1+0x243c], R2 ;  /* 0x00243c0201007387 */ /* 0x0001e80000100800 */
[----:B------:R1:W-:Y:S01]  /*58be0*/  STL [R1+0x300], R8 ;  /* 0x0003000801007387 */ /* 0x0003e20000100800 */
[----:B------:R-:W-:Y:S02]  /*58bf0*/  PRMT R4, R6, 0x3340, R0 ;  /* 0x0000334006047816 */ /* 0x000fe40000000000 */
[----:B0-----:R-:W-:-:S03]  /*58c00*/  PRMT R2, R5, 0x3340, R7 ;  /* 0x0000334005027816 */ /* 0x001fc60000000007 */
[----:B------:R-:W-:Y:S04]  /*58c10*/  STL [R1+0x220], R4 ;  /* 0x0002200401007387 */ /* 0x000fe80000100800 */
[----:B------:R0:W-:Y:S04]  /*58c20*/  STL [R1+0x2f4], R2 ;  /* 0x0002f40201007387 */ /* 0x0001e80000100800 */
[----:B------:R-:W3:Y:S01]  /*58c30*/  LDL.LU R21, [R1+0x448] ;  /* 0x0004480001157983 */ /* 0x000ee20000300800 */
[----:B------:R-:W-:Y:S02]  /*58c40*/  SHF.R.U32.HI R5, RZ, 0x8, R18 ;  /* 0x00000008ff057819 */ /* 0x000fe40000011612 */
[----:B-1----:R-:W-:-:S02]  /*58c50*/  SHF.R.U32.HI R8, RZ, 0x8, R13 ;  /* 0x00000008ff087819 */ /* 0x002fc4000001160d */
[----:B------:R-:W-:Y:S02]  /*58c60*/  SHF.R.U32.HI R7, RZ, 0x8, R20 ;  /* 0x00000008ff077819 */ /* 0x000fe40000011614 */
[----:B------:R-:W-:Y:S02]  /*58c70*/  SHF.R.U32.HI R9, RZ, 0x8, R14 ;  /* 0x00000008ff097819 */ /* 0x000fe4000001160e */
[----:B------:R-:W-:Y:S02]  /*58c80*/  LOP3.LUT R7, R7, 0xffff, RZ, 0xc0, !PT ;  /* 0x0000ffff07077812 */ /* 0x000fe400078ec0ff */
[----:B------:R-:W-:Y:S02]  /*58c90*/  LOP3.LUT R8, R8, 0xffff, RZ, 0xc0, !PT ;  /* 0x0000ffff08087812 */ /* 0x000fe400078ec0ff */
[----:B------:R-:W-:Y:S02]  /*58ca0*/  LOP3.LUT R9, R9, 0xffff, RZ, 0xc0, !PT ;  /* 0x0000ffff09097812 */ /* 0x000fe400078ec0ff */
[----:B------:R-:W-:-:S02]  /*58cb0*/  PRMT R7, R7, 0x3340, R0 ;  /* 0x0000334007077816 */ /* 0x000fc40000000000 */
[----:B0-----:R-:W-:-:S03]  /*58cc0*/  PRMT R2, R8, 0x3340, R9 ;  /* 0x0000334008027816 */ /* 0x001fc60000000009 */
[----:B------:R-:W-:Y:S04]  /*58cd0*/  STL [R1+0x214], R7 ;  /* 0x0002140701007387 */ /* 0x000fe80000100800 */
[----:B------:R-:W3:Y:S04]  /*58ce0*/  LDL.LU R18, [R1+0x44c] ;  /* 0x00044c0001127983 */ /* 0x000ee80000300800 */
[----:B------:R0:W-:Y:S04]  /*58cf0*/  STL [R1+0x2f0], R2 ;  /* 0x0002f00201007387 */ /* 0x0001e80000100800 */
[----:B------:R-:W3:Y:S01]  /*58d00*/  LDL.LU R13, [R1+0x444] ;  /* 0x00044400010d7983 */ /* 0x000ee20000300800 */
[----:B------:R-:W-:-:S03]  /*58d10*/  SHF.R.U32.HI R4, RZ, 0x8, R19 ;  /* 0x00000008ff047819 */ /* 0x000fc60000011613 */
[----:B------:R-:W3:Y:S04]  /*58d20*/  LDL.LU R20, [R1+0x440] ;  /* 0x0004400001147983 */ /* 0x000ee80000300800 */
[----:B------:R-:W3:Y:S01]  /*58d30*/  LDL.LU R19, [R1+0x438] ;  /* 0x0004380001137983 */ /* 0x000ee20000300800 */
[----:B------:R-:W-:Y:S02]  /*58d40*/  SHF.R.U32.HI R6, RZ, 0x8, R11 ;  /* 0x00000008ff067819 */ /* 0x000fe4000001160b */
[----:B------:R-:W-:Y:S01]  /*58d50*/  SHF.R.U32.HI R26, RZ, 0x8, R26 ;  /* 0x00000008ff1a7819 */ /* 0x000fe2000001161a */
[----:B------:R-:W3:Y:S01]  /*58d60*/  LDL.LU R11, [R1+0x43c] ;  /* 0x00043c00010b7983 */ /* 0x000ee20000300800 */
[----:B------:R-:W-:-:S04]  /*58d70*/  LOP3.LUT R6, R6, 0xffff, RZ, 0xc0, !PT ;  /* 0x0000ffff06067812 */ /* 0x000fc800078ec0ff */
[----:B------:R-:W-:Y:S02]  /*58d80*/  PRMT R6, R6, 0x3340, R0 ;  /* 0x0000334006067816 */ /* 0x000fe40000000000 */
[----:B------:R-:W-:Y:S02]  /*58d90*/  SHF.R.U32.HI R22, RZ, 0x8, R22 ;  /* 0x00000008ff167819 */ /* 0x000fe40000011616 */
[----:B------:R-:W-:Y:S02]  /*58da0*/  LOP3.LUT R5, R5, 0xffff, RZ, 0xc0, !PT ;  /* 0x0000ffff05057812 */ /* 0x000fe400078ec0ff */
[----:B------:R-:W-:Y:S01]  /*58db0*/  LOP3.LUT R4, R4, 0xffff, RZ, 0xc0, !PT ;  /* 0x0000ffff04047812 */ /* 0x000fe200078ec0ff */
[----:B------:R1:W-:Y:S01]  /*58dc0*/  STL [R1+0x210], R6 ;  /* 0x0002100601007387 */ /* 0x0003e20000100800 */
[----:B------:R-:W-:Y:S02]  /*58dd0*/  LOP3.LUT R26, R26, 0xffff, RZ, 0xc0, !PT ;  /* 0x0000ffff1a1a7812 */ /* 0x000fe400078ec0ff */
[----:B------:R-:W-:-:S02]  /*58de0*/  LOP3.LUT R22, R22, 0xffff, RZ, 0xc0, !PT ;  /* 0x0000ffff16167812 */ /* 0x000fc400078ec0ff */
[----:B0-----:R-:W-:Y:S02]  /*58df0*/  PRMT R2, R5, 0x3340, R4 ;  /* 0x0000334005027816 */ /* 0x001fe40000000004 */
[----:B-1----:R-:W-:Y:S02]  /*58e00*/  SHF.R.U32.HI R6, RZ, 0x8, R3 ;  /* 0x00000008ff067819 */ /* 0x002fe40000011603 */
[----:B------:R-:W-:Y:S02]  /*58e10*/  PRMT R7, R26, 0x3340, R22 ;  /* 0x000033401a077816 */ /* 0x000fe40000000016 */
[----:B------:R-:W-:Y:S01]  /*58e20*/  LOP3.LUT R6, R6, 0xffff, RZ, 0xc0, !PT ;  /* 0x0000ffff06067812 */ /* 0x000fe200078ec0ff */
[----:B------:R0:W-:Y:S03]  /*58e30*/  STL [R1+0x2ec], R2 ;  /* 0x0002ec0201007387 */ /* 0x0001e60000100800 */
[----:B------:R-:W-:Y:S01]  /*58e40*/  PRMT R6, R6, 0x3340, R0 ;  /* 0x0000334006067816 */ /* 0x000fe20000000000 */
[----:B------:R-:W-:Y:S04]  /*58e50*/  STL [R1+0x2dc], R7 ;  /* 0x0002dc0701007387 */ /* 0x000fe80000100800 */
[----:B------:R-:W3:Y:S04]  /*58e60*/  LDL.LU R10, [R1+0x434] ;  /* 0x00043400010a7983 */ /* 0x000ee80000300800 */
[----:B------:R-:W-:Y:S04]  /*58e70*/  STL [R1+0x204], R6 ;  /* 0x0002040601007387 */ /* 0x000fe80000100800 */
[----:B------:R-:W3:Y:S01]  /*58e80*/  LDL.LU R15, [R1+0x430] ;  /* 0x00043000010f7983 */ /* 0x000ee20000300800 */
[----:B----4-:R-:W-:-:S04]  /*58e90*/  SHF.R.U32.HI R3, RZ, 0x8, R12 ;  /* 0x00000008ff037819 */ /* 0x010fc8000001160c */
[----:B------:R-:W-:-:S04]  /*58ea0*/  LOP3.LUT R3, R3, 0xffff, RZ, 0xc0, !PT ;  /* 0x0000ffff03037812 */ /* 0x000fc800078ec0ff */
[----:B0-----:R-:W-:Y:S02]  /*58eb0*/  PRMT R2, R3, 0x3340, R0 ;  /* 0x0000334003027816 */ /* 0x001fe40000000000 */
[----:B--2---:R-:W-:Y:S02]  /*58ec0*/  SHF.R.U32.HI R4, RZ, 0x8, R17 ;  /* 0x00000008ff047819 */ /* 0x004fe40000011611 */
[----:B---3--:R-:W-:Y:S01]  /*58ed0*/  SHF.R.U32.HI R5, RZ, 0x8, R16 ;  /* 0x00000008ff057819 */ /* 0x008fe20000011610 */
[----:B------:R0:W-:Y:S04]  /*58ee0*/  STL [R1+0x1f4], R2 ;  /* 0x0001f40201007387 */ /* 0x0001e80000100800 */
[----:B------:R-:W2:Y:S04]  /*58ef0*/  LDL.LU R25, [R1+0x42c] ;  /* 0x00042c0001197983 */ /* 0x000ea80000300800 */
[----:B------:R-:W3:Y:S04]  /*58f00*/  LDL.LU R14, [R1+0x424] ;  /* 0x00042400010e7983 */ /* 0x000ee80000300800 */
[----:B------:R-:W4:Y:S04]  /*58f10*/  LDL.LU R17, [R1+0x420] ;  /* 0x0004200001117983 */ /* 0x000f280000300800 */
[----:B------:R-:W2:Y:S04]  /*58f20*/  LDL.LU R16, [R1+0x1d0] ;  /* 0x0001d00001107983 */ /* 0x000ea80000300800 */
[----:B------:R-:W2:Y:S01]  /*58f30*/  LDL.LU R12, [R1+0x428] ;  /* 0x00042800010c7983 */ /* 0x000ea20000300800 */
[----:B------:R-:W-:-:S02]  /*58f40*/  LOP3.LUT R4, R4, 0xffff, RZ, 0xc0, !PT ;  /* 0x0000ffff04047812 */ /* 0x000fc400078ec0ff */
[----:B------:R-:W-:-:S04]  /*58f50*/  LOP3.LUT R5, R5, 0xffff, RZ, 0xc0, !PT ;  /* 0x0000ffff05057812 */ /* 0x000fc800078ec0ff */
[----:B0-----:R-:W-:Y:S02]  /*58f60*/  PRMT R2, R4, 0x3340, R5 ;  /* 0x0000334004027816 */ /* 0x001fe40000000005 */
[----:B------:R-:W-:-:S04]  /*58f70*/  SHF.R.U32.HI R6, RZ, 0x8, R21 ;  /* 0x00000008ff067819 */ /* 0x000fc80000011615 */
[----:B------:R-:W-:Y:S01]  /*58f80*/  LOP3.LUT R6, R6, 0xffff, RZ, 0xc0, !PT ;  /* 0x0000ffff06067812 */ /* 0x000fe200078ec0ff */
[----:B------:R0:W-:Y:S04]  /*58f90*/  STL [R1+0x2d8], R2 ;  /* 0x0002d80201007387 */ /* 0x0001e80000100800 */
[----:B------:R-:W2:Y:S01]  /*58fa0*/  LDL.LU R23, [R1+0xf4] ;  /* 0x0000f40001177983 */ /* 0x000ea20000300800 */
[----:B------:R-:W-:Y:S02]  /*58fb0*/  SHF.R.U32.HI R7, RZ, 0x8, R13 ;  /* 0x00000008ff077819 */ /* 0x000fe4000001160d */
[----:B------:R-:W-:Y:S02]  /*58fc0*/  SHF.R.U32.HI R8, RZ, 0x8, R19 ;  /* 0x00000008ff087819 */ /* 0x000fe40000011613 */
[----:B------:R-:W-:-:S02]  /*58fd0*/  LOP3.LUT R7, R7, 0xffff, RZ, 0xc0, !PT ;  /* 0x0000ffff07077812 */ /* 0x000fc400078ec0ff */
[----:B------:R-:W-:Y:S02]  /*58fe0*/  LOP3.LUT R8, R8, 0xffff, RZ, 0xc0, !PT ;  /* 0x0000ffff08087812 */ /* 0x000fe400078ec0ff */
[----:B------:R-:W-:Y:S02]  /*58ff0*/  PRMT R6, R6, 0x3340, R7 ;  /* 0x0000334006067816 */ /* 0x000fe40000000007 */
[----:B0-----:R-:W-:-:S03]  /*59000*/  PRMT R2, R8, 0x3340, R0 ;  /* 0x0000334008027816 */ /* 0x001fc60000000000 */
[----:B------:R-:W-:Y:S04]  /*59010*/  STL [R1+0x2cc], R6 ;  /* 0x0002cc0601007387 */ /* 0x000fe80000100800 */
[----:B------:R-:W2:Y:S01]  /*59020*/  LDL.LU R21, [R1+0x100] ;  /* 0x0001000001157983 */ /* 0x000ea20000300800 */
[----:B------:R-:W-:-:S03]  /*59030*/  SHF.R.U32.HI R3, RZ, 0x8, R18 ;  /* 0x00000008ff037819 */ /* 0x000fc60000011612 */
[----:B------:R0:W-:Y:S04]  /*59040*/  STL [R1+0x1ec], R2 ;  /* 0x0001ec0201007387 */ /* 0x0001e80000100800 */
[----:B------:R-:W2:Y:S01]  /*59050*/  LDL.LU R18, [R1+0x458] ;  /* 0x0004580001127983 */ /* 0x000ea20000300800 */
[----:B------:R-:W-:-:S03]  /*59060*/  SHF.R.U32.HI R4, RZ, 0x8, R20 ;  /* 0x00000008ff047819 */ /* 0x000fc60000011614 */
[----:B------:R-:W2:Y:S01]  /*59070*/  LDL.LU R20, [R1+0x454] ;  /* 0x0004540001147983 */ /* 0x000ea20000300800 */
[----:B------:R-:W-:-:S03]  /*59080*/  SHF.R.U32.HI R5, RZ, 0x8, R11 ;  /* 0x00000008ff057819 */ /* 0x000fc6000001160b */
[----:B------:R-:W2:Y:S04]  /*59090*/  LDL.LU R19, [R1+0x41c] ;  /* 0x00041c0001137983 */ /* 0x000ea80000300800 */
[----:B------:R-:W2:Y:S01]  /*590a0*/  LDL.LU R11, [R1+0x418] ;  /* 0x00041800010b7983 */ /* 0x000ea20000300800 */
[----:B------:R-:W-:Y:S02]  /*590b0*/  LOP3.LUT R3, R3, 0xffff, RZ, 0xc0, !PT ;  /* 0x0000ffff03037812 */ /* 0x000fe400078ec0ff */
[----:B------:R-:W-:Y:S02]  /*590c0*/  LOP3.LUT R4, R4, 0xffff, RZ, 0xc0, !PT ;  /* 0x0000ffff04047812 */ /* 0x000fe400078ec0ff */
[----:B------:R-:W-:Y:S02]  /*590d0*/  LOP3.LUT R5, R5, 0xffff, RZ, 0xc0, !PT ;  /* 0x0000ffff05057812 */ /* 0x000fe400078ec0ff */
[----:B------:R-:W-:-:S02]  /*590e0*/  PRMT R13, R3, 0x3340, R4 ;  /* 0x00003340030d7816 */ /* 0x000fc40000000004 */
[----:B0-----:R-:W-:-:S03]  /*590f0*/  PRMT R2, R5, 0x3340, R0 ;  /* 0x0000334005027816 */ /* 0x001fc60000000000 */
[----:B------:R-:W-:Y:S04]  /*59100*/  STL [R1+0x2440], R13 ;  /* 0x0024400d01007387 */ /* 0x000fe80000100800 */
[----:B------:R0:W-:Y:S01]  /*59110*/  STL [R1+0x1f8], R2 ;  /* 0x0001f80201007387 */ /* 0x0001e20000100800 */
[----:B---3--:R-:W-:Y:S02]  /*59120*/  SHF.R.U32.HI R8, RZ, 0x8, R14 ;  /* 0x00000008ff087819 */ /* 0x008fe4000001160e */
[----:B----4-:R-:W-:Y:S01]  /*59130*/  SHF.R.U32.HI R6, RZ, 0x8, R17 ;  /* 0x00000008ff067819 */ /* 0x010fe20000011611 */
[----:B------:R-:W3:Y:S01]  /*59140*/  LDL.LU R14, [R1+0x460] ;  /* 0x00046000010e7983 */ /* 0x000ee20000300800 */
[----:B--2---:R-:W-:-:S03]  /*59150*/  SHF.R.U32.HI R9, RZ, 0x8, R16 ;  /* 0x00000008ff097819 */ /* 0x004fc60000011610 */
[----:B------:R-:W2:Y:S04]  /*59160*/  LDL.LU R17, [R1+0x450] ;  /* 0x0004500001117983 */ /* 0x000ea80000300800 */
[----:B------:R-:W4:Y:S01]  /*59170*/  LDL.LU R16, [R1+0x21c] ;  /* 0x00021c0001107983 */ /* 0x000f220000300800 */
[----:B------:R-:W-:-:S03]  /*59180*/  SHF.R.U32.HI R4, RZ, 0x8, R12 ;  /* 0x00000008ff047819 */ /* 0x000fc6000001160c */
[----:B------:R-:W4:Y:S01]  /*59190*/  LDL.LU R12, [R1+0x45c] ;  /* 0x00045c00010c7983 */ /* 0x000f220000300800 */
[----:B------:R-:W-:Y:S02]  /*591a0*/  SHF.R.U32.HI R7, RZ, 0x8, R10 ;  /* 0x00000008ff077819 */ /* 0x000fe4000001160a */
[----:B------:R-:W-:Y:S02]  /*591b0*/  LOP3.LUT R8, R8, 0xffff, RZ, 0xc0, !PT ;  /* 0x0000ffff08087812 */ /* 0x000fe400078ec0ff */
[----:B------:R-:W-:Y:S02]  /*591c0*/  SHF.R.U32.HI R3, RZ, 0x8, R25 ;  /* 0x00000008ff037819 */ /* 0x000fe40000011619 */
[----:B------:R-:W-:Y:S02]  /*591d0*/  LOP3.LUT R7, R7, 0xffff, RZ, 0xc0, !PT ;  /* 0x0000ffff07077812 */ /* 0x000fe400078ec0ff */
[----:B------:R-:W-:Y:S02]  /*591e0*/  SHF.R.U32.HI R5, RZ, 0x8, R15 ;  /* 0x00000008ff057819 */ /* 0x000fe4000001160f */
[----:B------:R-:W-:-:S02]  /*591f0*/  LOP3.LUT R9, R9, 0xffff, RZ, 0xc0, !PT ;  /* 0x0000ffff09097812 */ /* 0x000fc400078ec0ff */
[----:B------:R-:W-:Y:S02]  /*59200*/  LOP3.LUT R3, R3, 0xffff, RZ, 0xc0, !PT ;  /* 0x0000ffff03037812 */ /* 0x000fe400078ec0ff */
[----:B0-----:R-:W-:Y:S02]  /*59210*/  PRMT R2, R7, 0x3340, R8 ;  /* 0x0000334007027816 */ /* 0x001fe40000000008 */
[----:B------:R-:W-:Y:S02]  /*59220*/  LOP3.LUT R4, R4, 0xffff, RZ, 0xc0, !PT ;  /* 0x0000ffff04047812 */ /* 0x000fe400078ec0ff */
[----:B------:R-:W-:Y:S02]  /*59230*/  LOP3.LUT R5, R5, 0xffff, RZ, 0xc0, !PT ;  /* 0x0000ffff05057812 */ /* 0x000fe400078ec0ff */
[----:B------:R-:W-:Y:S02]  /*59240*/  LOP3.LUT R6, R6, 0xffff, RZ, 0xc0, !PT ;  /* 0x0000ffff06067812 */ /* 0x000fe400078ec0ff */
[----:B------:R-:W-:-:S02]  /*59250*/  PRMT R7, R9, 0x3340, R0 ;  /* 0x0000334009077816 */ /* 0x000fc40000000000 */
[----:B------:R-:W-:Y:S01]  /*59260*/  PRMT R3, R3, 0x3340, R4 ;  /* 0x0000334003037816 */ /* 0x000fe20000000004 */
[----:B------:R0:W-:Y:S04]  /*59270*/  STL [R1+0x2b8], R2 ;  /* 0x0002b80201007387 */ /* 0x0001e80000100800 */
[----:B------:R-:W-:Y:S04]  /*59280*/  STL [R1+0x1c0], R7 ;  /* 0x0001c00701007387 */ /* 0x000fe80000100800 */
[----:B------:R1:W-:Y:S01]  /*59290*/  STL [R1+0x2b4], R3 ;  /* 0x0002b40301007387 */ /* 0x0003e20000100800 */
[----:B0-----:R-:W-:-:S02]  /*592a0*/  PRMT R2, R5, 0x3340, R6 ;  /* 0x0000334005027816 */ /* 0x001fc40000000006 */
[----:B------:R-:W-:-:S03]  /*592b0*/  SHF.R.U32.HI R5, RZ, 0x8, R23 ;  /* 0x00000008ff057819 */ /* 0x000fc60000011617 */
[----:B------:R0:W-:Y:S04]  /*592c0*/  STL [R1+0x2ac], R2 ;  /* 0x0002ac0201007387 */ /* 0x0001e80000100800 */
[----:B------:R-:W4:Y:S01]  /*592d0*/  LDL.LU R23, [R1+0x48c] ;  /* 0x00048c0001177983 */ /* 0x000f220000300800 */
[----:B-1----:R-:W-:-:S03]  /*592e0*/  SHF.R.U32.HI R3, RZ, 0x8, R21 ;  /* 0x00000008ff037819 */ /* 0x002fc60000011615 */
[----:B------:R-:W4:Y:S01]  /*592f0*/  LDL.LU R21, [R1+0x480] ;  /* 0x0004800001157983 */ /* 0x000f220000300800 */
[----:B------:R-:W-:-:S03]  /*59300*/  SHF.R.U32.HI R8, RZ, 0x8, R18 ;  /* 0x00000008ff087819 */ /* 0x000fc60000011612 */
[----:B------:R-:W4:Y:S01]  /*59310*/  LDL.LU R18, [R1+0x2c] ;  /* 0x00002c0001127983 */ /* 0x000f220000300800 */
[----:B------:R-:W-:-:S03]  /*59320*/  SHF.R.U32.HI R7, RZ, 0x8, R20 ;  /* 0x00000008ff077819 */ /* 0x000fc60000011614 */
[----:B------:R-:W4:Y:S01]  /*59330*/  LDL.LU R20, [R1+0x488] ;  /* 0x0004880001147983 */ /* 0x000f220000300800 */
[----:B------:R-:W-:Y:S02]  /*59340*/  LOP3.LUT R8, R8, 0xffff, RZ, 0xc0, !PT ;  /* 0x0000ffff08087812 */ /* 0x000fe400078ec0ff */
[----:B------:R-:W-:Y:S02]  /*59350*/  SHF.R.U32.HI R4, RZ, 0x8, R11 ;  /* 0x00000008ff047819 */ /* 0x000fe4000001160b */
[----:B------:R-:W-:Y:S02]  /*59360*/  SHF.R.U32.HI R6, RZ, 0x8, R19 ;  /* 0x00000008ff067819 */ /* 0x000fe40000011613 */
[----:B------:R-:W-:Y:S02]  /*59370*/  LOP3.LUT R7, R7, 0xffff, RZ, 0xc0, !PT ;  /* 0x0000ffff07077812 */ /* 0x000fe400078ec0ff */
[----:B0-----:R-:W-:Y:S02]  /*59380*/  PRMT R2, R8, 0x3340, R0 ;  /* 0x0000334008027816 */ /* 0x001fe40000000000 */
[----:B------:R-:W-:-:S02]  /*59390*/  LOP3.LUT R3, R3, 0xffff, RZ, 0xc0, !PT ;  /* 0x0000ffff03037812 */ /* 0x000fc400078ec0ff */
[----:B------:R-:W-:Y:S02]  /*593a0*/  LOP3.LUT R4, R4, 0xffff, RZ, 0xc0, !PT ;  /* 0x0000ffff04047812 */ /* 0x000fe400078ec0ff */
[----:B------:R-:W-:Y:S02]  /*593b0*/  LOP3.LUT R5, R5, 0xffff, RZ, 0xc0, !PT ;  /* 0x0000ffff05057812 */ /* 0x000fe400078ec0ff */
[----:B------:R-:W-:Y:S01]  /*593c0*/  LOP3.LUT R6, R6, 0xffff, RZ, 0xc0, !PT ;  /* 0x0000ffff06067812 */ /* 0x000fe200078ec0ff */
[----:B------:R-:W4:Y:S01]  /*593d0*/  LDL.LU R11, [R1+0x484] ;  /* 0x00048400010b7983 */ /* 0x000f220000300800 */
[----:B------:R-:W-:Y:S02]  /*593e0*/  PRMT R7, R7, 0x3340, R0 ;  /* 0x0000334007077816 */ /* 0x000fe40000000000 */
[----:B------:R-:W-:Y:S01]  /*593f0*/  PRMT R3, R3, 0x3340, R4 ;  /* 0x0000334003037816 */ /* 0x000fe20000000004 */
[----:B------:R0:W-:Y:S04]  /*59400*/  STL [R1+0x1dc], R2 ;  /* 0x0001dc0201007387 */ /* 0x0001e80000100800 */
[----:B------:R1:W-:Y:S04]  /*59410*/  STL [R1+0x1d0], R7 ;  /* 0x0001d00701007387 */ /* 0x0003e80000100800 */
[----:B------:R1:W-:Y:S01]  /*59420*/  STL [R1+0x2a0], R3 ;  /* 0x0002a00301007387 */ /* 0x0003e20000100800 */
[----:B0-----:R-:W-:-:S05]  /*59430*/  PRMT R2, R5, 0x3340, R6 ;  /* 0x0000334005027816 */ /* 0x001fca0000000006 */
[----:B------:R0:W-:Y:S04]  /*59440*/  STL [R1+0x298], R2 ;  /* 0x0002980201007387 */ /* 0x0001e80000100800 */
[----:B------:R-:W4:Y:S04]  /*59450*/  LDL.LU R25, [R1+0x47c] ;  /* 0x00047c0001197983 */ /* 0x000f280000300800 */
[----:B------:R-:W4:Y:S01]  /*59460*/  LDL.LU R19, [R1+0x478] ;  /* 0x0004780001137983 */ /* 0x000f220000300800 */
[----:B---3--:R-:W-:Y:S02]  /*59470*/  SHF.R.U32.HI R5, RZ, 0x8, R14 ;  /* 0x00000008ff057819 */ /* 0x008fe4000001160e */
[----:B--2---:R-:W-:Y:S01]  /*59480*/  SHF.R.U32.HI R8, RZ, 0x8, R17 ;  /* 0x00000008ff087819 */ /* 0x004fe20000011611 */
[----:B------:R-:W2:Y:S01]  /*59490*/  LDL.LU R14, [R1+0x474] ;  /* 0x00047400010e7983 */ /* 0x000ea20000300800 */
[----:B----4-:R-:W-:-:S03]  /*594a0*/  SHF.R.U32.HI R6, RZ, 0x8, R16 ;  /* 0x00000008ff067819 */ /* 0x010fc60000011610 */
[----:B------:R-:W3:Y:S04]  /*594b0*/  LDL.LU R17, [R1+0x470] ;  /* 0x0004700001117983 */ /* 0x000ee80000300800 */
[----:B------:R-:W4:Y:S01]  /*594c0*/  LDL.LU R16, [R1+0x46c] ;  /* 0x00046c0001107983 */ /* 0x000f220000300800 */
[----:B-1----:R-:W-:-:S03]  /*594d0*/  SHF.R.U32.HI R7, RZ, 0x8, R12 ;  /* 0x00000008ff077819 */ /* 0x002fc6000001160c */
[----:B------:R-:W3:Y:S01]  /*594e0*/  LDL.LU R12, [R1+0x468] ;  /* 0x00046800010c7983 */ /* 0x000ee20000300800 */
[----:B------:R-:W-:Y:S02]  /*594f0*/  LOP3.LUT R8, R8, 0xffff, RZ, 0xc0, !PT ;  /* 0x0000ffff08087812 */ /* 0x000fe400078ec0ff */
[----:B------:R-:W-:Y:S02]  /*59500*/  LOP3.LUT R6, R6, 0xffff, RZ, 0xc0, !PT ;  /* 0x0000ffff06067812 */ /* 0x000fe400078ec0ff */
[----:B------:R-:W-:Y:S02]  /*59510*/  SHF.R.U32.HI R3, RZ, 0x8, R29 ;  /* 0x00000008ff037819 */ /* 0x000fe4000001161d */
[----:B0-----:R-:W-:Y:S02]  /*59520*/  PRMT R2, R8, 0x3340, R0 ;  /* 0x0000334008027816 */ /* 0x001fe40000000000 */
[----:B------:R-:W-:Y:S02]  /*59530*/  SHF.R.U32.HI R4, RZ, 0x8, R28 ;  /* 0x00000008ff047819 */ /* 0x000fe4000001161c */
[----:B------:R-:W-:-:S02]  /*59540*/  LOP3.LUT R5, R5, 0xffff, RZ, 0xc0, !PT ;  /* 0x0000ffff05057812 */ /* 0x000fc400078ec0ff */
[----:B------:R-:W-:Y:S02]  /*59550*/  LOP3.LUT R7, R7, 0xffff, RZ, 0xc0, !PT ;  /* 0x0000ffff07077812 */ /* 0x000fe400078ec0ff */
[----:B------:R-:W-:Y:S01]  /*59560*/  PRMT R6, R6, 0x3340, R0 ;  /* 0x0000334006067816 */ /* 0x000fe20000000000 */
[----:B------:R0:W-:Y:S01]  /*59570*/  STL [R1+0x19c], R2 ;  /* 0x00019c0201007387 */ /* 0x0001e20000100800 */
[----:B------:R-:W-:Y:S02]  /*59580*/  LOP3.LUT R3, R3, 0xffff, RZ, 0xc0, !PT ;  /* 0x0000ffff03037812 */ /* 0x000fe400078ec0ff */
[----:B------:R-:W-:Y:S01]  /*59590*/  LOP3.LUT R4, R4, 0xffff, RZ, 0xc0, !PT ;  /* 0x0000ffff04047812 */ /* 0x000fe200078ec0ff */
[----:B------:R1:W-:Y:S03]  /*595a0*/  STL [R1+0x80], R6 ;  /* 0x0000800601007387 */ /* 0x0003e60000100800 */
[----:B------:R-:W-:-:S02]  /*595b0*/  PRMT R4, R3, 0x3340, R4 ;  /* 0x0000334003047816 */ /* 0x000fc40000000004 */
[----:B0-----:R-:W-:-:S03]  /*595c0*/  PRMT R2, R5, 0x3340, R7 ;  /* 0x0000334005027816 */ /* 0x001fc60000000007 */
[----:B------:R-:W-:Y:S04]  /*595d0*/  STL [R1+0x28c], R4 ;  /* 0x00028c0401007387 */ /* 0x000fe80000100800 */
[----:B------:R0:W-:Y:S04]  /*595e0*/  STL [R1+0x288], R2 ;  /* 0x0002880201007387 */ /* 0x0001e80000100800 */
[----:B------:R-:W3:Y:S01]  /*595f0*/  LDL.LU R15, [R1+0x464] ;  /* 0x00046400010f7983 */ /* 0x000ee20000300800 */
[----:B------:R-:W-:Y:S02]  /*59600*/  SHF.R.U32.HI R3, RZ, 0x8, R23 ;  /* 0x00000008ff037819 */ /* 0x000fe40000011617 */
[----:B------:R-:W-:-:S02]  /*59610*/  SHF.R.U32.HI R7, RZ, 0x8, R21 ;  /* 0x00000008ff077819 */ /* 0x000fc40000011615 */
[----:B-1----:R-:W-:Y:S02]  /*59620*/  SHF.R.U32.HI R6, RZ, 0x8, R18 ;  /* 0x00000008ff067819 */ /* 0x002fe40000011612 */
[----:B------:R-:W-:Y:S02]  /*59630*/  LOP3.LUT R7, R7, 0xffff, RZ, 0xc0, !PT ;  /* 0x0000ffff07077812 */ /* 0x000fe400078ec0ff */
[----:B------:R-:W-:Y:S02]  /*59640*/  LOP3.LUT R6, R6, 0xffff, RZ, 0xc0, !PT ;  /* 0x0000ffff06067812 */ /* 0x000fe400078ec0ff */
[--C-:B------:R-:W-:Y:S02]  /*59650*/  PRMT R7, R7, 0x3340, R0.reuse ;  /* 0x0000334007077816 */ /* 0x100fe40000000000 */
[----:B0-----:R-:W-:-:S03]  /*59660*/  PRMT R2, R6, 0x3340, R0 ;  /* 0x0000334006027816 */ /* 0x001fc60000000000 */
[----:B------:R-:W-:Y:S04]  /*59670*/  STL [R1+0x7c], R7 ;  /* 0x00007c0701007387 */ /* 0x000fe80000100800 */
[----:B------:R-:W3:Y:S04]  /*59680*/  LDL.LU R23, [R1+0x4a0] ;  /* 0x0004a00001177983 */ /* 0x000ee80000300800 */
[----:B------:R0:W-:Y:S04]  /*59690*/  STL [R1+0x78], R2 ;  /* 0x0000780201007387 */ /* 0x0001e80000100800 */
[----:B------:R-:W3:Y:S04]  /*596a0*/  LDL.LU R21, [R1+0x130] ;  /* 0x0001300001157983 */ /* 0x000ee80000300800 */
[----:B------:R-:W3:Y:S01]  /*596b0*/  LDL.LU R18, [R1+0x49c] ;  /* 0x00049c0001127983 */ /* 0x000ee20000300800 */
[----:B------:R-:W-:-:S03]  /*596c0*/  SHF.R.U32.HI R4, RZ, 0x8, R20 ;  /* 0x00000008ff047819 */ /* 0x000fc60000011614 */
[----:B------:R-:W3:Y:S01]  /*596d0*/  LDL.LU R20, [R1+0x494] ;  /* 0x0004940001147983 */ /* 0x000ee20000300800 */
[----:B------:R-:W-:Y:S02]  /*596e0*/  SHF.R.U32.HI R5, RZ, 0x8, R11 ;  /* 0x00000008ff057819 */ /* 0x000fe4000001160b */
[----:B------:R-:W-:Y:S02]  /*596f0*/  LOP3.LUT R3, R3, 0xffff, RZ, 0xc0, !PT ;  /* 0x0000ffff03037812 */ /* 0x000fe400078ec0ff */
[----:B------:R-:W-:Y:S01]  /*59700*/  LOP3.LUT R4, R4, 0xffff, RZ, 0xc0, !PT ;  /* 0x0000ffff04047812 */ /* 0x000fe200078ec0ff */
[----:B------:R-:W3:Y:S01]  /*59710*/  LDL.LU R11, [R1+0x88] ;  /* 0x00008800010b7983 */ /* 0x000ee20000300800 */
[----:B------:R-:W-:Y:S02]  /*59720*/  LOP3.LUT R5, R5, 0xffff, RZ, 0xc0, !PT ;  /* 0x0000ffff05057812 */ /* 0x000fe400078ec0ff */
[----:B------:R-:W-:Y:S02]  /*59730*/  PRMT R3, R3, 0x3340, R4 ;  /* 0x0000334003037816 */ /* 0x000fe40000000004 */
[----:B0-----:R-:W-:-:S02]  /*59740*/  PRMT R2, R5, 0x3340, R0 ;  /* 0x0000334005027816 */ /* 0x001fc40000000000 */
[----:B------:R-:W-:-:S04]  /*59750*/  SHF.R.U32.HI R6, RZ, 0x8, R25 ;  /* 0x00000008ff067819 */ /* 0x000fc80000011619 */
[----:B------:R-:W-:Y:S01]  /*59760*/  LOP3.LUT R6, R6, 0xffff, RZ, 0xc0, !PT ;  /* 0x0000ffff06067812 */ /* 0x000fe200078ec0ff */
[----:B------:R0:W-:Y:S04]  /*59770*/  STL [R1+0x27c], R3 ;  /* 0x00027c0301007387 */ /* 0x0001e80000100800 */
[----:B------:R1:W-:Y:S04]  /*59780*/  STL [R1+0x1c4], R2 ;  /* 0x0001c40201007387 */ /* 0x0003e80000100800 */
[----:B------:R-:W3:Y:S01]  /*59790*/  LDL.LU R10, [R1+0x4dc] ;  /* 0x0004dc00010a7983 */ /* 0x000ee20000300800 */
[----:B0-----:R-:W-:-:S02]  /*597a0*/  SHF.R.U32.HI R3, RZ, 0x8, R19 ;  /* 0x00000008ff037819 */ /* 0x001fc40000011613 */
[----:B--2---:R-:W-:Y:S02]  /*597b0*/  SHF.R.U32.HI R7, RZ, 0x8, R14 ;  /* 0x00000008ff077819 */ /* 0x004fe4000001160e */
[----:B----4-:R-:W-:Y:S02]  /*597c0*/  SHF.R.U32.HI R8, RZ, 0x8, R16 ;  /* 0x00000008ff087819 */ /* 0x010fe40000011610 */
[----:B------:R-:W-:Y:S02]  /*597d0*/  LOP3.LUT R7, R7, 0xffff, RZ, 0xc0, !PT ;  /* 0x0000ffff07077812 */ /* 0x000fe400078ec0ff */
[----:B------:R-:W-:Y:S02]  /*597e0*/  LOP3.LUT R8, R8, 0xffff, RZ, 0xc0, !PT ;  /* 0x0000ffff08087812 */ /* 0x000fe400078ec0ff */
[----:B------:R-:W-:Y:S02]  /*597f0*/  PRMT R6, R6, 0x3340, R7 ;  /* 0x0000334006067816 */ /* 0x000fe40000000007 */
[----:B-1----:R-:W-:-:S03]  /*59800*/  PRMT R2, R8, 0x3340, R0 ;  /* 0x0000334008027816 */ /* 0x002fc60000000000 */
[----:B------:R-:W-:Y:S04]  /*59810*/  STL [R1+0x26c], R6 ;  /* 0x00026c0601007387 */ /* 0x000fe80000100800 */
[----:B------:R-:W2:Y:S04]  /*59820*/  LDL.LU R25, [R1+0x30] ;  /* 0x0000300001197983 */ /* 0x000ea80000300800 */
[----:B------:R0:W-:Y:S04]  /*59830*/  STL [R1+0x1b0], R2 ;  /* 0x0001b00201007387 */ /* 0x0001e80000100800 */
[----:B------:R-:W4:Y:S01]  /*59840*/  LDL.LU R19, [R1+0x4c8] ;  /* 0x0004c80001137983 */ /* 0x000f220000300800 */
[----:B---3--:R-:W-:-:S03]  /*59850*/  SHF.R.U32.HI R4, RZ, 0x8, R17 ;  /* 0x00000008ff047819 */ /* 0x008fc60000011611 */
[----:B------:R-:W3:Y:S04]  /*59860*/  LDL.LU R14, [R1+0x4ac] ;  /* 0x0004ac00010e7983 */ /* 0x000ee80000300800 */
[----:B------:R-:W3:Y:S01]  /*59870*/  LDL.LU R17, [R1+0x498] ;  /* 0x0004980001117983 */ /* 0x000ee20000300800 */
[----:B------:R-:W-:-:S03]  /*59880*/  SHF.R.U32.HI R5, RZ, 0x8, R12 ;  /* 0x00000008ff057819 */ /* 0x000fc6000001160c */
[----:B------:R-:W3:Y:S04]  /*59890*/  LDL.LU R16, [R1+0x34] ;  /* 0x0000340001107983 */ /* 0x000ee80000300800 */
[----:B------:R-:W3:Y:S01]  /*598a0*/  LDL.LU R12, [R1+0x490] ;  /* 0x00049000010c7983 */ /* 0x000ee20000300800 */
[----:B------:R-:W-:Y:S02]  /*598b0*/  LOP3.LUT R3, R3, 0xffff, RZ, 0xc0, !PT ;  /* 0x0000ffff03037812 */ /* 0x000fe400078ec0ff */
[----:B------:R-:W-:-:S04]  /*598c0*/  LOP3.LUT R4, R4, 0xffff, RZ, 0xc0, !PT ;  /* 0x0000ffff04047812 */ /* 0x000fc800078ec0ff */
[----:B------:R-:W-:Y:S02]  /*598d0*/  PRMT R4, R3, 0x3340, R4 ;  /* 0x0000334003047816 */ /* 0x000fe40000000004 */
[----:B------:R-:W-:Y:S02]  /*598e0*/  LOP3.LUT R5, R5, 0xffff, RZ, 0xc0, !PT ;  /* 0x0000ffff05057812 */ /* 0x000fe400078ec0ff */
[----:B------:R-:W-:Y:S01]  /*598f0*/  SHF.R.U32.HI R3, RZ, 0x8, R15 ;  /* 0x00000008ff037819 */ /* 0x000fe2000001160f */
[----:B------:R1:W-:Y:S01]  /*59900*/  STL [R1+0x260], R4 ;  /* 0x0002600401007387 */ /* 0x0003e20000100800 */
[----:B0-----:R-:W-:Y:S02]  /*59910*/  PRMT R2, R5, 0x3340, R0 ;  /* 0x0000334005027816 */ /* 0x001fe40000000000 */
[----:B------:R-:W-:-:S03]  /*59920*/  LOP3.LUT R3, R3, 0xffff, RZ, 0xc0, !PT ;  /* 0x0000ffff03037812 */ /* 0x000fc600078ec0ff */
[----:B------:R0:W-:Y:S01]  /*59930*/  STL [R1+0x1b4], R2 ;  /* 0x0001b40201007387 */ /* 0x0001e20000100800 */
[----:B------:R-:W-:Y:S02]  /*59940*/  SHF.R.U32.HI R6, RZ, 0x8, R23 ;  /* 0x00000008ff067819 */ /* 0x000fe40000011617 */
[----:B------:R-:W-:Y:S02]  /*59950*/  SHF.R.U32.HI R7, RZ, 0x8, R18 ;  /* 0x00000008ff077819 */ /* 0x000fe40000011612 */
[----:B------:R-:W-:Y:S02]  /*59960*/  SHF.R.U32.HI R8, RZ, 0x8, R20 ;  /* 0x00000008ff087819 */ /* 0x000fe40000011614 */
[----:B-1----:R-:W-:Y:S02]  /*59970*/  SHF.R.U32.HI R4, RZ, 0x8, R21 ;  /* 0x00000008ff047819 */ /* 0x002fe40000011615 */
[----:B------:R-:W-:Y:S02]  /*59980*/  LOP3.LUT R6, R6, 0xffff, RZ, 0xc0, !PT ;  /* 0x0000ffff06067812 */ /* 0x000fe400078ec0ff */
[----:B------:R-:W-:-:S02]  /*59990*/  LOP3.LUT R7, R7, 0xffff, RZ, 0xc0, !PT ;  /* 0x0000ffff07077812 */ /* 0x000fc400078ec0ff */
[----:B------:R-:W-:Y:S02]  /*599a0*/  LOP3.LUT R8, R8, 0xffff, RZ, 0xc0, !PT ;  /* 0x0000ffff08087812 */ /* 0x000fe400078ec0ff */
[----:B------:R-:W-:Y:S02]  /*599b0*/  LOP3.LUT R4, R4, 0xffff, RZ, 0xc0, !PT ;  /* 0x0000ffff04047812 */ /* 0x000fe400078ec0ff */
[----:B------:R-:W-:Y:S02]  /*599c0*/  PRMT R7, R6, 0x3340, R7 ;  /* 0x0000334006077816 */ /* 0x000fe40000000007 */
[----:B------:R-:W-:Y:S02]  /*599d0*/  PRMT R6, R8, 0x3340, R0 ;  /* 0x0000334008067816 */ /* 0x000fe40000000000 */
[----:B0-----:R-:W-:Y:S01]  /*599e0*/  PRMT R2, R3, 0x3340, R4 ;  /* 0x0000334003027816 */ /* 0x001fe20000000004 */
[----:B------:R0:W-:Y:S04]  /*599f0*/  STL [R1+0x258], R7 ;  /* 0x0002580701007387 */ /* 0x0001e80000100800 */
[----:B------:R-:W3:Y:S04]  /*59a00*/  LDL.LU R15, [R1+0x4bc] ;  /* 0x0004bc00010f7983 */ /* 0x000ee80000300800 */
[----:B------:R-:W-:Y:S04]  /*59a10*/  STL [R1+0x1a0], R6 ;  /* 0x0001a00601007387 */ /* 0x000fe80000100800 */
[----:B------:R-:W3:Y:S04]  /*59a20*/  LDL.LU R23, [R1+0x4b8] ;  /* 0x0004b80001177983 */ /* 0x000ee80000300800 */
[----:B------:R1:W-:Y:S04]  /*59a30*/  STL [R1+0x24c], R2 ;  /* 0x00024c0201007387 */ /* 0x0003e80000100800 */
[----:B------:R-:W3:Y:S04]  /*59a40*/  LDL.LU R21, [R1+0x9c] ;  /* 0x00009c0001157983 */ /* 0x000ee80000300800 */
[----:B------:R-:W3:Y:S04]  /*59a50*/  LDL.LU R18, [R1+0x4b4] ;  /* 0x0004b40001127983 */ /* 0x000ee80000300800 */
[----:B------:R-:W3:Y:S01]  /*59a60*/  LDL.LU R20, [R1+0x4b0] ;  /* 0x0004b00001147983 */ /* 0x000ee20000300800 */
[----:B------:R-:W-:-:S02]  /*59a70*/  SHF.R.U32.HI R5, RZ, 0x8, R11 ;  /* 0x00000008ff057819 */ /* 0x000fc4000001160b */
[----:B0-----:R-:W-:Y:S01]  /*59a80*/  SHF.R.U32.HI R7, RZ, 0x8, R10 ;  /* 0x00000008ff077819 */ /* 0x001fe2000001160a */
[----:B------:R-:W3:Y:S01]  /*59a90*/  LDL.LU R11, [R1+0x4a8] ;  /* 0x0004a800010b7983 */ /* 0x000ee20000300800 */
[----:B------:R-:W-:Y:S02]  /*59aa0*/  LOP3.LUT R5, R5, 0xffff, RZ, 0xc0, !PT ;  /* 0x0000ffff05057812 */ /* 0x000fe400078ec0ff */
[----:B------:R-:W-:Y:S02]  /*59ab0*/  LOP3.LUT R7, R7, 0xffff, RZ, 0xc0, !PT ;  /* 0x0000ffff07077812 */ /* 0x000fe400078ec0ff */
[----:B-1----:R-:W-:-:S05]  /*59ac0*/  PRMT R2, R5, 0x3340, R0 ;  /* 0x0000334005027816 */ /* 0x002fca0000000000 */
[----:B------:R0:W-:Y:S01]  /*59ad0*/  STL [R1+0x1a4], R2 ;  /* 0x0001a40201007387 */ /* 0x0001e20000100800 */
[----:B----4-:R-:W-:-:S04]  /*59ae0*/  SHF.R.U32.HI R8, RZ, 0x8, R19 ;  /* 0x00000008ff087819 */ /* 0x010fc80000011613 */
[----:B------:R-:W-:Y:S02]  /*59af0*/  LOP3.LUT R8, R8, 0xffff, RZ, 0xc0, !PT ;  /* 0x0000ffff08087812 */ /* 0x000fe400078ec0ff */
[----:B--2---:R-:W-:Y:S02]  /*59b00*/  SHF.R.U32.HI R3, RZ, 0x8, R25 ;  /* 0x00000008ff037819 */ /* 0x004fe40000011619 */
[----:B------:R-:W2:Y:S01]  /*59b10*/  LDL.LU R25, [R1+0x94] ;  /* 0x0000940001197983 */ /* 0x000ea20000300800 */
[----:B0-----:R-:W-:-:S03]  /*59b20*/  PRMT R2, R7, 0x3340, R8 ;  /* 0x0000334007027816 */ /* 0x001fc60000000008 */
[----:B------:R-:W4:Y:S01]  /*59b30*/  LDL.LU R19, [R1+0x3c] ;  /* 0x00003c0001137983 */ /* 0x000f220000300800 */
[----:B---3--:R-:W-:Y:S02]  /*59b40*/  SHF.R.U32.HI R9, RZ, 0x8, R14 ;  /* 0x00000008ff097819 */ /* 0x008fe4000001160e */
[----:B------:R-:W-:Y:S01]  /*59b50*/  SHF.R.U32.HI R5, RZ, 0x8, R17 ;  /* 0x00000008ff057819 */ /* 0x000fe20000011611 */
[----:B------:R0:W-:Y:S04]  /*59b60*/  STL [R1+0x240], R2 ;  /* 0x0002400201007387 */ /* 0x0001e80000100800 */
[----:B------:R-:W3:Y:S04]  /*59b70*/  LDL.LU R14, [R1+0x4a4] ;  /* 0x0004a400010e7983 */ /* 0x000ee80000300800 */
[----:B------:R-:W2:Y:S01]  /*59b80*/  LDL.LU R17, [R1+0x44] ;  /* 0x0000440001117983 */ /* 0x000ea20000300800 */
[----:B------:R-:W-:-:S02]  /*59b90*/  SHF.R.U32.HI R4, RZ, 0x8, R16 ;  /* 0x00000008ff047819 */ /* 0x000fc40000011610 */
[----:B------:R-:W-:Y:S01]  /*59ba0*/  SHF.R.U32.HI R6, RZ, 0x8, R12 ;  /* 0x00000008ff067819 */ /* 0x000fe2000001160c */
[----:B------:R-:W3:Y:S04]  /*59bb0*/  LDL.LU R16, [R1+0x40] ;  /* 0x0000400001107983 */ /* 0x000ee80000300800 */
[----:B------:R-:W3:Y:S01]  /*59bc0*/  LDL.LU R12, [R1+0x4f8] ;  /* 0x0004f800010c7983 */ /* 0x000ee20000300800 */
[----:B------:R-:W-:Y:S02]  /*59bd0*/  LOP3.LUT R5, R5, 0xffff, RZ, 0xc0, !PT ;  /* 0x0000ffff05057812 */ /* 0x000fe400078ec0ff */
[----:B------:R-:W-:Y:S02]  /*59be0*/  LOP3.LUT R6, R6, 0xffff, RZ, 0xc0, !PT ;  /* 0x0000ffff06067812 */ /* 0x000fe400078ec0ff */
[----:B------:R-:W-:-:S02]  /*59bf0*/  LOP3.LUT R9, R9, 0xffff, RZ, 0xc0, !PT ;  /* 0x0000ffff09097812 */ /* 0x000fc400078ec0ff */
[----:B------:R-:W-:Y:S02]  /*59c00*/  LOP3.LUT R3, R3, 0xffff, RZ, 0xc0, !PT ;  /* 0x0000ffff03037812 */ /* 0x000fe400078ec0ff */
[----:B------:R-:W-:Y:S02]  /*59c10*/  LOP3.LUT R4, R4, 0xffff, RZ, 0xc0, !PT ;  /* 0x0000ffff04047812 */ /* 0x000fe400078ec0ff */
[----:B0-----:R-:W-:Y:S02]  /*59c20*/  PRMT R2, R5, 0x3340, R6 ;  /* 0x0000334005027816 */ /* 0x001fe40000000006 */
[----:B------:R-:W-:Y:S02]  /*59c30*/  PRMT R7, R9, 0x3340, R0 ;  /* 0x0000334009077816 */ /* 0x000fe40000000000 */
[----:B------:R-:W-:-:S03]  /*59c40*/  PRMT R3, R3, 0x3340, R4 ;  /* 0x0000334003037816 */ /* 0x000fc60000000004 */
[----:B------:R-:W-:Y:S04]  /*59c50*/  STL [R1+0x160], R7 ;  /* 0x0001600701007387 */ /* 0x000fe80000100800 */
[----:B------:R-:W-:Y:S04]  /*59c60*/  STL [R1+0x2c8], R3 ;  /* 0x0002c80301007387 */ /* 0x000fe80000100800 */
[----:B------:R0:W-:Y:S04]  /*59c70*/  STL [R1+0x238], R2 ;  /* 0x0002380201007387 */ /* 0x0001e80000100800 */
[----:B------:R-:W3:Y:S01]  /*59c80*/  LDL.LU R10, [R1+0x4f4] ;  /* 0x0004f400010a7983 */ /* 0x000ee20000300800 */
[----:B------:R-:W-:-:S02]  /*59c90*/  SHF.R.U32.HI R5, RZ, 0x8, R15 ;  /* 0x00000008ff057819 */ /* 0x000fc4000001160f */
[----:B------:R-:W-:Y:S02]  /*59ca0*/  SHF.R.U32.HI R8, RZ, 0x8, R21 ;  /* 0x00000008ff087819 */ /* 0x000fe40000011615 */
[----:B------:R-:W-:Y:S02]  /*59cb0*/  SHF.R.U32.HI R6, RZ, 0x8, R18 ;  /* 0x00000008ff067819 */ /* 0x000fe40000011612 */
[----:B------:R-:W-:Y:S02]  /*59cc0*/  LOP3.LUT R5, R5, 0xffff, RZ, 0xc0, !PT ;  /* 0x0000ffff05057812 */ /* 0x000fe400078ec0ff */
[----:B------:R-:W-:Y:S02]  /*59cd0*/  LOP3.LUT R8, R8, 0xffff, RZ, 0xc0, !PT ;  /* 0x0000ffff08087812 */ /* 0x000fe400078ec0ff */
[----:B------:R-:W-:Y:S02]  /*59ce0*/  LOP3.LUT R6, R6, 0xffff, RZ, 0xc0, !PT ;  /* 0x0000ffff06067812 */ /* 0x000fe400078ec0ff */
[----:B------:R-:W-:-:S02]  /*59cf0*/  PRMT R8, R8, 0x3340, R0 ;  /* 0x0000334008087816 */ /* 0x000fc40000000000 */
[----:B0-----:R-:W-:Y:S02]  /*59d00*/  PRMT R2, R5, 0x3340, R6 ;  /* 0x0000334005027816 */ /* 0x001fe40000000006 */
[----:B------:R-:W-:Y:S01]  /*59d10*/  SHF.R.U32.HI R3, RZ, 0x8, R23 ;  /* 0x00000008ff037819 */ /* 0x000fe20000011617 */
        /* <DEDUP_REMOVED lines=11> */
[----:B------:R-:W-:-:S04]  /*59dd0*/  LOP3.LUT R7, R7, 0xffff, RZ, 0xc0, !PT ;  /* 0x0000ffff07077812 */ /* 0x000fc800078ec0ff */
[----:B------:R-:W-:Y:S02]  /*59de0*/  PRMT R5, R7, 0x3340, R0 ;  /* 0x0000334007057816 */ /* 0x000fe40000000000 */
[----:B0-----:R-:W-:-:S03]  /*59df0*/  PRMT R2, R3, 0x3340, R4 ;  /* 0x0000334003027816 */ /* 0x001fc60000000004 */
[----:B------:R-:W-:Y:S04]  /*59e00*/  STL [R1+0x18c], R5 ;  /* 0x00018c0501007387 */ /* 0x000fe80000100800 */
[----:B------:R0:W-:Y:S04]  /*59e10*/  STL [R1+0x224], R2 ;  /* 0x0002240201007387 */ /* 0x0001e80000100800 */
[----:B------:R-:W3:Y:S01]  /*59e20*/  LDL.LU R15, [R1+0x51c] ;  /* 0x00051c00010f7983 */ /* 0x000ee20000300800 */
[----:B----4-:R-:W-:Y:S02]  /*59e30*/  SHF.R.U32.HI R6, RZ, 0x8, R19 ;  /* 0x00000008ff067819 */ /* 0x010fe40000011613 */
[----:B--2---:R-:W-:-:S02]  /*59e40*/  SHF.R.U32.HI R7, RZ, 0x8, R17 ;  /* 0x00000008ff077819 */ /* 0x004fc40000011611 */
[----:B------:R-:W-:Y:S02]  /*59e50*/  LOP3.LUT R6, R6, 0xffff, RZ, 0xc0, !PT ;  /* 0x0000ffff06067812 */ /* 0x000fe400078ec0ff */
[----:B------:R-:W-:Y:S02]  /*59e60*/  LOP3.LUT R7, R7, 0xffff, RZ, 0xc0, !PT ;  /* 0x0000ffff07077812 */ /* 0x000fe400078ec0ff */
[----:B------:R-:W-:Y:S02]  /*59e70*/  SHF.R.U32.HI R3, RZ, 0x8, R25 ;  /* 0x00000008ff037819 */ /* 0x000fe40000011619 */
[----:B------:R-:W2:Y:S01]  /*59e80*/  LDL.LU R25, [R1+0x4d0] ;  /* 0x0004d00001197983 */ /* 0x000ea20000300800 */
[----:B0-----:R-:W-:Y:S02]  /*59e90*/  PRMT R2, R6, 0x3340, R7 ;  /* 0x0000334006027816 */ /* 0x001fe40000000007 */
[----:B---3--:R-:W-:-:S03]  /*59ea0*/  SHF.R.U32.HI R4, RZ, 0x8, R14 ;  /* 0x00000008ff047819 */ /* 0x008fc6000001160e */
[----:B------:R0:W-:Y:S04]  /*59eb0*/  STL [R1+0x21c], R2 ;  /* 0x00021c0201007387 */ /* 0x0001e80000100800 */
[----:B------:R-:W3:Y:S04]  /*59ec0*/  LDL.LU R19, [R1+0x4cc] ;  /* 0x0004cc0001137983 */ /* 0x000ee80000300800 */
[----:B------:R-:W4:Y:S04]  /*59ed0*/  LDL.LU R14, [R1+0x50c] ;  /* 0x00050c00010e7983 */ /* 0x000f280000300800 */
[----:B------:R-:W4:Y:S01]  /*59ee0*/  LDL.LU R17, [R1+0x518] ;  /* 0x0005180001117983 */ /* 0x000f220000300800 */
[----:B------:R-:W-:-:S02]  /*59ef0*/  SHF.R.U32.HI R8, RZ, 0x8, R16 ;  /* 0x00000008ff087819 */ /* 0x000fc40000011610 */
[----:B------:R-:W-:Y:S01]  /*59f00*/  SHF.R.U32.HI R5, RZ, 0x8, R12 ;  /* 0x00000008ff057819 */ /* 0x000fe2000001160c */
[----:B------:R-:W4:Y:S04]  /*59f10*/  LDL.LU R16, [R1+0x4c4] ;  /* 0x0004c40001107983 */ /* 0x000f280000300800 */
[----:B------:R-:W4:Y:S01]  /*59f20*/  LDL.LU R12, [R1+0x4c0] ;  /* 0x0004c000010c7983 */ /* 0x000f220000300800 */
[----:B------:R-:W-:Y:S02]  /*59f30*/  LOP3.LUT R8, R8, 0xffff, RZ, 0xc0, !PT ;  /* 0x0000ffff08087812 */ /* 0x000fe400078ec0ff */
[----:B------:R-:W-:Y:S02]  /*59f40*/  LOP3.LUT R3, R3, 0xffff, RZ, 0xc0, !PT ;  /* 0x0000ffff03037812 */ /* 0x000fe400078ec0ff */
[----:B------:R-:W-:-:S02]  /*59f50*/  LOP3.LUT R4, R4, 0xffff, RZ, 0xc0, !PT ;  /* 0x0000ffff04047812 */ /* 0x000fc400078ec0ff */
[----:B------:R-:W-:Y:S02]  /*59f60*/  PRMT R6, R8, 0x3340, R0 ;  /* 0x0000334008067816 */ /* 0x000fe40000000000 */
[----:B------:R-:W-:Y:S02]  /*59f70*/  LOP3.LUT R5, R5, 0xffff, RZ, 0xc0, !PT ;  /* 0x0000ffff05057812 */ /* 0x000fe400078ec0ff */
[----:B0-----:R-:W-:Y:S02]  /*59f80*/  PRMT R2, R3, 0x3340, R4 ;  /* 0x0000334003027816 */ /* 0x001fe40000000004 */
[----:B------:R-:W-:Y:S02]  /*59f90*/  SHF.R.U32.HI R3, RZ, 0x8, R10 ;  /* 0x00000008ff037819 */ /* 0x000fe4000001160a */
[----:B------:R-:W-:Y:S02]  /*59fa0*/  PRMT R5, R5, 0x3340, R0 ;  /* 0x0000334005057816 */ /* 0x000fe40000000000 */
[----:B------:R-:W-:Y:S01]  /*59fb0*/  LOP3.LUT R3, R3, 0xffff, RZ, 0xc0, !PT ;  /* 0x0000ffff03037812 */ /* 0x000fe200078ec0ff */
[----:B------:R-:W-:Y:S04]  /*59fc0*/  STL [R1+0x180], R6 ;  /* 0x0001800601007387 */ /* 0x000fe80000100800 */
[----:B------:R0:W-:Y:S04]  /*59fd0*/  STL [R1+0x17c], R5 ;  /* 0x00017c0501007387 */ /* 0x0001e80000100800 */
[----:B------:R1:W-:Y:S01]  /*59fe0*/  STL [R1+0x218], R2 ;  /* 0x0002180201007387 */ /* 0x0003e20000100800 */
[----:B------:R-:W-:-:S02]  /*59ff0*/  SHF.R.U32.HI R8, RZ, 0x8, R21 ;  /* 0x00000008ff087819 */ /* 0x000fc40000011615 */
[----:B------:R-:W-:Y:S02]  /*5a000*/  SHF.R.U32.HI R4, RZ, 0x8, R18 ;  /* 0x00000008ff047819 */ /* 0x000fe40000011612 */
[----:B------:R-:W-:Y:S02]  /*5a010*/  LOP3.LUT R8, R8, 0xffff, RZ, 0xc0, !PT ;  /* 0x0000ffff08087812 */ /* 0x000fe400078ec0ff */
[----:B------:R-:W-:Y:S02]  /*5a020*/  LOP3.LUT R4, R4, 0xffff, RZ, 0xc0, !PT ;  /* 0x0000ffff04047812 */ /* 0x000fe400078ec0ff */
[----:B------:R-:W-:Y:S02]  /*5a030*/  PRMT R8, R8, 0x3340, R0 ;  /* 0x0000334008087816 */ /* 0x000fe40000000000 */
[----:B------:R-:W-:Y:S02]  /*5a040*/  PRMT R3, R3, 0x3340, R4 ;  /* 0x0000334003037816 */ /* 0x000fe40000000004 */
[----:B0-----:R-:W-:Y:S01]  /*5a050*/  SHF.R.U32.HI R5, RZ, 0x8, R23 ;  /* 0x00000008ff057819 */ /* 0x001fe20000011617 */
[----:B------:R-:W-:Y:S04]  /*5a060*/  STL [R1+0x170], R8 ;  /* 0x0001700801007387 */ /* 0x000fe80000100800 */
[----:B------:R-:W4:Y:S04]  /*5a070*/  LDL.LU R23, [R1+0xfc] ;  /* 0x0000fc0001177983 */ /* 0x000f280000300800 */
[----:B------:R-:W-:Y:S04]  /*5a080*/  STL [R1+0x20c], R3 ;  /* 0x00020c0301007387 */ /* 0x000fe80000100800 */
[----:B------:R-:W4:Y:S01]  /*5a090*/  LDL.LU R21, [R1+0x504] ;  /* 0x0005040001157983 */ /* 0x000f220000300800 */
[----:B------:R-:W-:-:S02]  /*5a0a0*/  SHF.R.U32.HI R6, RZ, 0x8, R20 ;  /* 0x00000008ff067819 */ /* 0x000fc40000011614 */
[----:B------:R-:W-:Y:S02]  /*5a0b0*/  LOP3.LUT R5, R5, 0xffff, RZ, 0xc0, !PT ;  /* 0x0000ffff05057812 */ /* 0x000fe400078ec0ff */
[----:B------:R-:W-:-:S04]  /*5a0c0*/  LOP3.LUT R6, R6, 0xffff, RZ, 0xc0, !PT ;  /* 0x0000ffff06067812 */ /* 0x000fc800078ec0ff */
[----:B-1----:R-:W-:-:S05]  /*5a0d0*/  PRMT R2, R5, 0x3340, R6 ;  /* 0x0000334005027816 */ /* 0x002fca0000000006 */
[----:B------:R0:W-:Y:S04]  /*5a0e0*/  STL [R1+0x208], R2 ;  /* 0x0002080201007387 */ /* 0x0001e80000100800 */
[----:B------:R-:W4:Y:S04]  /*5a0f0*/  LDL.LU R18, [R1+0x500] ;  /* 0x0005000001127983 */ /* 0x000f280000300800 */
[----:B------:R-:W4:Y:S01]  /*5a100*/  LDL.LU R20, [R1+0x198] ;  /* 0x0001980001147983 */ /* 0x000f220000300800 */
[----:B------:R-:W-:-:S03]  /*5a110*/  SHF.R.U32.HI R7, RZ, 0x8, R11 ;  /* 0x00000008ff077819 */ /* 0x000fc6000001160b */
[----:B------:R-:W4:Y:S01]  /*5a120*/  LDL.LU R11, [R1+0xf0] ;  /* 0x0000f000010b7983 */ /* 0x000f220000300800 */
[----:B------:R-:W-:-:S04]  /*5a130*/  LOP3.LUT R7, R7, 0xffff, RZ, 0xc0, !PT ;  /* 0x0000ffff07077812 */ /* 0x000fc800078ec0ff */
[----:B0-----:R-:W-:-:S05]  /*5a140*/  PRMT R2, R7, 0x3340, R0 ;  /* 0x0000334007027816 */ /* 0x001fca0000000000 */
[----:B------:R0:W-:Y:S01]  /*5a150*/  STL [R1+0x16c], R2 ;  /* 0x00016c0201007387 */ /* 0x0001e20000100800 */
[----:B--2---:R-:W-:-:S03]  /*5a160*/  SHF.R.U32.HI R7, RZ, 0x8, R25 ;  /* 0x00000008ff077819 */ /* 0x004fc60000011619 */
[----:B------:R-:W2:Y:S01]  /*5a170*/  LDL.LU R25, [R1+0x4fc] ;  /* 0x0004fc0001197983 */ /* 0x000ea20000300800 */
[----:B---3--:R-:W-:Y:S02]  /*5a180*/  SHF.R.U32.HI R5, RZ, 0x8, R19 ;  /* 0x00000008ff057819 */ /* 0x008fe40000011613 */
[----:B----4-:R-:W-:Y:S01]  /*5a190*/  SHF.R.U32.HI R9, RZ, 0x8, R14 ;  /* 0x00000008ff097819 */ /* 0x010fe2000001160e */
[----:B------:R-:W3:Y:S01]  /*5a1a0*/  LDL.LU R19, [R1+0x550] ;  /* 0x0005500001137983 */ /* 0x000ee20000300800 */
[----:B------:R-:W-:-:S03]  /*5a1b0*/  SHF.R.U32.HI R4, RZ, 0x8, R17 ;  /* 0x00000008ff047819 */ /* 0x000fc60000011611 */
[----:B------:R-:W4:Y:S04]  /*5a1c0*/  LDL.LU R14, [R1+0x4ec] ;  /* 0x0004ec00010e7983 */ /* 0x000f280000300800 */
[----:B------:R-:W2:Y:S01]  /*5a1d0*/  LDL.LU R17, [R1+0x53c] ;  /* 0x00053c0001117983 */ /* 0x000ea20000300800 */
[----:B------:R-:W-:Y:S02]  /*5a1e0*/  SHF.R.U32.HI R8, RZ, 0x8, R16 ;  /* 0x00000008ff087819 */ /* 0x000fe40000011610 */
[----:B------:R-:W-:Y:S01]  /*5a1f0*/  SHF.R.U32.HI R6, RZ, 0x8, R12 ;  /* 0x00000008ff067819 */ /* 0x000fe2000001160c */
[----:B------:R-:W4:Y:S04]  /*5a200*/  LDL.LU R16, [R1+0x52c] ;  /* 0x00052c0001107983 */ /* 0x000f280000300800 */
[----:B------:R-:W4:Y:S01]  /*5a210*/  LDL.LU R12, [R1+0x4e0] ;  /* 0x0004e000010c7983 */ /* 0x000f220000300800 */
[----:B------:R-:W-:-:S02]  /*5a220*/  SHF.R.U32.HI R3, RZ, 0x8, R15 ;  /* 0x00000008ff037819 */ /* 0x000fc4000001160f */
[----:B------:R-:W-:Y:S02]  /*5a230*/  LOP3.LUT R4, R4, 0xffff, RZ, 0xc0, !PT ;  /* 0x0000ffff04047812 */ /* 0x000fe400078ec0ff */
[----:B------:R-:W-:Y:S02]  /*5a240*/  LOP3.LUT R3, R3, 0xffff, RZ, 0xc0, !PT ;  /* 0x0000ffff03037812 */ /* 0x000fe400078ec0ff */
[----:B------:R-:W-:Y:S02]  /*5a250*/  LOP3.LUT R7, R7, 0xffff, RZ, 0xc0, !PT ;  /* 0x0000ffff07077812 */ /* 0x000fe400078ec0ff */
[----:B------:R-:W-:Y:S02]  /*5a260*/  LOP3.LUT R8, R8, 0xffff, RZ, 0xc0, !PT ;  /* 0x0000ffff08087812 */ /* 0x000fe400078ec0ff */
[----:B0-----:R-:W-:Y:S02]  /*5a270*/  PRMT R2, R3, 0x3340, R4 ;  /* 0x0000334003027816 */ /* 0x001fe40000000004 */
[----:B------:R-:W-:-:S02]  /*5a280*/  LOP3.LUT R9, R9, 0xffff, RZ, 0xc0, !PT ;  /* 0x0000ffff09097812 */ /* 0x000fc400078ec0ff */
[----:B------:R-:W-:Y:S02]  /*5a290*/  LOP3.LUT R5, R5, 0xffff, RZ, 0xc0, !PT ;  /* 0x0000ffff05057812 */ /* 0x000fe400078ec0ff */
[----:B------:R-:W-:Y:S01]  /*5a2a0*/  LOP3.LUT R6, R6, 0xffff, RZ, 0xc0, !PT ;  /* 0x0000ffff06067812 */ /* 0x000fe200078ec0ff */
[----:B------:R0:W-:Y:S01]  /*5a2b0*/  STL [R1+0x2444], R2 ;  /* 0x0024440201007387 */ /* 0x0001e20000100800 */
[----:B------:R-:W-:Y:S02]  /*5a2c0*/  PRMT R9, R9, 0x3340, R0 ;  /* 0x0000334009097816 */ /* 0x000fe40000000000 */
[----:B------:R-:W-:Y:S02]  /*5a2d0*/  PRMT R4, R5, 0x3340, R6 ;  /* 0x0000334005047816 */ /* 0x000fe40000000006 */
[----:B0-----:R-:W-:Y:S01]  /*5a2e0*/  PRMT R2, R7, 0x3340, R8 ;  /* 0x0000334007027816 */ /* 0x001fe20000000008 */
[----:B------:R-:W-:Y:S04]  /*5a2f0*/  STL [R1+0x150], R9 ;  /* 0x0001500901007387 */ /* 0x000fe80000100800 */
[----:B------:R-:W-:Y:S04]  /*5a300*/  STL [R1+0x200], R4 ;  /* 0x0002000401007387 */ /* 0x000fe80000100800 */
[----:B------:R0:W-:Y:S04]  /*5a310*/  STL [R1+0x1fc], R2 ;  /* 0x0001fc0201007387 */ /* 0x0001e80000100800 */
[----:B------:R-:W4:Y:S01]  /*5a320*/  LDL.LU R15, [R1+0x524] ;  /* 0x00052400010f7983 */ /* 0x000f220000300800 */
[----:B------:R-:W-:-:S04]  /*5a330*/  SHF.R.U32.HI R7, RZ, 0x8, R21 ;  /* 0x00000008ff077819 */ /* 0x000fc80000011615 */
[----:B------:R-:W-:Y:S02]  /*5a340*/  LOP3.LUT R7, R7, 0xffff, RZ, 0xc0, !PT ;  /* 0x0000ffff07077812 */ /* 0x000fe400078ec0ff */
[----:B------:R-:W-:Y:S02]  /*5a350*/  SHF.R.U32.HI R3, RZ, 0x8, R23 ;  /* 0x00000008ff037819 */ /* 0x000fe40000011617 */
[----:B------:R-:W4:Y:S01]  /*5a360*/  LDL.LU R23, [R1+0x4c] ;  /* 0x00004c0001177983 */ /* 0x000f220000300800 */
[----:B0-----:R-:W-:-:S05]  /*5a370*/  PRMT R2, R7, 0x3340, R0 ;  /* 0x0000334007027816 */ /* 0x001fca0000000000 */
[----:B------:R0:W-:Y:S04]  /*5a380*/  STL [R1+0x108], R2 ;  /* 0x0001080201007387 */ /* 0x0001e80000100800 */
[----:B------:R-:W4:Y:S01]  /*5a390*/  LDL.LU R21, [R1+0x520] ;  /* 0x0005200001157983 */ /* 0x000f220000300800 */
[----:B------:R-:W-:Y:S02]  /*5a3a0*/  SHF.R.U32.HI R6, RZ, 0x8, R18 ;  /* 0x00000008ff067819 */ /* 0x000fe40000011612 */
[----:B------:R-:W-:Y:S01]  /*5a3b0*/  SHF.R.U32.HI R4, RZ, 0x8, R20 ;  /* 0x00000008ff047819 */ /* 0x000fe20000011614 */
[----:B------:R-:W4:Y:S04]  /*5a3c0*/  LDL.LU R18, [R1+0x54] ;  /* 0x0000540001127983 */ /* 0x000f280000300800 */
[----:B------:R-:W4:Y:S01]  /*5a3d0*/  LDL.LU R20, [R1+0x510] ;  /* 0x0005100001147983 */ /* 0x000f220000300800 */
[----:B------:R-:W-:-:S02]  /*5a3e0*/  LOP3.LUT R6, R6, 0xffff, RZ, 0xc0, !PT ;  /* 0x0000ffff06067812 */ /* 0x000fc400078ec0ff */
[----:B------:R-:W-:Y:S02]  /*5a3f0*/  SHF.R.U32.HI R5, RZ, 0x8, R11 ;  /* 0x00000008ff057819 */ /* 0x000fe4000001160b */
[----:B------:R-:W-:Y:S02]  /*5a400*/  LOP3.LUT R3, R3, 0xffff, RZ, 0xc0, !PT ;  /* 0x0000ffff03037812 */ /* 0x000fe400078ec0ff */
[----:B------:R-:W-:Y:S02]  /*5a410*/  LOP3.LUT R4, R4, 0xffff, RZ, 0xc0, !PT ;  /* 0x0000ffff04047812 */ /* 0x000fe400078ec0ff */
[----:B------:R-:W-:Y:S02]  /*5a420*/  PRMT R6, R6, 0x3340, R0 ;  /* 0x0000334006067816 */ /* 0x000fe40000000000 */
[----:B------:R-:W-:Y:S01]  /*5a430*/  LOP3.LUT R5, R5, 0xffff, RZ, 0xc0, !PT ;  /* 0x0000ffff05057812 */ /* 0x000fe200078ec0ff */
[----:B------:R-:W4:Y:S04]  /*5a440*/  LDL.LU R11, [R1+0x48] ;  /* 0x00004800010b7983 */ /* 0x000f280000300800 */
[----:B------:R3:W-:Y:S01]  /*5a450*/  STL [R1+0x158], R6 ;  /* 0x0001580601007387 */ /* 0x0007e20000100800 */
[----:B------:R-:W-:-:S02]  /*5a460*/  PRMT R4, R3, 0x3340, R4 ;  /* 0x0000334003047816 */ /* 0x000fc40000000004 */
[----:B0-----:R-:W-:-:S03]  /*5a470*/  PRMT R2, R5, 0x3340, R0 ;  /* 0x0000334005027816 */ /* 0x001fc60000000000 */
[----:B------:R-:W-:Y:S04]  /*5a480*/  STL [R1+0x1e8], R4 ;  /* 0x0001e80401007387 */ /* 0x000fe80000100800 */
[----:B------:R0:W-:Y:S01]  /*5a490*/  STL [R1+0x154], R2 ;  /* 0x0001540201007387 */ /* 0x0001e20000100800 */
[----:B---3--:R-:W-:Y:S02]  /*5a4a0*/  SHF.R.U32.HI R6, RZ, 0x8, R19 ;  /* 0x00000008ff067819 */ /* 0x008fe40000011613 */
[----:B--2---:R-:W-:Y:S02]  /*5a4b0*/  SHF.R.U32.HI R7, RZ, 0x8, R17 ;  /* 0x00000008ff077819 */ /* 0x004fe40000011611 */
[----:B------:R-:W-:Y:S02]  /*5a4c0*/  LOP3.LUT R6, R6, 0xffff, RZ, 0xc0, !PT ;  /* 0x0000ffff06067812 */ /* 0x000fe400078ec0ff */
[----:B------:R-:W-:-:S02]  /*5a4d0*/  LOP3.LUT R7, R7, 0xffff, RZ, 0xc0, !PT ;  /* 0x0000ffff07077812 */ /* 0x000fc400078ec0ff */
[----:B------:R-:W-:Y:S02]  /*5a4e0*/  SHF.R.U32.HI R3, RZ, 0x8, R25 ;  /* 0x00000008ff037819 */ /* 0x000fe40000011619 */
[----:B------:R-:W2:Y:S01]  /*5a4f0*/  LDL.LU R25, [R1+0x560] ;  /* 0x0005600001197983 */ /* 0x000ea20000300800 */
[----:B0-----:R-:W-:-:S03]  /*5a500*/  PRMT R2, R6, 0x3340, R7 ;  /* 0x0000334006027816 */ /* 0x001fc60000000007 */
[----:B------:R-:W3:Y:S01]  /*5a510*/  LDL.LU R19, [R1+0x558] ;  /* 0x0005580001137983 */ /* 0x000ee20000300800 */
[----:B----4-:R-:W-:-:S03]  /*5a520*/  SHF.R.U32.HI R4, RZ, 0x8, R14 ;  /* 0x00000008ff047819 */ /* 0x010fc6000001160e */
[----:B------:R0:W-:Y:S04]  /*5a530*/  STL [R1+0x1e4], R2 ;  /* 0x0001e40201007387 */ /* 0x0001e80000100800 */
[----:B------:R-:W4:Y:S04]  /*5a540*/  LDL.LU R14, [R1+0x514] ;  /* 0x00051400010e7983 */ /* 0x000f280000300800 */
[----:B------:R-:W4:Y:S01]  /*5a550*/  LDL.LU R17, [R1+0x508] ;  /* 0x0005080001117983 */ /* 0x000f220000300800 */
[----:B------:R-:W-:Y:S02]  /*5a560*/  SHF.R.U32.HI R8, RZ, 0x8, R16 ;  /* 0x00000008ff087819 */ /* 0x000fe40000011610 */
[----:B------:R-:W-:Y:S01]  /*5a570*/  SHF.R.U32.HI R5, RZ, 0x8, R12 ;  /* 0x00000008ff057819 */ /* 0x000fe2000001160c */
[----:B------:R-:W4:Y:S04]  /*5a580*/  LDL.LU R16, [R1+0x554] ;  /* 0x0005540001107983 */ /* 0x000f280000300800 */
[----:B------:R-:W4:Y:S01]  /*5a590*/  LDL.LU R12, [R1+0x110] ;  /* 0x00011000010c7983 */ /* 0x000f220000300800 */
[----:B------:R-:W-:-:S02]  /*5a5a0*/  LOP3.LUT R8, R8, 0xffff, RZ, 0xc0, !PT ;  /* 0x0000ffff08087812 */ /* 0x000fc400078ec0ff */
[----:B------:R-:W-:Y:S02]  /*5a5b0*/  LOP3.LUT R3, R3, 0xffff, RZ, 0xc0, !PT ;  /* 0x0000ffff03037812 */ /* 0x000fe400078ec0ff */
[----:B------:R-:W-:Y:S02]  /*5a5c0*/  PRMT R6, R8, 0x3340, R0 ;  /* 0x0000334008067816 */ /* 0x000fe40000000000 */
[----:B------:R-:W-:Y:S02]  /*5a5d0*/  LOP3.LUT R4, R4, 0xffff, RZ, 0xc0, !PT ;  /* 0x0000ffff04047812 */ /* 0x000fe400078ec0ff */
[----:B------:R-:W-:Y:S01]  /*5a5e0*/  LOP3.LUT R5, R5, 0xffff, RZ, 0xc0, !PT ;  /* 0x0000ffff05057812 */ /* 0x000fe200078ec0ff */
[----:B------:R1:W-:Y:S01]  /*5a5f0*/  STL [R1+0x148], R6 ;  /* 0x0001480601007387 */ /* 0x0003e20000100800 */
[----:B------:R-:W-:Y:S02]  /*5a600*/  PRMT R3, R3, 0x3340, R4 ;  /* 0x0000334003037816 */ /* 0x000fe40000000004 */
[----:B0-----:R-:W-:-:S02]  /*5a610*/  PRMT R2, R5, 0x3340, R0 ;  /* 0x0000334005027816 */ /* 0x001fc40000000000 */
[----:B-1----:R-:W-:Y:S01]  /*5a620*/  SHF.R.U32.HI R6, RZ, 0x8, R15 ;  /* 0x00000008ff067819 */ /* 0x002fe2000001160f */
[----:B------:R0:W-:Y:S03]  /*5a630*/  STL [R1+0x1e0], R3 ;  /* 0x0001e00301007387 */ /* 0x0001e60000100800 */
[----:B------:R-:W-:Y:S01]  /*5a640*/  LOP3.LUT R6, R6, 0xffff, RZ, 0xc0, !PT ;  /* 0x0000ffff06067812 */ /* 0x000fe200078ec0ff */
[----:B------:R1:W-:Y:S04]  /*5a650*/  STL [R1+0x144], R2 ;  /* 0x0001440201007387 */ /* 0x0003e80000100800 */
[----:B------:R-:W4:Y:S01]  /*5a660*/  LDL.LU R15, [R1+0x54c] ;  /* 0x00054c00010f7983 */ /* 0x000f220000300800 */
[----:B------:R-:W-:-:S04]  /*5a670*/  SHF.R.U32.HI R7, RZ, 0x8, R21 ;  /* 0x00000008ff077819 */ /* 0x000fc80000011615 */
[----:B------:R-:W-:Y:S02]  /*5a680*/  LOP3.LUT R7, R7, 0xffff, RZ, 0xc0, !PT ;  /* 0x0000ffff07077812 */ /* 0x000fe400078ec0ff */
[----:B0-----:R-:W-:Y:S02]  /*5a690*/  SHF.R.U32.HI R3, RZ, 0x8, R23 ;  /* 0x00000008ff037819 */ /* 0x001fe40000011617 */
[----:B------:R-:W4:Y:S01]  /*5a6a0*/  LDL.LU R23, [R1+0x548] ;  /* 0x0005480001177983 */ /* 0x000f220000300800 */
[----:B-1----:R-:W-:Y:S02]  /*5a6b0*/  PRMT R2, R6, 0x3340, R7 ;  /* 0x0000334006027816 */ /* 0x002fe40000000007 */
[----:B------:R-:W-:Y:S02]  /*5a6c0*/  SHF.R.U32.HI R4, RZ, 0x8, R18 ;  /* 0x00000008ff047819 */ /* 0x000fe40000011612 */
[----:B------:R-:W-:Y:S01]  /*5a6d0*/  SHF.R.U32.HI R8, RZ, 0x8, R20 ;  /* 0x00000008ff087819 */ /* 0x000fe20000011614 */
[----:B------:R0:W-:Y:S04]  /*5a6e0*/  STL [R1+0x1d8], R2 ;  /* 0x0001d80201007387 */ /* 0x0001e80000100800 */
[----:B------:R-:W4:Y:S04]  /*5a6f0*/  LDL.LU R21, [R1+0x544] ;  /* 0x0005440001157983 */ /* 0x000f280000300800 */
[----:B------:R-:W4:Y:S04]  /*5a700*/  LDL.LU R18, [R1+0x540] ;  /* 0x0005400001127983 */ /* 0x000f280000300800 */
[----:B------:R-:W4:Y:S01]  /*5a710*/  LDL.LU R20, [R1+0x530] ;  /* 0x0005300001147983 */ /* 0x000f220000300800 */
[----:B------:R-:W-:-:S02]  /*5a720*/  SHF.R.U32.HI R5, RZ, 0x8, R11 ;  /* 0x00000008ff057819 */ /* 0x000fc4000001160b */
[----:B------:R-:W-:Y:S02]  /*5a730*/  LOP3.LUT R8, R8, 0xffff, RZ, 0xc0, !PT ;  /* 0x0000ffff08087812 */ /* 0x000fe400078ec0ff */
[----:B------:R-:W-:Y:S02]  /*5a740*/  LOP3.LUT R3, R3, 0xffff, RZ, 0xc0, !PT ;  /* 0x0000ffff03037812 */ /* 0x000fe400078ec0ff */
[----:B------:R-:W-:Y:S02]  /*5a750*/  LOP3.LUT R4, R4, 0xffff, RZ, 0xc0, !PT ;  /* 0x0000ffff04047812 */ /* 0x000fe400078ec0ff */
[----:B------:R-:W-:Y:S02]  /*5a760*/  LOP3.LUT R5, R5, 0xffff, RZ, 0xc0, !PT ;  /* 0x0000ffff05057812 */ /* 0x000fe400078ec0ff */
[----:B------:R-:W-:Y:S01]  /*5a770*/  PRMT R6, R8, 0x3340, R0 ;  /* 0x0000334008067816 */ /* 0x000fe20000000000 */
[----:B------:R-:W4:Y:S01]  /*5a780*/  LDL.LU R11, [R1+0x538] ;  /* 0x00053800010b7983 */ /* 0x000f220000300800 */
[----:B------:R-:W-:-:S02]  /*5a790*/  PRMT R3, R3, 0x3340, R4 ;  /* 0x0000334003037816 */ /* 0x000fc40000000004 */
[----:B0-----:R-:W-:Y:S01]  /*5a7a0*/  PRMT R2, R5, 0x3340, R0 ;  /* 0x0000334005027816 */ /* 0x001fe20000000000 */
[----:B------:R2:W-:Y:S04]  /*5a7b0*/  STL [R1+0x13c], R6 ;  /* 0x00013c0601007387 */ /* 0x0005e80000100800 */
[----:B------:R-:W-:Y:S04]  /*5a7c0*/  STL [R1+0x1d4], R3 ;  /* 0x0001d40301007387 */ /* 0x000fe80000100800 */
[----:B------:R0:W-:Y:S01]  /*5a7d0*/  STL [R1+0x138], R2 ;  /* 0x0001380201007387 */ /* 0x0001e20000100800 */
[----:B--2---:R-:W-:-:S02]  /*5a7e0*/  SHF.R.U32.HI R6, RZ, 0x8, R25 ;  /* 0x00000008ff067819 */ /* 0x004fc40000011619 */
[----:B---3--:R-:W-:Y:S01]  /*5a7f0*/  SHF.R.U32.HI R7, RZ, 0x8, R19 ;  /* 0x00000008ff077819 */ /* 0x008fe20000011613 */
[----:B------:R-:W2:Y:S01]  /*5a800*/  LDL.LU R25, [R1+0x58c] ;  /* 0x00058c0001197983 */ /* 0x000ea20000300800 */
[----:B----4-:R-:W-:Y:S02]  /*5a810*/  SHF.R.U32.HI R4, RZ, 0x8, R14 ;  /* 0x00000008ff047819 */ /* 0x010fe4000001160e */
[----:B------:R-:W-:Y:S02]  /*5a820*/  SHF.R.U32.HI R5, RZ, 0x8, R17 ;  /* 0x00000008ff057819 */ /* 0x000fe40000011611 */
[----:B------:R-:W-:Y:S02]  /*5a830*/  LOP3.LUT R6, R6, 0xffff, RZ, 0xc0, !PT ;  /* 0x0000ffff06067812 */ /* 0x000fe400078ec0ff */
[----:B------:R-:W-:Y:S02]  /*5a840*/  LOP3.LUT R4, R4, 0xffff, RZ, 0xc0, !PT ;  /* 0x0000ffff04047812 */ /* 0x000fe400078ec0ff */
[----:B------:R-:W-:-:S02]  /*5a850*/  LOP3.LUT R5, R5, 0xffff, RZ, 0xc0, !PT ;  /* 0x0000ffff05057812 */ /* 0x000fc400078ec0ff */
[----:B------:R-:W-:Y:S02]  /*5a860*/  LOP3.LUT R7, R7, 0xffff, RZ, 0xc0, !PT ;  /* 0x0000ffff07077812 */ /* 0x000fe400078ec0ff */
[----:B------:R-:W-:Y:S02]  /*5a870*/  PRMT R4, R4, 0x3340, R5 ;  /* 0x0000334004047816 */ /* 0x000fe40000000005 */
[----:B0-----:R-:W-:-:S03]  /*5a880*/  PRMT R2, R6, 0x3340, R7 ;  /* 0x0000334006027816 */ /* 0x001fc60000000007 */
[----:B------:R0:W-:Y:S04]  /*5a890*/  STL [R1+0x1bc], R4 ;  /* 0x0001bc0401007387 */ /* 0x0001e80000100800 */
[----:B------:R-:W3:Y:S04]  /*5a8a0*/  LDL.LU R19, [R1+0x534] ;  /* 0x0005340001137983 */ /* 0x000ee80000300800 */
[----:B------:R1:W-:Y:S04]  /*5a8b0*/  STL [R1+0x1b8], R2 ;  /* 0x0001b80201007387 */ /* 0x0003e80000100800 */
[----:B------:R-:W4:Y:S01]  /*5a8c0*/  LDL.LU R14, [R1+0x580] ;  /* 0x00058000010e7983 */ /* 0x000f220000300800 */
[----:B------:R-:W-:-:S03]  /*5a8d0*/  SHF.R.U32.HI R8, RZ, 0x8, R16 ;  /* 0x00000008ff087819 */ /* 0x000fc60000011610 */
[----:B------:R-:W4:Y:S01]  /*5a8e0*/  LDL.LU R17, [R1+0x528] ;  /* 0x0005280001117983 */ /* 0x000f220000300800 */
[----:B------:R-:W-:-:S03]  /*5a8f0*/  SHF.R.U32.HI R3, RZ, 0x8, R12 ;  /* 0x00000008ff037819 */ /* 0x000fc6000001160c */
[----:B------:R-:W4:Y:S04]  /*5a900*/  LDL.LU R16, [R1+0x574] ;  /* 0x0005740001107983 */ /* 0x000f280000300800 */
[----:B------:R-:W4:Y:S01]  /*5a910*/  LDL.LU R12, [R1+0x118] ;  /* 0x00011800010c7983 */ /* 0x000f220000300800 */
[----:B------:R-:W-:Y:S02]  /*5a920*/  LOP3.LUT R8, R8, 0xffff, RZ, 0xc0, !PT ;  /* 0x0000ffff08087812 */ /* 0x000fe400078ec0ff */
[----:B------:R-:W-:Y:S02]  /*5a930*/  LOP3.LUT R3, R3, 0xffff, RZ, 0xc0, !PT ;  /* 0x0000ffff03037812 */ /* 0x000fe400078ec0ff */
[--C-:B0-----:R-:W-:Y:S02]  /*5a940*/  PRMT R4, R8, 0x3340, R0.reuse ;  /* 0x0000334008047816 */ /* 0x101fe40000000000 */
[----:B-1----:R-:W-:-:S03]  /*5a950*/  PRMT R2, R3, 0x3340, R0 ;  /* 0x0000334003027816 */ /* 0x002fc60000000000 */
[----:B------:R-:W-:Y:S04]  /*5a960*/  STL [R1+0x130], R4 ;  /* 0x0001300401007387 */ /* 0x000fe80000100800 */
[----:B------:R0:W-:Y:S04]  /*5a970*/  STL [R1+0x12c], R2 ;  /* 0x00012c0201007387 */ /* 0x0001e80000100800 */
[----:B------:R-:W4:Y:S01]  /*5a980*/  LDL.LU R10, [R1+0x58] ;  /* 0x00005800010a7983 */ /* 0x000f220000300800 */
[----:B------:R-:W-:-:S04]  /*5a990*/  SHF.R.U32.HI R3, RZ, 0x8, R15 ;  /* 0x00000008ff037819 */ /* 0x000fc8000001160f */
[----:B------:R-:W-:Y:S02]  /*5a9a0*/  LOP3.LUT R3, R3, 0xffff, RZ, 0xc0, !PT ;  /* 0x0000ffff03037812 */ /* 0x000fe400078ec0ff */
[----:B------:R-:W-:-:S04]  /*5a9b0*/  SHF.R.U32.HI R6, RZ, 0x8, R23 ;  /* 0x00000008ff067819 */ /* 0x000fc80000011617 */
[----:B------:R-:W-:Y:S02]  /*5a9c0*/  LOP3.LUT R6, R6, 0xffff, RZ, 0xc0, !PT ;  /* 0x0000ffff06067812 */ /* 0x000fe400078ec0ff */
[----:B------:R-:W-:Y:S02]  /*5a9d0*/  SHF.R.U32.HI R7, RZ, 0x8, R18 ;  /* 0x00000008ff077819 */ /* 0x000fe40000011612 */
[----:B------:R-:W-:Y:S02]  /*5a9e0*/  SHF.R.U32.HI R8, RZ, 0x8, R20 ;  /* 0x00000008ff087819 */ /* 0x000fe40000011614 */
[----:B------:R-:W-:Y:S02]  /*5a9f0*/  LOP3.LUT R7, R7, 0xffff, RZ, 0xc0, !PT ;  /* 0x0000ffff07077812 */ /* 0x000fe400078ec0ff */
[----:B------:R-:W-:Y:S02]  /*5aa00*/  LOP3.LUT R8, R8, 0xffff, RZ, 0xc0, !PT ;  /* 0x0000ffff08087812 */ /* 0x000fe400078ec0ff */
[----:B------:R-:W-:-:S02]  /*5aa10*/  PRMT R6, R6, 0x3340, R7 ;  /* 0x0000334006067816 */ /* 0x000fc40000000007 */
[----:B0-----:R-:W-:Y:S02]  /*5aa20*/  PRMT R2, R8, 0x3340, R0 ;  /* 0x0000334008027816 */ /* 0x001fe40000000000 */
[----:B------:R-:W-:Y:S01]  /*5aa30*/  SHF.R.U32.HI R4, RZ, 0x8, R21 ;  /* 0x00000008ff047819 */ /* 0x000fe20000011615 */
[----:B------:R-:W-:Y:S04]  /*5aa40*/  STL [R1+0x1ac], R6 ;  /* 0x0001ac0601007387 */ /* 0x000fe80000100800 */
[----:B------:R-:W4:Y:S04]  /*5aa50*/  LDL.LU R15, [R1+0x570] ;  /* 0x00057000010f7983 */ /* 0x000f280000300800 */
[----:B------:R0:W-:Y:S04]  /*5aa60*/  STL [R1+0x120], R2 ;  /* 0x0001200201007387 */ /* 0x0001e80000100800 */
[----:B------:R-:W4:Y:S04]  /*5aa70*/  LDL.LU R23, [R1+0x56c] ;  /* 0x00056c0001177983 */ /* 0x000f280000300800 */
[----:B------:R-:W4:Y:S04]  /*5aa80*/  LDL.LU R21, [R1+0x5c] ;  /* 0x00005c0001157983 */ /* 0x000f280000300800 */
[----:B------:R-:W4:Y:S01]  /*5aa90*/  LDL.LU R18, [R1+0x568] ;  /* 0x0005680001127983 */ /* 0x000f220000300800 */
[----:B------:R-:W-:-:S02]  /*5aaa0*/  SHF.R.U32.HI R5, RZ, 0x8, R11 ;  /* 0x00000008ff057819 */ /* 0x000fc4000001160b */
[----:B------:R-:W-:Y:S01]  /*5aab0*/  LOP3.LUT R4, R4, 0xffff, RZ, 0xc0, !PT ;  /* 0x0000ffff04047812 */ /* 0x000fe200078ec0ff */
[----:B------:R-:W4:Y:S04]  /*5aac0*/  LDL.LU R20, [R1+0x564] ;  /* 0x0005640001147983 */ /* 0x000f280000300800 */
[----:B------:R-:W4:Y:S01]  /*5aad0*/  LDL.LU R11, [R1+0x55c] ;  /* 0x00055c00010b7983 */ /* 0x000f220000300800 */
[----:B------:R-:W-:Y:S02]  /*5aae0*/  LOP3.LUT R5, R5, 0xffff, RZ, 0xc0, !PT ;  /* 0x0000ffff05057812 */ /* 0x000fe400078ec0ff */
[----:B------:R-:W-:Y:S02]  /*5aaf0*/  PRMT R3, R3, 0x3340, R4 ;  /* 0x0000334003037816 */ /* 0x000fe40000000004 */
[----:B0-----:R-:W-:-:S03]  /*5ab00*/  PRMT R2, R5, 0x3340, R0 ;  /* 0x0000334005027816 */ /* 0x001fc60000000000 */
[----:B------:R-:W-:Y:S04]  /*5ab10*/  STL [R1+0x1a8], R3 ;  /* 0x0001a80301007387 */ /* 0x000fe80000100800 */
[----:B------:R0:W-:Y:S01]  /*5ab20*/  STL [R1+0x11c], R2 ;  /* 0x00011c0201007387 */ /* 0x0001e20000100800 */
[----:B--2---:R-:W-:-:S04]  /*5ab30*/  SHF.R.U32.HI R4, RZ, 0x8, R25 ;  /* 0x00000008ff047819 */ /* 0x004fc80000011619 */
[----:B------:R-:W-:Y:S02]  /*5ab40*/  LOP3.LUT R4, R4, 0xffff, RZ, 0xc0, !PT ;  /* 0x0000ffff04047812 */ /* 0x000fe400078ec0ff */
[----:B---3--:R-:W-:Y:S02]  /*5ab50*/  SHF.R.U32.HI R6, RZ, 0x8, R19 ;  /* 0x00000008ff067819 */ /* 0x008fe40000011613 */
[----:B----4-:R-:W-:Y:S02]  /*5ab60*/  SHF.R.U32.HI R5, RZ, 0x8, R14 ;  /* 0x00000008ff057819 */ /* 0x010fe4000001160e */
[----:B------:R-:W-:Y:S02]  /*5ab70*/  SHF.R.U32.HI R7, RZ, 0x8, R17 ;  /* 0x00000008ff077819 */ /* 0x000fe40000011611 */
[----:B------:R-:W-:Y:S02]  /*5ab80*/  LOP3.LUT R5, R5, 0xffff, RZ, 0xc0, !PT ;  /* 0x0000ffff05057812 */ /* 0x000fe400078ec0ff */
[----:B------:R-:W-:-:S02]  /*5ab90*/  SHF.R.U32.HI R8, RZ, 0x8, R12 ;  /* 0x00000008ff087819 */ /* 0x000fc4000001160c */
[----:B------:R-:W-:Y:S02]  /*5aba0*/  LOP3.LUT R6, R6, 0xffff, RZ, 0xc0, !PT ;  /* 0x0000ffff06067812 */ /* 0x000fe400078ec0ff */
[----:B------:R-:W-:Y:S02]  /*5abb0*/  LOP3.LUT R7, R7, 0xffff, RZ, 0xc0, !PT ;  /* 0x0000ffff07077812 */ /* 0x000fe400078ec0ff */
[----:B------:R-:W-:Y:S02]  /*5abc0*/  PRMT R5, R4, 0x3340, R5 ;  /* 0x0000334004057816 */ /* 0x000fe40000000005 */
[----:B------:R-:W-:Y:S02]  /*5abd0*/  LOP3.LUT R8, R8, 0xffff, RZ, 0xc0, !PT ;  /* 0x0000ffff08087812 */ /* 0x000fe400078ec0ff */
[----:B------:R-:W-:Y:S02]  /*5abe0*/  PRMT R4, R6, 0x3340, R7 ;  /* 0x0000334006047816 */ /* 0x000fe40000000007 */
[----:B0-----:R-:W-:Y:S01]  /*5abf0*/  PRMT R2, R8, 0x3340, R0 ;  /* 0x0000334008027816 */ /* 0x001fe20000000000 */
[----:B------:R0:W-:Y:S04]  /*5ac00*/  STL [R1+0x198], R5 ;  /* 0x0001980501007387 */ /* 0x0001e80000100800 */
[----:B------:R-:W2:Y:S04]  /*5ac10*/  LDL.LU R25, [R1+0x5b4] ;  /* 0x0005b40001197983 */ /* 0x000ea80000300800 */
[----:B------:R-:W-:Y:S04]  /*5ac20*/  STL [R1+0x194], R4 ;  /* 0x0001940401007387 */ /* 0x000fe80000100800 */
[----:B------:R-:W3:Y:S04]  /*5ac30*/  LDL.LU R19, [R1+0x6c] ;  /* 0x00006c0001137983 */ /* 0x000ee80000300800 */
[----:B------:R1:W-:Y:S04]  /*5ac40*/  STL [R1+0x110], R2 ;  /* 0x0001100201007387 */ /* 0x0003e80000100800 */
[----:B------:R-:W4:Y:S01]  /*5ac50*/  LDL.LU R14, [R1+0x598] ;  /* 0x00059800010e7983 */ /* 0x000f220000300800 */
[----:B------:R-:W-:-:S03]  /*5ac60*/  SHF.R.U32.HI R3, RZ, 0x8, R16 ;  /* 0x00000008ff037819 */ /* 0x000fc60000011610 */
[----:B------:R-:W3:Y:S04]  /*5ac70*/  LDL.LU R17, [R1+0x5b0] ;  /* 0x0005b00001117983 */ /* 0x000ee80000300800 */
[----:B------:R-:W3:Y:S04]  /*5ac80*/  LDL.LU R16, [R1+0x64] ;  /* 0x0000640001107983 */ /* 0x000ee80000300800 */
[----:B------:R-:W3:Y:S01]  /*5ac90*/  LDL.LU R12, [R1+0x60] ;  /* 0x00006000010c7983 */ /* 0x000ee20000300800 */
[----:B------:R-:W-:Y:S02]  /*5aca0*/  LOP3.LUT R3, R3, 0xffff, RZ, 0xc0, !PT ;  /* 0x0000ffff03037812 */ /* 0x000fe400078ec0ff */
[----:B0-----:R-:W-:-:S02]  /*5acb0*/  SHF.R.U32.HI R5, RZ, 0x8, R10 ;  /* 0x00000008ff057819 */ /* 0x001fc4000001160a */
[----:B-1----:R-:W-:Y:S02]  /*5acc0*/  PRMT R2, R3, 0x3340, R0 ;  /* 0x0000334003027816 */ /* 0x002fe40000000000 */
[----:B------:R-:W-:-:S03]  /*5acd0*/  LOP3.LUT R5, R5, 0xffff, RZ, 0xc0, !PT ;  /* 0x0000ffff05057812 */ /* 0x000fc600078ec0ff */
[----:B------:R0:W-:Y:S01]  /*5ace0*/  STL [R1+0x10c], R2 ;  /* 0x00010c0201007387 */ /* 0x0001e20000100800 */
[----:B------:R-:W-:-:S04]  /*5acf0*/  SHF.R.U32.HI R6, RZ, 0x8, R21 ;  /* 0x00000008ff067819 */ /* 0x000fc80000011615 */
[----:B------:R-:W-:Y:S02]  /*5ad00*/  LOP3.LUT R6, R6, 0xffff, RZ, 0xc0, !PT ;  /* 0x0000ffff06067812 */ /* 0x000fe400078ec0ff */
[----:B------:R-:W-:Y:S02]  /*5ad10*/  SHF.R.U32.HI R7, RZ, 0x8, R15 ;  /* 0x00000008ff077819 */ /* 0x000fe4000001160f */
[----:B------:R-:W-:Y:S01]  /*5ad20*/  SHF.R.U32.HI R3, RZ, 0x8, R23 ;  /* 0x00000008ff037819 */ /* 0x000fe20000011617 */
[----:B------:R-:W3:Y:S01]  /*5ad30*/  LDL.LU R15, [R1+0x5a0] ;  /* 0x0005a000010f7983 */ /* 0x000ee20000300800 */
[----:B0-----:R-:W-:-:S03]  /*5ad40*/  PRMT R2, R5, 0x3340, R6 ;  /* 0x0000334005027816 */ /* 0x001fc60000000006 */
[----:B------:R-:W3:Y:S01]  /*5ad50*/  LDL.LU R23, [R1+0x59c] ;  /* 0x00059c0001177983 */ /* 0x000ee20000300800 */
[----:B------:R-:W-:-:S03]  /*5ad60*/  SHF.R.U32.HI R8, RZ, 0x8, R18 ;  /* 0x00000008ff087819 */ /* 0x000fc60000011612 */
[----:B------:R0:W-:Y:S04]  /*5ad70*/  STL [R1+0x1f0], R2 ;  /* 0x0001f00201007387 */ /* 0x0001e80000100800 */
[----:B------:R-:W3:Y:S04]  /*5ad80*/  LDL.LU R21, [R1+0x5f8] ;  /* 0x0005f80001157983 */ /* 0x000ee80000300800 */
[----:B------:R-:W3:Y:S01]  /*5ad90*/  LDL.LU R18, [R1+0x594] ;  /* 0x0005940001127983 */ /* 0x000ee20000300800 */
[----:B------:R-:W-:-:S03]  /*5ada0*/  SHF.R.U32.HI R4, RZ, 0x8, R20 ;  /* 0x00000008ff047819 */ /* 0x000fc60000011614 */
[----:B------:R-:W3:Y:S01]  /*5adb0*/  LDL.LU R20, [R1+0x590] ;  /* 0x0005900001147983 */ /* 0x000ee20000300800 */
[----:B------:R-:W-:Y:S02]  /*5adc0*/  SHF.R.U32.HI R9, RZ, 0x8, R11 ;  /* 0x00000008ff097819 */ /* 0x000fe4000001160b */
[----:B------:R-:W-:Y:S02]  /*5add0*/  LOP3.LUT R7, R7, 0xffff, RZ, 0xc0, !PT ;  /* 0x0000ffff07077812 */ /* 0x000fe400078ec0ff */
[----:B------:R-:W-:Y:S02]  /*5ade0*/  LOP3.LUT R8, R8, 0xffff, RZ, 0xc0, !PT ;  /* 0x0000ffff08087812 */ /* 0x000fe400078ec0ff */
[----:B------:R-:W-:Y:S02]  /*5adf0*/  LOP3.LUT R3, R3, 0xffff, RZ, 0xc0, !PT ;  /* 0x0000ffff03037812 */ /* 0x000fe400078ec0ff */
[----:B------:R-:W-:Y:S02]  /*5ae00*/  LOP3.LUT R9, R9, 0xffff, RZ, 0xc0, !PT ;  /* 0x0000ffff09097812 */ /* 0x000fe400078ec0ff */
[----:B------:R-:W-:-:S02]  /*5ae10*/  LOP3.LUT R4, R4, 0xffff, RZ, 0xc0, !PT ;  /* 0x0000ffff04047812 */ /* 0x000fc400078ec0ff */
[----:B------:R-:W-:Y:S01]  /*5ae20*/  PRMT R6, R7, 0x3340, R8 ;  /* 0x0000334007067816 */ /* 0x000fe20000000008 */
[----:B------:R-:W3:Y:S01]  /*5ae30*/  LDL.LU R11, [R1+0x584] ;  /* 0x00058400010b7983 */ /* 0x000ee20000300800 */
[----:B------:R-:W-:Y:S02]  /*5ae40*/  PRMT R5, R9, 0x3340, R0 ;  /* 0x0000334009057816 */ /* 0x000fe40000000000 */
[----:B0-----:R-:W-:Y:S01]  /*5ae50*/  PRMT R2, R3, 0x3340, R4 ;  /* 0x0000334003027816 */ /* 0x001fe20000000004 */
[----:B------:R-:W-:Y:S04]  /*5ae60*/  STL [R1+0x188], R6 ;  /* 0x0001880601007387 */ /* 0x000fe80000100800 */
[----:B------:R3:W-:Y:S04]  /*5ae70*/  STL [R1+0xf4], R5 ;  /* 0x0000f40501007387 */ /* 0x0007e80000100800 */
[----:B------:R0:W-:Y:S01]  /*5ae80*/  STL [R1+0x184], R2 ;  /* 0x0001840201007387 */ /* 0x0001e20000100800 */
[----:B----4-:R-:W-:-:S04]  /*5ae90*/  SHF.R.U32.HI R8, RZ, 0x8, R14 ;  /* 0x00000008ff087819 */ /* 0x010fc8000001160e */
[----:B------:R-:W-:Y:S02]  /*5aea0*/  LOP3.LUT R8, R8, 0xffff, RZ, 0xc0, !PT ;  /* 0x0000ffff08087812 */ /* 0x000fe400078ec0ff */
[----:B--2---:R-:W-:Y:S02]  /*5aeb0*/  SHF.R.U32.HI R3, RZ, 0x8, R25 ;  /* 0x00000008ff037819 */ /* 0x004fe40000011619 */
[----:B---3--:R-:W-:Y:S01]  /*5aec0*/  SHF.R.U32.HI R5, RZ, 0x8, R19 ;  /* 0x00000008ff057819 */ /* 0x008fe20000011613 */
[----:B------:R-:W2:Y:S01]  /*5aed0*/  LDL.LU R25, [R1+0x5f4] ;  /* 0x0005f40001197983 */ /* 0x000ea20000300800 */
[----:B0-----:R-:W-:-:S03]  /*5aee0*/  PRMT R2, R8, 0x3340, R0 ;  /* 0x0000334008027816 */ /* 0x001fc60000000000 */
[----:B------:R-:W3:Y:S01]  /*5aef0*/  LDL.LU R19, [R1+0x5f0] ;  /* 0x0005f00001137983 */ /* 0x000ee20000300800 */
[----:B------:R-:W-:Y:S02]  /*5af00*/  SHF.R.U32.HI R4, RZ, 0x8, R17 ;  /* 0x00000008ff047819 */ /* 0x000fe40000011611 */
[----:B------:R-:W-:Y:S01]  /*5af10*/  SHF.R.U32.HI R6, RZ, 0x8, R16 ;  /* 0x00000008ff067819 */ /* 0x000fe20000011610 */
[----:B------:R0:W-:Y:S04]  /*5af20*/  STL [R1+0xa0], R2 ;  /* 0x0000a00201007387 */ /* 0x0001e80000100800 */
[----:B------:R-:W4:Y:S04]  /*5af30*/  LDL.LU R14, [R1+0x5e4] ;  /* 0x0005e400010e7983 */ /* 0x000f280000300800 */
[----:B------:R-:W3:Y:S04]  /*5af40*/  LDL.LU R17, [R1+0x5e0] ;  /* 0x0005e00001117983 */ /* 0x000ee80000300800 */
[----:B------:R-:W3:Y:S01]  /*5af50*/  LDL.LU R16, [R1+0x5c8] ;  /* 0x0005c80001107983 */ /* 0x000ee20000300800 */
[----:B------:R-:W-:-:S03]  /*5af60*/  SHF.R.U32.HI R7, RZ, 0x8, R12 ;  /* 0x00000008ff077819 */ /* 0x000fc6000001160c */
[----:B------:R-:W3:Y:S01]  /*5af70*/  LDL.LU R12, [R1+0x5dc] ;  /* 0x0005dc00010c7983 */ /* 0x000ee20000300800 */
[----:B------:R-:W-:Y:S02]  /*5af80*/  LOP3.LUT R3, R3, 0xffff, RZ, 0xc0, !PT ;  /* 0x0000ffff03037812 */ /* 0x000fe400078ec0ff */
[----:B------:R-:W-:Y:S02]  /*5af90*/  LOP3.LUT R4, R4, 0xffff, RZ, 0xc0, !PT ;  /* 0x0000ffff04047812 */ /* 0x000fe400078ec0ff */
[----:B------:R-:W-:Y:S02]  /*5afa0*/  LOP3.LUT R5, R5, 0xffff, RZ, 0xc0, !PT ;  /* 0x0000ffff05057812 */ /* 0x000fe400078ec0ff */
[----:B------:R-:W-:Y:S02]  /*5afb0*/  LOP3.LUT R6, R6, 0xffff, RZ, 0xc0, !PT ;  /* 0x0000ffff06067812 */ /* 0x000fe400078ec0ff */
[----:B------:R-:W-:Y:S02]  /*5afc0*/  LOP3.LUT R7, R7, 0xffff, RZ, 0xc0, !PT ;  /* 0x0000ffff07077812 */ /* 0x000fe400078ec0ff */
[----:B------:R-:W-:-:S02]  /*5afd0*/  PRMT R4, R3, 0x3340, R4 ;  /* 0x0000334003047816 */ /* 0x000fc40000000004 */
[----:B------:R-:W-:Y:S02]  /*5afe0*/  PRMT R3, R5, 0x3340, R6 ;  /* 0x0000334005037816 */ /* 0x000fe40000000006 */
[----:B0-----:R-:W-:Y:S01]  /*5aff0*/  PRMT R2, R7, 0x3340, R0 ;  /* 0x0000334007027816 */ /* 0x001fe20000000000 */
[----:B------:R-:W-:Y:S04]  /*5b000*/  STL [R1+0x174], R4 ;  /* 0x0001740401007387 */ /* 0x000fe80000100800 */
[----:B------:R-:W-:Y:S04]  /*5b010*/  STL [R1+0x168], R3 ;  /* 0x0001680301007387 */ /* 0x000fe80000100800 */
[----:B------:R0:W-:Y:S01]  /*5b020*/  STL [R1+0xf8], R2 ;  /* 0x0000f80201007387 */ /* 0x0001e20000100800 */
[----:B------:R-:W-:-:S03]  /*5b030*/  SHF.R.U32.HI R5, RZ, 0x8, R15 ;  /* 0x00000008ff057819 */ /* 0x000fc6000001160f */
[----:B------:R-:W3:Y:S01]  /*5b040*/  LDL.LU R15, [R1+0x5c4] ;  /* 0x0005c400010f7983 */ /* 0x000ee20000300800 */
        /* <DEDUP_REMOVED lines=23> */
[----:B------:R0:W-:Y:S01]  /*5b1c0*/  STL [R1+0x15c], R2 ;  /* 0x00015c0201007387 */ /* 0x0001e20000100800 */
[----:B--2---:R-:W-:-:S03]  /*5b1d0*/  SHF.R.U32.HI R6, RZ, 0x8, R25 ;  /* 0x00000008ff067819 */ /* 0x004fc60000011619 */
[----:B------:R-:W2:Y:S01]  /*5b1e0*/  LDL.LU R25, [R1+0x5a4] ;  /* 0x0005a40001197983 */ /* 0x000ea20000300800 */
[----:B----4-:R-:W-:Y:S02]  /*5b1f0*/  SHF.R.U32.HI R7, RZ, 0x8, R14 ;  /* 0x00000008ff077819 */ /* 0x010fe4000001160e */
[----:B---3--:R-:W-:Y:S02]  /*5b200*/  SHF.R.U32.HI R8, RZ, 0x8, R16 ;  /* 0x00000008ff087819 */ /* 0x008fe40000011610 */
        /* <DEDUP_REMOVED lines=9> */
[----:B------:R-:W4:Y:S01]  /*5b2a0*/  LDL.LU R14, [R1+0x588] ;  /* 0x00058800010e7983 */ /* 0x000f220000300800 */
[----:B------:R-:W-:-:S03]  /*5b2b0*/  SHF.R.U32.HI R4, RZ, 0x8, R17 ;  /* 0x00000008ff047819 */ /* 0x000fc60000011611 */
[----:B------:R-:W3:Y:S04]  /*5b2c0*/  LDL.LU R17, [R1+0x624] ;  /* 0x0006240001117983 */ /* 0x000ee80000300800 */
[----:B------:R-:W3:Y:S01]  /*5b2d0*/  LDL.LU R16, [R1+0x57c] ;  /* 0x00057c0001107983 */ /* 0x000ee20000300800 */
[----:B------:R-:W-:-:S03]  /*5b2e0*/  SHF.R.U32.HI R5, RZ, 0x8, R12 ;  /* 0x00000008ff057819 */ /* 0x000fc6000001160c */
[----:B------:R-:W3:Y:S01]  /*5b2f0*/  LDL.LU R12, [R1+0x618] ;  /* 0x00061800010c7983 */ /* 0x000ee20000300800 */
[----:B------:R-:W-:Y:S02]  /*5b300*/  LOP3.LUT R3, R3, 0xffff, RZ, 0xc0, !PT ;  /* 0x0000ffff03037812 */ /* 0x000fe400078ec0ff */
[----:B------:R-:W-:Y:S02]  /*5b310*/  LOP3.LUT R4, R4, 0xffff, RZ, 0xc0, !PT ;  /* 0x0000ffff04047812 */ /* 0x000fe400078ec0ff */
[----:B------:R-:W-:Y:S02]  /*5b320*/  LOP3.LUT R5, R5, 0xffff, RZ, 0xc0, !PT ;  /* 0x0000ffff05057812 */ /* 0x000fe400078ec0ff */
[----:B0-----:R-:W-:Y:S02]  /*5b330*/  PRMT R2, R3, 0x3340, R4 ;  /* 0x0000334003027816 */ /* 0x001fe40000000004 */
[----:B------:R-:W-:-:S03]  /*5b340*/  PRMT R5, R5, 0x3340, R0 ;  /* 0x0000334005057816 */ /* 0x000fc60000000000 */
[----:B------:R-:W-:Y:S04]  /*5b350*/  STL [R1+0x2448], R2 ;  /* 0x0024480201007387 */ /* 0x000fe80000100800 */
[----:B------:R0:W-:Y:S04]  /*5b360*/  STL [R1+0xdc], R5 ;  /* 0x0000dc0501007387 */ /* 0x0001e80000100800 */
[----:B------:R-:W3:Y:S01]  /*5b370*/  LDL.LU R10, [R1+0x608] ;  /* 0x00060800010a7983 */ /* 0x000ee20000300800 */
[----:B------:R-:W-:-:S04]  /*5b380*/  SHF.R.U32.HI R6, RZ, 0x8, R15 ;  /* 0x00000008ff067819 */ /* 0x000fc8000001160f */
[----:B------:R-:W-:Y:S02]  /*5b390*/  LOP3.LUT R6, R6, 0xffff, RZ, 0xc0, !PT ;  /* 0x0000ffff06067812 */ /* 0x000fe400078ec0ff */
[----:B------:R-:W-:Y:S02]  /*5b3a0*/  SHF.R.U32.HI R4, RZ, 0x8, R23 ;  /* 0x00000008ff047819 */ /* 0x000fe40000011617 */
[----:B0-----:R-:W-:Y:S02]  /*5b3b0*/  SHF.R.U32.HI R5, RZ, 0x8, R18 ;  /* 0x00000008ff057819 */ /* 0x001fe40000011612 */
[----:B------:R-:W-:Y:S02]  /*5b3c0*/  SHF.R.U32.HI R7, RZ, 0x8, R21 ;  /* 0x00000008ff077819 */ /* 0x000fe40000011615 */
[----:B------:R-:W-:Y:S02]  /*5b3d0*/  LOP3.LUT R4, R4, 0xffff, RZ, 0xc0, !PT ;  /* 0x0000ffff04047812 */ /* 0x000fe400078ec0ff */
[----:B------:R-:W-:-:S02]  /*5b3e0*/  LOP3.LUT R5, R5, 0xffff, RZ, 0xc0, !PT ;  /* 0x0000ffff05057812 */ /* 0x000fc400078ec0ff */
[----:B------:R-:W-:Y:S02]  /*5b3f0*/  LOP3.LUT R7, R7, 0xffff, RZ, 0xc0, !PT ;  /* 0x0000ffff07077812 */ /* 0x000fe400078ec0ff */
[----:B------:R-:W-:Y:S02]  /*5b400*/  PRMT R4, R4, 0x3340, R5 ;  /* 0x0000334004047816 */ /* 0x000fe40000000005 */
[----:B------:R-:W-:-:S03]  /*5b410*/  PRMT R2, R6, 0x3340, R7 ;  /* 0x0000334006027816 */ /* 0x000fc60000000007 */
[----:B------:R0:W-:Y:S04]  /*5b420*/  STL [R1+0x140], R4 ;  /* 0x0001400401007387 */ /* 0x0001e80000100800 */
[----:B------:R-:W3:Y:S04]  /*5b430*/  LDL.LU R23, [R1+0x604] ;  /* 0x0006040001177983 */ /* 0x000ee80000300800 */
[----:B------:R1:W-:Y:S04]  /*5b440*/  STL [R1+0x134], R2 ;  /* 0x0001340201007387 */ /* 0x0003e80000100800 */
[----:B------:R-:W3:Y:S01]  /*5b450*/  LDL.LU R21, [R1+0x5ec] ;  /* 0x0005ec0001157983 */ /* 0x000ee20000300800 */
[----:B------:R-:W-:-:S03]  /*5b460*/  SHF.R.U32.HI R8, RZ, 0x8, R20 ;  /* 0x00000008ff087819 */ /* 0x000fc60000011614 */
[----:B------:R-:W3:Y:S04]  /*5b470*/  LDL.LU R18, [R1+0x5e8] ;  /* 0x0005e80001127983 */ /* 0x000ee80000300800 */
[----:B------:R-:W3:Y:S01]  /*5b480*/  LDL.LU R20, [R1+0x5d8] ;  /* 0x0005d80001147983 */ /* 0x000ee20000300800 */
[----:B------:R-:W-:Y:S02]  /*5b490*/  SHF.R.U32.HI R3, RZ, 0x8, R11 ;  /* 0x00000008ff037819 */ /* 0x000fe4000001160b */
[----:B------:R-:W-:Y:S01]  /*5b4a0*/  LOP3.LUT R8, R8, 0xffff, RZ, 0xc0, !PT ;  /* 0x0000ffff08087812 */ /* 0x000fe200078ec0ff */
[----:B------:R-:W3:Y:S01]  /*5b4b0*/  LDL.LU R11, [R1+0x5d4] ;  /* 0x0005d400010b7983 */ /* 0x000ee20000300800 */
[----:B------:R-:W-:Y:S02]  /*5b4c0*/  LOP3.LUT R3, R3, 0xffff, RZ, 0xc0, !PT ;  /* 0x0000ffff03037812 */ /* 0x000fe400078ec0ff */
[----:B0-----:R-:W-:-:S02]  /*5b4d0*/  PRMT R4, R8, 0x3340, R0 ;  /* 0x0000334008047816 */ /* 0x001fc40000000000 */
[----:B-1----:R-:W-:-:S03]  /*5b4e0*/  PRMT R2, R3, 0x3340, R0 ;  /* 0x0000334003027816 */ /* 0x002fc60000000000 */
[----:B------:R-:W-:Y:S04]  /*5b4f0*/  STL [R1+0xc8], R4 ;  /* 0x0000c80401007387 */ /* 0x000fe80000100800 */
[----:B------:R0:W-:Y:S04]  /*5b500*/  STL [R1+0xcc], R2 ;  /* 0x0000cc0201007387 */ /* 0x0001e80000100800 */
[----:B------:R-:W3:Y:S01]  /*5b510*/  LDL.LU R15, [R1+0xa4] ;  /* 0x0000a400010f7983 */ /* 0x000ee20000300800 */
[----:B--2---:R-:W-:-:S03]  /*5b520*/  SHF.R.U32.HI R6, RZ, 0x8, R25 ;  /* 0x00000008ff067819 */ /* 0x004fc60000011619 */
[----:B------:R-:W2:Y:S01]  /*5b530*/  LDL.LU R25, [R1+0x63c] ;  /* 0x00063c0001197983 */ /* 0x000ea20000300800 */
[----:B------:R-:W-:Y:S02]  /*5b540*/  LOP3.LUT R6, R6, 0xffff, RZ, 0xc0, !PT ;  /* 0x0000ffff06067812 */ /* 0x000fe400078ec0ff */
[----:B----4-:R-:W-:-:S04]  /*5b550*/  SHF.R.U32.HI R7, RZ, 0x8, R14 ;  /* 0x00000008ff077819 */ /* 0x010fc8000001160e */
[----:B------:R-:W-:-:S04]  /*5b560*/  LOP3.LUT R7, R7, 0xffff, RZ, 0xc0, !PT ;  /* 0x0000ffff07077812 */ /* 0x000fc800078ec0ff */
[----:B0-----:R-:W-:Y:S02]  /*5b570*/  PRMT R2, R6, 0x3340, R7 ;  /* 0x0000334006027816 */ /* 0x001fe40000000007 */
[----:B---3--:R-:W-:Y:S02]  /*5b580*/  SHF.R.U32.HI R3, RZ, 0x8, R19 ;  /* 0x00000008ff037819 */ /* 0x008fe40000011613 */
[----:B------:R-:W-:Y:S01]  /*5b590*/  SHF.R.U32.HI R4, RZ, 0x8, R17 ;  /* 0x00000008ff047819 */ /* 0x000fe20000011611 */
[----:B------:R-:W-:Y:S04]  /*5b5a0*/  STL [R1+0x128], R2 ;  /* 0x0001280201007387 */ /* 0x000fe80000100800 */
[----:B------:R-:W3:Y:S04]  /*5b5b0*/  LDL.LU R19, [R1+0x5d0] ;  /* 0x0005d00001137983 */ /* 0x000ee80000300800 */
[----:B------:R-:W4:Y:S04]  /*5b5c0*/  LDL.LU R14, [R1+0x8c] ;  /* 0x00008c00010e7983 */ /* 0x000f280000300800 */
[----:B------:R-:W4:Y:S01]  /*5b5d0*/  LDL.LU R17, [R1+0x638] ;  /* 0x0006380001117983 */ /* 0x000f220000300800 */
[----:B------:R-:W-:-:S03]  /*5b5e0*/  SHF.R.U32.HI R8, RZ, 0x8, R16 ;  /* 0x00000008ff087819 */ /* 0x000fc60000011610 */
[----:B------:R-:W4:Y:S01]  /*5b5f0*/  LDL.LU R16, [R1+0x74] ;  /* 0x0000740001107983 */ /* 0x000f220000300800 */
[----:B------:R-:W-:-:S03]  /*5b600*/  SHF.R.U32.HI R5, RZ, 0x8, R12 ;  /* 0x00000008ff057819 */ /* 0x000fc6000001160c */
[----:B------:R-:W4:Y:S01]  /*5b610*/  LDL.LU R12, [R1+0x5cc] ;  /* 0x0005cc00010c7983 */ /* 0x000f220000300800 */
[----:B------:R-:W-:Y:S02]  /*5b620*/  LOP3.LUT R8, R8, 0xffff, RZ, 0xc0, !PT ;  /* 0x0000ffff08087812 */ /* 0x000fe400078ec0ff */
[----:B------:R-:W-:Y:S02]  /*5b630*/  LOP3.LUT R3, R3, 0xffff, RZ, 0xc0, !PT ;  /* 0x0000ffff03037812 */ /* 0x000fe400078ec0ff */
[----:B------:R-:W-:Y:S02]  /*5b640*/  LOP3.LUT R4, R4, 0xffff, RZ, 0xc0, !PT ;  /* 0x0000ffff04047812 */ /* 0x000fe400078ec0ff */
[----:B------:R-:W-:Y:S02]  /*5b650*/  PRMT R6, R8, 0x3340, R0 ;  /* 0x0000334008067816 */ /* 0x000fe40000000000 */
[----:B------:R-:W-:-:S03]  /*5b660*/  PRMT R3, R3, 0x3340, R4 ;  /* 0x0000334003037816 */ /* 0x000fc60000000004 */
[----:B------:R0:W-:Y:S01]  /*5b670*/  STL [R1+0xbc], R6 ;  /* 0x0000bc0601007387 */ /* 0x0001e20000100800 */
[----:B------:R-:W-:-:S03]  /*5b680*/  LOP3.LUT R5, R5, 0xffff, RZ, 0xc0, !PT ;  /* 0x0000ffff05057812 */ /* 0x000fc600078ec0ff */
[----:B------:R1:W-:Y:S01]  /*5b690*/  STL [R1+0x124], R3 ;  /* 0x0001240301007387 */ /* 0x0003e20000100800 */
[----:B0-----:R-:W-:Y:S02]  /*5b6a0*/  SHF.R.U32.HI R6, RZ, 0x8, R10 ;  /* 0x00000008ff067819 */ /* 0x001fe4000001160a */
[----:B------:R-:W-:Y:S02]  /*5b6b0*/  PRMT R2, R5, 0x3340, R0 ;  /* 0x0000334005027816 */ /* 0x000fe40000000000 */
[----:B------:R-:W-:-:S03]  /*5b6c0*/  LOP3.LUT R6, R6, 0xffff, RZ, 0xc0, !PT ;  /* 0x0000ffff06067812 */ /* 0x000fc600078ec0ff */
[----:B------:R0:W-:Y:S01]  /*5b6d0*/  STL [R1+0xc0], R2 ;  /* 0x0000c00201007387 */ /* 0x0001e20000100800 */
[----:B------:R-:W-:Y:S02]  /*5b6e0*/  SHF.R.U32.HI R7, RZ, 0x8, R21 ;  /* 0x00000008ff077819 */ /* 0x000fe40000011615 */
[----:B-1----:R-:W-:Y:S02]  /*5b6f0*/  SHF.R.U32.HI R3, RZ, 0x8, R23 ;  /* 0x00000008ff037819 */ /* 0x002fe40000011617 */
[----:B------:R-:W-:Y:S02]  /*5b700*/  SHF.R.U32.HI R8, RZ, 0x8, R20 ;  /* 0x00000008ff087819 */ /* 0x000fe40000011614 */
[----:B------:R-:W-:Y:S02]  /*5b710*/  SHF.R.U32.HI R4, RZ, 0x8, R18 ;  /* 0x00000008ff047819 */ /* 0x000fe40000011612 */
[----:B------:R-:W-:Y:S02]  /*5b720*/  LOP3.LUT R7, R7, 0xffff, RZ, 0xc0, !PT ;  /* 0x0000ffff07077812 */ /* 0x000fe400078ec0ff */
[----:B------:R-:W-:-:S02]  /*5b730*/  LOP3.LUT R8, R8, 0xffff, RZ, 0xc0, !PT ;  /* 0x0000ffff08087812 */ /* 0x000fc400078ec0ff */
[----:B------:R-:W-:Y:S02]  /*5b740*/  LOP3.LUT R3, R3, 0xffff, RZ, 0xc0, !PT ;  /* 0x0000ffff03037812 */ /* 0x000fe400078ec0ff */
[----:B------:R-:W-:Y:S02]  /*5b750*/  LOP3.LUT R4, R4, 0xffff, RZ, 0xc0, !PT ;  /* 0x0000ffff04047812 */ /* 0x000fe400078ec0ff */
[----:B------:R-:W-:Y:S02]  /*5b760*/  PRMT R7, R6, 0x3340, R7 ;  /* 0x0000334006077816 */ /* 0x000fe40000000007 */
[----:B------:R-:W-:Y:S02]  /*5b770*/  PRMT R6, R8, 0x3340, R0 ;  /* 0x0000334008067816 */ /* 0x000fe40000000000 */
[----:B0-----:R-:W-:Y:S01]  /*5b780*/  PRMT R2, R3, 0x3340, R4 ;  /* 0x0000334003027816 */ /* 0x001fe20000000004 */
[----:B------:R-:W-:Y:S04]  /*5b790*/  STL [R1+0x118], R7 ;  /* 0x0001180701007387 */ /* 0x000fe80000100800 */
[----:B------:R-:W4:Y:S04]  /*5b7a0*/  LDL.LU R23, [R1+0x630] ;  /* 0x0006300001177983 */ /* 0x000f280000300800 */
[----:B------:R-:W-:Y:S04]  /*5b7b0*/  STL [R1+0xac], R6 ;  /* 0x0000ac0601007387 */ /* 0x000fe80000100800 */
[----:B------:R-:W4:Y:S04]  /*5b7c0*/  LDL.LU R21, [R1+0x658] ;  /* 0x0006580001157983 */ /* 0x000f280000300800 */
[----:B------:R0:W-:Y:S04]  /*5b7d0*/  STL [R1+0x114], R2 ;  /* 0x0001140201007387 */ /* 0x0001e80000100800 */
[----:B------:R-:W4:Y:S04]  /*5b7e0*/  LDL.LU R18, [R1+0x620] ;  /* 0x0006200001127983 */ /* 0x000f280000300800 */
[----:B------:R-:W4:Y:S01]  /*5b7f0*/  LDL.LU R20, [R1+0x628] ;  /* 0x0006280001147983 */ /* 0x000f220000300800 */
[----:B------:R-:W-:-:S03]  /*5b800*/  SHF.R.U32.HI R5, RZ, 0x8, R11 ;  /* 0x00000008ff057819 */ /* 0x000fc6000001160b */
[----:B------:R-:W4:Y:S01]  /*5b810*/  LDL.LU R11, [R1+0x61c] ;  /* 0x00061c00010b7983 */ /* 0x000f220000300800 */
[----:B------:R-:W-:-:S04]  /*5b820*/  LOP3.LUT R5, R5, 0xffff, RZ, 0xc0, !PT ;  /* 0x0000ffff05057812 */ /* 0x000fc800078ec0ff */
[----:B0-----:R-:W-:-:S05]  /*5b830*/  PRMT R2, R5, 0x3340, R0 ;  /* 0x0000334005027816 */ /* 0x001fca0000000000 */
[----:B------:R0:W-:Y:S04]  /*5b840*/  STL [R1+0xb0], R2 ;  /* 0x0000b00201007387 */ /* 0x0001e80000100800 */
[----:B------:R-:W4:Y:S01]  /*5b850*/  LDL.LU R10, [R1+0x664] ;  /* 0x00066400010a7983 */ /* 0x000f220000300800 */
[----:B--2---:R-:W-:-:S03]  /*5b860*/  SHF.R.U32.HI R5, RZ, 0x8, R25 ;  /* 0x00000008ff057819 */ /* 0x004fc60000011619 */
[----:B------:R-:W2:Y:S01]  /*5b870*/  LDL.LU R25, [R1+0x610] ;  /* 0x0006100001197983 */ /* 0x000ea20000300800 */
[----:B---3--:R-:W-:Y:S02]  /*5b880*/  SHF.R.U32.HI R3, RZ, 0x8, R19 ;  /* 0x00000008ff037819 */ /* 0x008fe40000011613 */
[----:B----4-:R-:W-:Y:S01]  /*5b890*/  SHF.R.U32.HI R8, RZ, 0x8, R14 ;  /* 0x00000008ff087819 */ /* 0x010fe2000001160e */
[----:B------:R-:W3:Y:S01]  /*5b8a0*/  LDL.LU R19, [R1+0x660] ;  /* 0x0006600001137983 */ /* 0x000ee20000300800 */
[----:B------:R-:W-:-:S03]  /*5b8b0*/  SHF.R.U32.HI R6, RZ, 0x8, R17 ;  /* 0x00000008ff067819 */ /* 0x000fc60000011611 */
[----:B------:R-:W4:Y:S04]  /*5b8c0*/  LDL.LU R14, [R1+0x654] ;  /* 0x00065400010e7983 */ /* 0x000f280000300800 */
[----:B------:R-:W4:Y:S01]  /*5b8d0*/  LDL.LU R17, [R1+0x650] ;  /* 0x0006500001117983 */ /* 0x000f220000300800 */
[----:B------:R-:W-:-:S03]  /*5b8e0*/  SHF.R.U32.HI R9, RZ, 0x8, R16 ;  /* 0x00000008ff097819 */ /* 0x000fc60000011610 */
[----:B------:R-:W4:Y:S01]  /*5b8f0*/  LDL.LU R16, [R1+0x648] ;  /* 0x0006480001107983 */ /* 0x000f220000300800 */
[----:B------:R-:W-:-:S03]  /*5b900*/  SHF.R.U32.HI R4, RZ, 0x8, R12 ;  /* 0x00000008ff047819 */ /* 0x000fc6000001160c */
[----:B------:R-:W4:Y:S01]  /*5b910*/  LDL.LU R12, [R1+0x614] ;  /* 0x00061400010c7983 */ /* 0x000f220000300800 */
[----:B------:R-:W-:Y:S02]  /*5b920*/  SHF.R.U32.HI R7, RZ, 0x8, R15 ;  /* 0x00000008ff077819 */ /* 0x000fe4000001160f */
[----:B------:R-:W-:Y:S02]  /*5b930*/  LOP3.LUT R8, R8, 0xffff, RZ, 0xc0, !PT ;  /* 0x0000ffff08087812 */ /* 0x000fe400078ec0ff */
[----:B------:R-:W-:Y:S02]  /*5b940*/  LOP3.LUT R9, R9, 0xffff, RZ, 0xc0, !PT ;  /* 0x0000ffff09097812 */ /* 0x000fe400078ec0ff */
[----:B------:R-:W-:Y:S02]  /*5b950*/  LOP3.LUT R7, R7, 0xffff, RZ, 0xc0, !PT ;  /* 0x0000ffff07077812 */ /* 0x000fe400078ec0ff */
[----:B------:R-:W-:Y:S02]  /*5b960*/  LOP3.LUT R3, R3, 0xffff, RZ, 0xc0, !PT ;  /* 0x0000ffff03037812 */ /* 0x000fe400078ec0ff */
[----:B------:R-:W-:-:S02]  /*5b970*/  LOP3.LUT R4, R4, 0xffff, RZ, 0xc0, !PT ;  /* 0x0000ffff04047812 */ /* 0x000fc400078ec0ff */
[----:B0-----:R-:W-:Y:S02]  /*5b980*/  PRMT R2, R7, 0x3340, R8 ;  /* 0x0000334007027816 */ /* 0x001fe40000000008 */
[----:B------:R-:W-:Y:S02]  /*5b990*/  PRMT R7, R9, 0x3340, R0 ;  /* 0x0000334009077816 */ /* 0x000fe40000000000 */
[----:B------:R-:W-:Y:S02]  /*5b9a0*/  LOP3.LUT R5, R5, 0xffff, RZ, 0xc0, !PT ;  /* 0x0000ffff05057812 */ /* 0x000fe400078ec0ff */
[----:B------:R-:W-:Y:S02]  /*5b9b0*/  LOP3.LUT R6, R6, 0xffff, RZ, 0xc0, !PT ;  /* 0x0000ffff06067812 */ /* 0x000fe400078ec0ff */
[----:B------:R-:W-:Y:S01]  /*5b9c0*/  PRMT R4, R3, 0x3340, R4 ;  /* 0x0000334003047816 */ /* 0x000fe20000000004 */
[----:B------:R0:W-:Y:S04]  /*5b9d0*/  STL [R1+0x104], R2 ;  /* 0x0001040201007387 */ /* 0x0001e80000100800 */
[----:B------:R1:W-:Y:S04]  /*5b9e0*/  STL [R1+0x90], R7 ;  /* 0x0000900701007387 */ /* 0x0003e80000100800 */
[----:B------:R1:W-:Y:S01]  /*5b9f0*/  STL [R1+0x100], R4 ;  /* 0x0001000401007387 */ /* 0x0003e20000100800 */
[----:B0-----:R-:W-:-:S05]  /*5ba00*/  PRMT R2, R5, 0x3340, R6 ;  /* 0x0000334005027816 */ /* 0x001fca0000000006 */
[----:B------:R0:W-:Y:S01]  /*5ba10*/  STL [R1+0xfc], R2 ;  /* 0x0000fc0201007387 */ /* 0x0001e20000100800 */
[----:B-1----:R-:W-:Y:S02]  /*5ba20*/  SHF.R.U32.HI R7, RZ, 0x8, R21 ;  /* 0x00000008ff077819 */ /* 0x002fe40000011615 */
[----:B------:R-:W-:Y:S02]  /*5ba30*/  SHF.R.U32.HI R6, RZ, 0x8, R18 ;  /* 0x00000008ff067819 */ /* 0x000fe40000011612 */
[----:B------:R-:W-:Y:S02]  /*5ba40*/  SHF.R.U32.HI R3, RZ, 0x8, R23 ;  /* 0x00000008ff037819 */ /* 0x000fe40000011617 */
[----:B------:R-:W-:Y:S02]  /*5ba50*/  SHF.R.U32.HI R4, RZ, 0x8, R20 ;  /* 0x00000008ff047819 */ /* 0x000fe40000011614 */
[----:B------:R-:W-:Y:S02]  /*5ba60*/  LOP3.LUT R7, R7, 0xffff, RZ, 0xc0, !PT ;  /* 0x0000ffff07077812 */ /* 0x000fe400078ec0ff */
[----:B------:R-:W-:-:S02]  /*5ba70*/  LOP3.LUT R6, R6, 0xffff, RZ, 0xc0, !PT ;  /* 0x0000ffff06067812 */ /* 0x000fc400078ec0ff */
[----:B------:R-:W-:Y:S02]  /*5ba80*/  LOP3.LUT R3, R3, 0xffff, RZ, 0xc0, !PT ;  /* 0x0000ffff03037812 */ /* 0x000fe400078ec0ff */
[----:B------:R-:W-:Y:S02]  /*5ba90*/  LOP3.LUT R4, R4, 0xffff, RZ, 0xc0, !PT ;  /* 0x0000ffff04047812 */ /* 0x000fe400078ec0ff */
[--C-:B------:R-:W-:Y:S02]  /*5baa0*/  PRMT R7, R7, 0x3340, R0.reuse ;  /* 0x0000334007077816 */ /* 0x100fe40000000000 */
        /* <DEDUP_REMOVED lines=10> */
[----:B------:R-:W4:Y:S04]  /*5bb50*/  LDL.LU R20, [R1+0xa8] ;  /* 0x0000a80001147983 */ /* 0x000f280000300800 */
[----:B------:R-:W4:Y:S01]  /*5bb60*/  LDL.LU R11, [R1+0x640] ;  /* 0x00064000010b7983 */ /* 0x000f220000300800 */
[----:B------:R-:W-:-:S04]  /*5bb70*/  LOP3.LUT R5, R5, 0xffff, RZ, 0xc0, !PT ;  /* 0x0000ffff05057812 */ /* 0x000fc800078ec0ff */
[----:B0-----:R-:W-:-:S05]  /*5bb80*/  PRMT R2, R5, 0x3340, R0 ;  /* 0x0000334005027816 */ /* 0x001fca0000000000 */
[----:B------:R0:W-:Y:S01]  /*5bb90*/  STL [R1+0x9c], R2 ;  /* 0x00009c0201007387 */ /* 0x0001e20000100800 */
[----:B--2---:R-:W-:-:S03]  /*5bba0*/  SHF.R.U32.HI R5, RZ, 0x8, R25 ;  /* 0x00000008ff057819 */ /* 0x004fc60000011619 */
[----:B------:R-:W2:Y:S01]  /*5bbb0*/  LDL.LU R25, [R1+0x69c] ;  /* 0x00069c0001197983 */ /* 0x000ea20000300800 */
[----:B---3--:R-:W-:-:S03]  /*5bbc0*/  SHF.R.U32.HI R7, RZ, 0x8, R19 ;  /* 0x00000008ff077819 */ /* 0x008fc60000011613 */
[----:B------:R-:W3:Y:S01]  /*5bbd0*/  LDL.LU R19, [R1+0x690] ;  /* 0x0006900001137983 */ /* 0x000ee20000300800 */
[----:B----4-:R-:W-:Y:S02]  /*5bbe0*/  SHF.R.U32.HI R8, RZ, 0x8, R17 ;  /* 0x00000008ff087819 */ /* 0x010fe40000011611 */
[----:B------:R-:W-:Y:S02]  /*5bbf0*/  LOP3.LUT R7, R7, 0xffff, RZ, 0xc0, !PT ;  /* 0x0000ffff07077812 */ /* 0x000fe400078ec0ff */
[----:B------:R-:W-:-:S04]  /*5bc00*/  LOP3.LUT R8, R8, 0xffff, RZ, 0xc0, !PT ;  /* 0x0000ffff08087812 */ /* 0x000fc800078ec0ff */
[----:B0-----:R-:W-:Y:S02]  /*5bc10*/  PRMT R2, R7, 0x3340, R8 ;  /* 0x0000334007027816 */ /* 0x001fe40000000008 */
[----:B------:R-:W-:Y:S02]  /*5bc20*/  SHF.R.U32.HI R4, RZ, 0x8, R14 ;  /* 0x00000008ff047819 */ /* 0x000fe4000001160e */
[----:B------:R-:W-:Y:S01]  /*5bc30*/  SHF.R.U32.HI R9, RZ, 0x8, R16 ;  /* 0x00000008ff097819 */ /* 0x000fe20000011610 */
[----:B------:R0:W-:Y:S04]  /*5bc40*/  STL [R1+0xe4], R2 ;  /* 0x0000e40201007387 */ /* 0x0001e80000100800 */
[----:B------:R-:W4:Y:S04]  /*5bc50*/  LDL.LU R14, [R1+0x668] ;  /* 0x00066800010e7983 */ /* 0x000f280000300800 */
[----:B------:R-:W4:Y:S04]  /*5bc60*/  LDL.LU R17, [R1+0x68c] ;  /* 0x00068c0001117983 */ /* 0x000f280000300800 */
        /* <DEDUP_REMOVED lines=9> */
[----:B------:R-:W-:Y:S02]  /*5bd00*/  PRMT R7, R9, 0x3340, R0 ;  /* 0x0000334009077816 */ /* 0x000fe40000000000 */
[----:B------:R-:W-:Y:S02]  /*5bd10*/  PRMT R4, R3, 0x3340, R4 ;  /* 0x0000334003047816 */ /* 0x000fe40000000004 */
[----:B0-----:R-:W-:Y:S01]  /*5bd20*/  PRMT R2, R5, 0x3340, R6 ;  /* 0x0000334005027816 */ /* 0x001fe20000000006 */
[----:B------:R-:W-:Y:S04]  /*5bd30*/  STL [R1+0x74], R7 ;  /* 0x0000740701007387 */ /* 0x000fe80000100800 */
[----:B------:R-:W-:Y:S04]  /*5bd40*/  STL [R1+0xe0], R4 ;  /* 0x0000e00401007387 */ /* 0x000fe80000100800 */
[----:B------:R0:W-:Y:S01]  /*5bd50*/  STL [R1+0xd4], R2 ;  /* 0x0000d40201007387 */ /* 0x0001e20000100800 */
[----:B------:R-:W-:-:S04]  /*5bd60*/  SHF.R.U32.HI R8, RZ, 0x8, R21 ;  /* 0x00000008ff087819 */ /* 0x000fc80000011615 */
[----:B------:R-:W-:Y:S02]  /*5bd70*/  LOP3.LUT R8, R8, 0xffff, RZ, 0xc0, !PT ;  /* 0x0000ffff08087812 */ /* 0x000fe400078ec0ff */
[----:B------:R-:W-:Y:S02]  /*5bd80*/  SHF.R.U32.HI R3, RZ, 0x8, R15 ;  /* 0x00000008ff037819 */ /* 0x000fe4000001160f */
[----:B------:R-:W-:Y:S01]  /*5bd90*/  SHF.R.U32.HI R5, RZ, 0x8, R23 ;  /* 0x00000008ff057819 */ /* 0x000fe20000011617 */
[----:B------:R-:W4:Y:S01]  /*5bda0*/  LDL.LU R15, [R1+0x66c] ;  /* 0x00066c00010f7983 */ /* 0x000f220000300800 */
[----:B0-----:R-:W-:-:S03]  /*5bdb0*/  PRMT R2, R8, 0x3340, R0 ;  /* 0x0000334008027816 */ /* 0x001fc60000000000 */
[----:B------:R-:W4:Y:S01]  /*5bdc0*/  LDL.LU R23, [R1+0x60c] ;  /* 0x00060c0001177983 */ /* 0x000f220000300800 */
[----:B------:R-:W-:-:S03]  /*5bdd0*/  SHF.R.U32.HI R7, RZ, 0x8, R18 ;  /* 0x00000008ff077819 */ /* 0x000fc60000011612 */
[----:B------:R0:W-:Y:S04]  /*5bde0*/  STL [R1+0x68], R2 ;  /* 0x0000680201007387 */ /* 0x0001e80000100800 */
        /* <DEDUP_REMOVED lines=15> */
[----:B------:R3:W-:Y:S04]  /*5bee0*/  STL [R1+0xd0], R3 ;  /* 0x0000d00301007387 */ /* 0x0007e80000100800 */
[----:B------:R0:W-:Y:S01]  /*5bef0*/  STL [R1+0xc4], R2 ;  /* 0x0000c40201007387 */ /* 0x0001e20000100800 */
[----:B--2---:R-:W-:-:S03]  /*5bf00*/  SHF.R.U32.HI R5, RZ, 0x8, R25 ;  /* 0x00000008ff057819 */ /* 0x004fc60000011619 */
[----:B------:R-:W2:Y:S01]  /*5bf10*/  LDL.LU R25, [R1+0x6d0] ;  /* 0x0006d00001197983 */ /* 0x000ea20000300800 */
[----:B---3--:R-:W-:-:S03]  /*5bf20*/  SHF.R.U32.HI R3, RZ, 0x8, R19 ;  /* 0x00000008ff037819 */ /* 0x008fc60000011613 */
[----:B------:R-:W3:Y:S01]  /*5bf30*/  LDL.LU R19, [R1+0x6cc] ;  /* 0x0006cc0001137983 */ /* 0x000ee20000300800 */
[----:B----4-:R-:W-:Y:S02]  /*5bf40*/  SHF.R.U32.HI R8, RZ, 0x8, R14 ;  /* 0x00000008ff087819 */ /* 0x010fe4000001160e */
[----:B------:R-:W-:Y:S01]  /*5bf50*/  SHF.R.U32.HI R6, RZ, 0x8, R17 ;  /* 0x00000008ff067819 */ /* 0x000fe20000011611 */
[----:B------:R-:W4:Y:S01]  /*5bf60*/  LDL.LU R14, [R1+0x6b0] ;  /* 0x0006b000010e7983 */ /* 0x000f220000300800 */
[----:B------:R-:W-:-:S03]  /*5bf70*/  SHF.R.U32.HI R4, RZ, 0x8, R16 ;  /* 0x00000008ff047819 */ /* 0x000fc60000011610 */
[----:B------:R-:W4:Y:S04]  /*5bf80*/  LDL.LU R17, [R1+0x6c4] ;  /* 0x0006c40001117983 */ /* 0x000f280000300800 */
[----:B------:R-:W4:Y:S01]  /*5bf90*/  LDL.LU R16, [R1+0x6c0] ;  /* 0x0006c00001107983 */ /* 0x000f220000300800 */
[----:B------:R-:W-:-:S03]  /*5bfa0*/  SHF.R.U32.HI R7, RZ, 0x8, R12 ;  /* 0x00000008ff077819 */ /* 0x000fc6000001160c */
[----:B------:R-:W4:Y:S01]  /*5bfb0*/  LDL.LU R12, [R1+0x6b4] ;  /* 0x0006b400010c7983 */ /* 0x000f220000300800 */
[----:B------:R-:W-:Y:S02]  /*5bfc0*/  LOP3.LUT R8, R8, 0xffff, RZ, 0xc0, !PT ;  /* 0x0000ffff08087812 */ /* 0x000fe400078ec0ff */
[----:B------:R-:W-:Y:S02]  /*5bfd0*/  LOP3.LUT R5, R5, 0xffff, RZ, 0xc0, !PT ;  /* 0x0000ffff05057812 */ /* 0x000fe400078ec0ff */
[----:B------:R-:W-:Y:S02]  /*5bfe0*/  LOP3.LUT R6, R6, 0xffff, RZ, 0xc0, !PT ;  /* 0x0000ffff06067812 */ /* 0x000fe400078ec0ff */
[----:B------:R-:W-:Y:S02]  /*5bff0*/  LOP3.LUT R7, R7, 0xffff, RZ, 0xc0, !PT ;  /* 0x0000ffff07077812 */ /* 0x000fe400078ec0ff */
[----:B0-----:R-:W-:Y:S02]  /*5c000*/  PRMT R2, R8, 0x3340, R0 ;  /* 0x0000334008027816 */ /* 0x001fe40000000000 */
[----:B------:R-:W-:-:S02]  /*5c010*/  LOP3.LUT R3, R3, 0xffff, RZ, 0xc0, !PT ;  /* 0x0000ffff03037812 */ /* 0x000fc400078ec0ff */
[----:B------:R-:W-:Y:S02]  /*5c020*/  LOP3.LUT R4, R4, 0xffff, RZ, 0xc0, !PT ;  /* 0x0000ffff04047812 */ /* 0x000fe400078ec0ff */
[----:B------:R-:W-:Y:S02]  /*5c030*/  PRMT R6, R5, 0x3340, R6 ;  /* 0x0000334005067816 */ /* 0x000fe40000000006 */
[----:B------:R-:W-:Y:S01]  /*5c040*/  PRMT R5, R7, 0x3340, R0 ;  /* 0x0000334007057816 */ /* 0x000fe20000000000 */
[----:B------:R0:W-:Y:S04]  /*5c050*/  STL [R1+0x60], R2 ;  /* 0x0000600201007387 */ /* 0x0001e80000100800 */
[----:B------:R-:W-:Y:S04]  /*5c060*/  STL [R1+0xb8], R6 ;  /* 0x0000b80601007387 */ /* 0x000fe80000100800 */
[----:B------:R1:W-:Y:S01]  /*5c070*/  STL [R1+0x58], R5 ;  /* 0x0000580501007387 */ /* 0x0003e20000100800 */
[----:B0-----:R-:W-:-:S05]  /*5c080*/  PRMT R2, R3, 0x3340, R4 ;  /* 0x0000334003027816 */ /* 0x001fca0000000004 */
[----:B------:R0:W-:Y:S01]  /*5c090*/  STL [R1+0xb4], R2 ;  /* 0x0000b40201007387 */ /* 0x0001e20000100800 */
[----:B-1----:R-:W-:-:S03]  /*5c0a0*/  SHF.R.U32.HI R5, RZ, 0x8, R23 ;  /* 0x00000008ff057819 */ /* 0x002fc60000011617 */
[----:B------:R-:W4:Y:S01]  /*5c0b0*/  LDL.LU R23, [R1+0x6e4] ;  /* 0x0006e40001177983 */ /* 0x000f220000300800 */
[----:B------:R-:W-:Y:S02]  /*5c0c0*/  SHF.R.U32.HI R4, RZ, 0x8, R21 ;  /* 0x00000008ff047819 */ /* 0x000fe40000011615 */
[----:B------:R-:W-:Y:S01]  /*5c0d0*/  SHF.R.U32.HI R8, RZ, 0x8, R18 ;  /* 0x00000008ff087819 */ /* 0x000fe20000011612 */
[----:B------:R-:W4:Y:S04]  /*5c0e0*/  LDL.LU R21, [R1+0x6ec] ;  /* 0x0006ec0001157983 */ /* 0x000f280000300800 */
[----:B------:R-:W4:Y:S01]  /*5c0f0*/  LDL.LU R18, [R1+0x6f4] ;  /* 0x0006f40001127983 */ /* 0x000f220000300800 */
[----:B------:R-:W-:Y:S02]  /*5c100*/  SHF.R.U32.HI R6, RZ, 0x8, R20 ;  /* 0x00000008ff067819 */ /* 0x000fe40000011614 */
[----:B------:R-:W-:Y:S01]  /*5c110*/  LOP3.LUT R8, R8, 0xffff, RZ, 0xc0, !PT ;  /* 0x0000ffff08087812 */ /* 0x000fe200078ec0ff */
[----:B------:R-:W4:Y:S01]  /*5c120*/  LDL.LU R20, [R1+0x6f0] ;  /* 0x0006f00001147983 */ /* 0x000f220000300800 */
[----:B------:R-:W-:-:S02]  /*5c130*/  SHF.R.U32.HI R7, RZ, 0x8, R11 ;  /* 0x00000008ff077819 */ /* 0x000fc4000001160b */
[----:B------:R-:W-:Y:S02]  /*5c140*/  SHF.R.U32.HI R3, RZ, 0x8, R15 ;  /* 0x00000008ff037819 */ /* 0x000fe4000001160f */
[----:B------:R-:W-:Y:S02]  /*5c150*/  LOP3.LUT R5, R5, 0xffff, RZ, 0xc0, !PT ;  /* 0x0000ffff05057812 */ /* 0x000fe400078ec0ff */
[----:B------:R-:W-:Y:S02]  /*5c160*/  LOP3.LUT R6, R6, 0xffff, RZ, 0xc0, !PT ;  /* 0x0000ffff06067812 */ /* 0x000fe400078ec0ff */
[----:B0-----:R-:W-:Y:S02]  /*5c170*/  PRMT R2, R8, 0x3340, R0 ;  /* 0x0000334008027816 */ /* 0x001fe40000000000 */
[----:B------:R-:W-:Y:S02]  /*5c180*/  LOP3.LUT R7, R7, 0xffff, RZ, 0xc0, !PT ;  /* 0x0000ffff07077812 */ /* 0x000fe400078ec0ff */
[----:B------:R-:W-:-:S02]  /*5c190*/  LOP3.LUT R3, R3, 0xffff, RZ, 0xc0, !PT ;  /* 0x0000ffff03037812 */ /* 0x000fc400078ec0ff */
        /* <DEDUP_REMOVED lines=8> */
[----:B------:R0:W-:Y:S01]  /*5c220*/  STL [R1+0xa4], R2 ;  /* 0x0000a40201007387 */ /* 0x0001e20000100800 */
[----:B--2---:R-:W-:-:S03]  /*5c230*/  SHF.R.U32.HI R5, RZ, 0x8, R25 ;  /* 0x00000008ff057819 */ /* 0x004fc60000011619 */
[----:B------:R-:W2:Y:S01]  /*5c240*/  LDL.LU R25, [R1+0x6e8] ;  /* 0x0006e80001197983 */ /* 0x000ea20000300800 */
[----:B---3--:R-:W-:-:S03]  /*5c250*/  SHF.R.U32.HI R3, RZ, 0x8, R19 ;  /* 0x00000008ff037819 */ /* 0x008fc60000011613 */
[----:B------:R-:W3:Y:S01]  /*5c260*/  LDL.LU R19, [R1+0x704] ;  /* 0x0007040001137983 */ /* 0x000ee20000300800 */
[----:B----4-:R-:W-:Y:S02]  /*5c270*/  SHF.R.U32.HI R8, RZ, 0x8, R14 ;  /* 0x00000008ff087819 */ /* 0x010fe4000001160e */
[----:B-1----:R-:W-:Y:S01]  /*5c280*/  SHF.R.U32.HI R6, RZ, 0x8, R17 ;  /* 0x00000008ff067819 */ /* 0x002fe20000011611 */
        /* <DEDUP_REMOVED lines=16> */
[----:B------:R1:W-:Y:S04]  /*5c390*/  STL [R1+0x8c], R6 ;  /* 0x00008c0601007387 */ /* 0x0003e80000100800 */
        /* <DEDUP_REMOVED lines=16> */
[----:B------:R-:W-:-:S02]  /*5c4a0*/  SHF.R.U32.HI R3, RZ, 0x8, R11 ;  /* 0x00000008ff037819 */ /* 0x000fc4000001160b */
[----:B------:R-:W-:Y:S02]  /*5c4b0*/  PRMT R5, R4, 0x3340, R5 ;  /* 0x0000334004057816 */ /* 0x000fe40000000005 */
[----:B------:R-:W-:Y:S01]  /*5c4c0*/  PRMT R4, R6, 0x3340, R0 ;  /* 0x0000334006047816 */ /* 0x000fe20000000000 */
[----:B------:R-:W4:Y:S01]  /*5c4d0*/  LDL.LU R11, [R1+0x6a0] ;  /* 0x0006a000010b7983 */ /* 0x000f220000300800 */
[----:B------:R-:W-:-:S03]  /*5c4e0*/  LOP3.LUT R3, R3, 0xffff, RZ, 0xc0, !PT ;  /* 0x0000ffff03037812 */ /* 0x000fc600078ec0ff */
[----:B------:R0:W-:Y:S04]  /*5c4f0*/  STL [R1+0x3c], R2 ;  /* 0x00003c0201007387 */ /* 0x0001e80000100800 */
[----:B------:R-:W-:Y:S04]  /*5c500*/  STL [R1+0x84], R5 ;  /* 0x0000840501007387 */ /* 0x000fe80000100800 */
[----:B------:R-:W-:Y:S01]  /*5c510*/  STL [R1+0x38], R4 ;  /* 0x0000380401007387 */ /* 0x000fe20000100800 */
[----:B0-----:R-:W-:-:S05]  /*5c520*/  PRMT R2, R3, 0x3340, R0 ;  /* 0x0000334003027816 */ /* 0x001fca0000000000 */
[----:B------:R0:W-:Y:S01]  /*5c530*/  STL [R1+0x34], R2 ;  /* 0x0000340201007387 */ /* 0x0001e20000100800 */
[----:B--2---:R-:W-:-:S04]  /*5c540*/  SHF.R.U32.HI R6, RZ, 0x8, R25 ;  /* 0x00000008ff067819 */ /* 0x004fc80000011619 */
[----:B------:R-:W-:Y:S02]  /*5c550*/  LOP3.LUT R6, R6, 0xffff, RZ, 0xc0, !PT ;  /* 0x0000ffff06067812 */ /* 0x000fe400078ec0ff */
[----:B---3--:R-:W-:Y:S02]  /*5c560*/  SHF.R.U32.HI R3, RZ, 0x8, R19 ;  /* 0x00000008ff037819 */ /* 0x008fe40000011613 */
[----:B------:R-:W2:Y:S01]  /*5c570*/  LDL.LU R19, [R1+0x714] ;  /* 0x0007140001137983 */ /* 0x000ea20000300800 */
[----:B----4-:R-:W-:Y:S02]  /*5c580*/  SHF.R.U32.HI R7, RZ, 0x8, R14 ;  /* 0x00000008ff077819 */ /* 0x010fe4000001160e */
[----:B------:R-:W-:Y:S02]  /*5c590*/  SHF.R.U32.HI R8, RZ, 0x8, R16 ;  /* 0x00000008ff087819 */ /* 0x000fe40000011610 */
[----:B------:R-:W-:Y:S02]  /*5c5a0*/  LOP3.LUT R7, R7, 0xffff, RZ, 0xc0, !PT ;  /* 0x0000ffff07077812 */ /* 0x000fe400078ec0ff */
[----:B------:R-:W-:-:S02]  /*5c5b0*/  LOP3.LUT R8, R8, 0xffff, RZ, 0xc0, !PT ;  /* 0x0000ffff08087812 */ /* 0x000fc400078ec0ff */
[----:B------:R-:W-:Y:S02]  /*5c5c0*/  PRMT R6, R6, 0x3340, R7 ;  /* 0x0000334006067816 */ /* 0x000fe40000000007 */
[----:B0-----:R-:W-:-:S03]  /*5c5d0*/  PRMT R2, R8, 0x3340, R0 ;  /* 0x0000334008027816 */ /* 0x001fc60000000000 */
[----:B------:R-:W-:Y:S04]  /*5c5e0*/  STL [R1+0x70], R6 ;  /* 0x0000700601007387 */ /* 0x000fe80000100800 */
[----:B------:R-:W3:Y:S01]  /*5c5f0*/  LDL.LU R14, [R1+0x710] ;  /* 0x00071000010e7983 */ /* 0x000ee20000300800 */
[----:B------:R-:W-:-:S03]  /*5c600*/  SHF.R.U32.HI R4, RZ, 0x8, R17 ;  /* 0x00000008ff047819 */ /* 0x000fc60000011611 */
[----:B------:R0:W-:Y:S04]  /*5c610*/  STL [R1+0x30], R2 ;  /* 0x0000300201007387 */ /* 0x0001e80000100800 */
[----:B------:R-:W4:Y:S01]  /*5c620*/  LDL.LU R17, [R1+0x718] ;  /* 0x0007180001117983 */ /* 0x000f220000300800 */
[----:B------:R-:W-:-:S03]  /*5c630*/  SHF.R.U32.HI R5, RZ, 0x8, R12 ;  /* 0x00000008ff057819 */ /* 0x000fc6000001160c */
[----:B------:R-:W4:Y:S04]  /*5c640*/  LDL.LU R16, [R1+0x70c] ;  /* 0x00070c0001107983 */ /* 0x000f280000300800 */
[----:B------:R-:W4:Y:S01]  /*5c650*/  LDL.LU R12, [R1+0x2c4] ;  /* 0x0002c400010c7983 */ /* 0x000f220000300800 */
[----:B------:R-:W-:Y:S02]  /*5c660*/  LOP3.LUT R3, R3, 0xffff, RZ, 0xc0, !PT ;  /* 0x0000ffff03037812 */ /* 0x000fe400078ec0ff */
[----:B------:R-:W-:Y:S02]  /*5c670*/  LOP3.LUT R4, R4, 0xffff, RZ, 0xc0, !PT ;  /* 0x0000ffff04047812 */ /* 0x000fe400078ec0ff */
[----:B------:R-:W-:Y:S02]  /*5c680*/  LOP3.LUT R5, R5, 0xffff, RZ, 0xc0, !PT ;  /* 0x0000ffff05057812 */ /* 0x000fe400078ec0ff */
[----:B0-----:R-:W-:-:S05]  /*5c690*/  PRMT R2, R3, 0x3340, R4 ;  /* 0x0000334003027816 */ /* 0x001fca0000000004 */
[----:B------:R0:W-:Y:S02]  /*5c6a0*/  STL [R1+0x2450], R2 ;  /* 0x0024500201007387 */ /* 0x0001e40000100800 */
[----:B0-----:R-:W-:-:S05]  /*5c6b0*/  PRMT R2, R5, 0x3340, R0 ;  /* 0x0000334005027816 */ /* 0x001fca0000000000 */
[----:B------:R0:W-:Y:S01]  /*5c6c0*/  STL [R1+0x2c], R2 ;  /* 0x00002c0201007387 */ /* 0x0001e20000100800 */
[----:B------:R-:W-:Y:S02]  /*5c6d0*/  SHF.R.U32.HI R3, RZ, 0x8, R23 ;  /* 0x00000008ff037819 */ /* 0x000fe40000011617 */
        /* <DEDUP_REMOVED lines=11> */
[----:B------:R-:W-:Y:S04]  /*5c790*/  STL [R1+0x2454], R28 ;  /* 0x0024541c01007387 */ /* 0x000fe80000100800 */
[----:B------:R-:W4:Y:S04]  /*5c7a0*/  LDL.LU R22, [R1+0x6dc] ;  /* 0x0006dc0001167983 */ /* 0x000f280000300800 */
        /* <DEDUP_REMOVED lines=8> */
[----:B------:R-:W-:-:S05]  /*5c830*/  PRMT R25, R25, 0x3340, R0 ;  /* 0x0000334019197816 */ /* 0x000fca0000000000 */
[----:B------:R-:W-:Y:S04]  /*5c840*/  STL [R1+0x2458], R25 ;  /* 0x0024581901007387 */ /* 0x000fe80000100800 */
[----:B------:R-:W4:Y:S04]  /*5c850*/  LDL.LU R15, [R1+0x6a8] ;  /* 0x0006a800010f7983 */ /* 0x000f280000300800 */
[----:B------:R-:W4:Y:S01]  /*5c860*/  LDL.LU R18, [R1+0x730] ;  /* 0x0007300001127983 */ /* 0x000f220000300800 */
[----:B--2---:R-:W-:-:S03]  /*5c870*/  SHF.R.U32.HI R3, RZ, 0x8, R19 ;  /* 0x00000008ff037819 */ /* 0x004fc60000011613 */
[----:B------:R-:W2:Y:S01]  /*5c880*/  LDL.LU R19, [R1+0x698] ;  /* 0x0006980001137983 */ /* 0x000ea20000300800 */
[----:B---3--:R-:W-:Y:S02]  /*5c890*/  SHF.R.U32.HI R4, RZ, 0x8, R14 ;  /* 0x00000008ff047819 */ /* 0x008fe4000001160e */
[----:B----4-:R-:W-:Y:S02]  /*5c8a0*/  SHF.R.U32.HI R20, RZ, 0x8, R17 ;  /* 0x00000008ff147819 */ /* 0x010fe40000011611 */
[----:B------:R-:W-:Y:S01]  /*5c8b0*/  SHF.R.U32.HI R24, RZ, 0x8, R16 ;  /* 0x00000008ff187819 */ /* 0x000fe20000011610 */
[----:B------:R-:W3:Y:S01]  /*5c8c0*/  LDL.LU R17, [R1+0x680] ;  /* 0x0006800001117983 */ /* 0x000ee20000300800 */
[----:B------:R-:W-:-:S03]  /*5c8d0*/  SHF.R.U32.HI R14, RZ, 0x8, R12 ;  /* 0x00000008ff0e7819 */ /* 0x000fc6000001160c */
[----:B------:R-:W4:Y:S04]  /*5c8e0*/  LDL.LU R16, [R1+0x72c] ;  /* 0x00072c0001107983 */ /* 0x000f280000300800 */
[----:B------:R-:W4:Y:S01]  /*5c8f0*/  LDL.LU R12, [R1+0x684] ;  /* 0x00068400010c7983 */ /* 0x000f220000300800 */
[----:B------:R-:W-:Y:S02]  /*5c900*/  LOP3.LUT R3, R3, 0xffff, RZ, 0xc0, !PT ;  /* 0x0000ffff03037812 */ /* 0x000fe400078ec0ff */
[----:B------:R-:W-:Y:S02]  /*5c910*/  LOP3.LUT R4, R4, 0xffff, RZ, 0xc0, !PT ;  /* 0x0000ffff04047812 */ /* 0x000fe400078ec0ff */
[----:B------:R-:W-:Y:S02]  /*5c920*/  LOP3.LUT R24, R24, 0xffff, RZ, 0xc0, !PT ;  /* 0x0000ffff18187812 */ /* 0x000fe400078ec0ff */
[----:B------:R-:W-:-:S02]  /*5c930*/  LOP3.LUT R20, R20, 0xffff, RZ, 0xc0, !PT ;  /* 0x0000ffff14147812 */ /* 0x000fc400078ec0ff */
[----:B------:R-:W-:Y:S02]  /*5c940*/  LOP3.LUT R14, R14, 0xffff, RZ, 0xc0, !PT ;  /* 0x0000ffff0e0e7812 */ /* 0x000fe400078ec0ff */
[----:B------:R-:W-:Y:S02]  /*5c950*/  PRMT R13, R3, 0x3340, R4 ;  /* 0x00003340030d7816 */ /* 0x000fe40000000004 */
[--C-:B------:R-:W-:Y:S02]  /*5c960*/  PRMT R24, R24, 0x3340, R0.reuse ;  /* 0x0000334018187816 */ /* 0x100fe40000000000 */
[--C-:B------:R-:W-:Y:S02]  /*5c970*/  PRMT R20, R20, 0x3340, R0.reuse ;  /* 0x0000334014147816 */ /* 0x100fe40000000000 */
[----:B------:R-:W-:Y:S01]  /*5c980*/  PRMT R14, R14, 0x3340, R0 ;  /* 0x000033400e0e7816 */ /* 0x000fe20000000000 */
[----:B------:R-:W-:Y:S04]  /*5c990*/  STL [R1+0x245c], R13 ;  /* 0x00245c0d01007387 */ /* 0x000fe80000100800 */
[----:B------:R-:W-:Y:S04]  /*5c9a0*/  STL [R1+0x2460], R24 ;  /* 0x0024601801007387 */ /* 0x000fe80000100800 */
[----:B------:R-:W-:Y:S04]  /*5c9b0*/  STL [R1+0x2464], R20 ;  /* 0x0024641401007387 */ /* 0x000fe80000100800 */
[----:B------:R-:W-:Y:S04]  /*5c9c0*/  STL [R1+0x2468], R14 ;  /* 0x0024680e01007387 */ /* 0x000fe80000100800 */
[----:B0-----:R-:W4:Y:S01]  /*5c9d0*/  LDL.LU R2, [R1+0x674] ;  /* 0x0006740001027983 */ /* 0x001f220000300800 */
[----:B------:R-:W-:-:S02]  /*5c9e0*/  SHF.R.U32.HI R5, RZ, 0x8, R22 ;  /* 0x00000008ff057819 */ /* 0x000fc40000011616 */
[----:B------:R-:W-:Y:S02]  /*5c9f0*/  SHF.R.U32.HI R3, RZ, 0x8, R27 ;  /* 0x00000008ff037819 */ /* 0x000fe4000001161b */
[----:B------:R-:W-:Y:S02]  /*5ca00*/  SHF.R.U32.HI R6, RZ, 0x8, R10 ;  /* 0x00000008ff067819 */ /* 0x000fe4000001160a */
[----:B------:R-:W-:Y:S02]  /*5ca10*/  SHF.R.U32.HI R7, RZ, 0x8, R23 ;  /* 0x00000008ff077819 */ /* 0x000fe40000011617 */
[----:B------:R-:W-:Y:S02]  /*5ca20*/  LOP3.LUT R5, R5, 0xffff, RZ, 0xc0, !PT ;  /* 0x0000ffff05057812 */ /* 0x000fe400078ec0ff */
[----:B------:R-:W-:Y:S02]  /*5ca30*/  LOP3.LUT R6, R6, 0xffff, RZ, 0xc0, !PT ;  /* 0x0000ffff06067812 */ /* 0x000fe400078ec0ff */
[----:B------:R-:W-:-:S02]  /*5ca40*/  LOP3.LUT R3, R3, 0xffff, RZ, 0xc0, !PT ;  /* 0x0000ffff03037812 */ /* 0x000fc400078ec0ff */
[----:B------:R-:W-:Y:S02]  /*5ca50*/  LOP3.LUT R7, R7, 0xffff, RZ, 0xc0, !PT ;  /* 0x0000ffff07077812 */ /* 0x000fe400078ec0ff */
[----:B------:R-:W-:Y:S02]  /*5ca60*/  SHF.R.U32.HI R8, RZ, 0x8, R11 ;  /* 0x00000008ff087819 */ /* 0x000fe4000001160b */
[----:B------:R-:W-:Y:S02]  /*5ca70*/  PRMT R5, R5, 0x3340, R6 ;  /* 0x0000334005057816 */ /* 0x000fe40000000006 */
[----:B------:R-:W-:Y:S02]  /*5ca80*/  SHF.R.U32.HI R4, RZ, 0x8, R21 ;  /* 0x00000008ff047819 */ /* 0x000fe40000011615 */
[----:B------:R-:W-:Y:S02]  /*5ca90*/  PRMT R3, R3, 0x3340, R7 ;  /* 0x0000334003037816 */ /* 0x000fe40000000007 */
[----:B------:R-:W-:Y:S01]  /*5caa0*/  LOP3.LUT R8, R8, 0xffff, RZ, 0xc0, !PT ;  /* 0x0000ffff08087812 */ /* 0x000fe200078ec0ff */
[----:B------:R-:W-:Y:S01]  /*5cab0*/  STL [R1+0x2c4], R5 ;  /* 0x0002c40501007387 */ /* 0x000fe20000100800 */
[----:B------:R-:W-:-:S03]  /*5cac0*/  LOP3.LUT R4, R4, 0xffff, RZ, 0xc0, !PT ;  /* 0x0000ffff04047812 */ /* 0x000fc600078ec0ff */
[----:B------:R-:W4:Y:S04]  /*5cad0*/  LDL.LU R22, [R1+0x734] ;  /* 0x0007340001167983 */ /* 0x000f280000300800 */
[----:B------:R0:W-:Y:S04]  /*5cae0*/  STL [R1+0x40], R3 ;  /* 0x0000400301007387 */ /* 0x0001e80000100800 */
[----:B------:R-:W4:Y:S04]  /*5caf0*/  LDL.LU R23, [R1+0x738] ;  /* 0x0007380001177983 */ /* 0x000f280000300800 */
[----:B------:R-:W4:Y:S04]  /*5cb00*/  LDL.LU R21, [R1+0x64c] ;  /* 0x00064c0001157983 */ /* 0x000f280000300800 */
[----:B------:R-:W4:Y:S01]  /*5cb10*/  LDL.LU R11, [R1+0x670] ;  /* 0x00067000010b7983 */ /* 0x000f220000300800 */
[----:B------:R-:W-:-:S02]  /*5cb20*/  PRMT R4, R4, 0x3340, R0 ;  /* 0x0000334004047816 */ /* 0x000fc40000000000 */
[----:B0-----:R-:W-:Y:S02]  /*5cb30*/  PRMT R3, R8, 0x3340, R0 ;  /* 0x0000334008037816 */ /* 0x001fe40000000000 */
[----:B------:R-:W-:-:S03]  /*5cb40*/  SHF.R.U32.HI R6, RZ, 0x8, R15 ;  /* 0x00000008ff067819 */ /* 0x000fc6000001160f */
[----:B------:R-:W-:Y:S04]  /*5cb50*/  STL [R1+0x246c], R3 ;  /* 0x00246c0301007387 */ /* 0x000fe80000100800 */
[----:B------:R-:W-:Y:S01]  /*5cb60*/  STL [R1+0x2470], R4 ;  /* 0x0024700401007387 */ /* 0x000fe20000100800 */
[----:B------:R-:W-:Y:S02]  /*5cb70*/  SHF.R.U32.HI R7, RZ, 0x8, R18 ;  /* 0x00000008ff077819 */ /* 0x000fe40000011612 */
[----:B--2---:R-:W-:Y:S02]  /*5cb80*/  SHF.R.U32.HI R9, RZ, 0x8, R19 ;  /* 0x00000008ff097819 */ /* 0x004fe40000011613 */
[----:B---3--:R-:W-:Y:S02]  /*5cb90*/  SHF.R.U32.HI R5, RZ, 0x8, R17 ;  /* 0x00000008ff057819 */ /* 0x008fe40000011611 */
[----:B----4-:R-:W-:-:S02]  /*5cba0*/  SHF.R.U32.HI R10, RZ, 0x8, R12 ;  /* 0x00000008ff0a7819 */ /* 0x010fc4000001160c */
[----:B------:R-:W2:Y:S04]  /*5cbb0*/  LDL.LU R12, [R1+0x74c] ;  /* 0x00074c00010c7983 */ /* 0x000ea80000300800 */
[----:B------:R-:W3:Y:S01]  /*5cbc0*/  LDL.LU R15, [R1+0x744] ;  /* 0x00074400010f7983 */ /* 0x000ee20000300800 */
[----:B------:R-:W-:-:S03]  /*5cbd0*/  SHF.R.U32.HI R8, RZ, 0x8, R16 ;  /* 0x00000008ff087819 */ /* 0x000fc60000011610 */
[----:B------:R-:W4:Y:S04]  /*5cbe0*/  LDL.LU R17, [R1+0x748] ;  /* 0x0007480001117983 */ /* 0x000f280000300800 */
[----:B------:R-:W4:Y:S04]  /*5cbf0*/  LDL.LU R16, [R1+0x740] ;  /* 0x0007400001107983 */ /* 0x000f280000300800 */
[----:B------:R-:W4:Y:S04]  /*5cc00*/  LDL.LU R18, [R1+0x6ac] ;  /* 0x0006ac0001127983 */ /* 0x000f280000300800 */
[----:B------:R-:W4:Y:S01]  /*5cc10*/  LDL.LU R19, [R1+0x73c] ;  /* 0x00073c0001137983 */ /* 0x000f220000300800 */
[----:B------:R-:W-:-:S02]  /*5cc20*/  LOP3.LUT R6, R6, 0xffff, RZ, 0xc0, !PT ;  /* 0x0000ffff06067812 */ /* 0x000fc400078ec0ff */
[----:B------:R-:W-:Y:S02]  /*5cc30*/  LOP3.LUT R9, R9, 0xffff, RZ, 0xc0, !PT ;  /* 0x0000ffff09097812 */ /* 0x000fe400078ec0ff */
[----:B------:R-:W-:Y:S02]  /*5cc40*/  LOP3.LUT R10, R10, 0xffff, RZ, 0xc0, !PT ;  /* 0x0000ffff0a0a7812 */ /* 0x000fe400078ec0ff */
[----:B------:R-:W-:Y:S02]  /*5cc50*/  LOP3.LUT R7, R7, 0xffff, RZ, 0xc0, !PT ;  /* 0x0000ffff07077812 */ /* 0x000fe400078ec0ff */
[----:B------:R-:W-:Y:S02]  /*5cc60*/  PRMT R27, R6, 0x3340, R9 ;  /* 0x00003340061b7816 */ /* 0x000fe40000000009 */
[----:B------:R-:W-:Y:S02]  /*5cc70*/  PRMT R6, R10, 0x3340, R0 ;  /* 0x000033400a067816 */ /* 0x000fe40000000000 */
[----:B------:R-:W-:-:S02]  /*5cc80*/  LOP3.LUT R8, R8, 0xffff, RZ, 0xc0, !PT ;  /* 0x0000ffff08087812 */ /* 0x000fc400078ec0ff */
[----:B------:R-:W-:Y:S02]  /*5cc90*/  SHF.R.U32.HI R10, RZ, 0x8, R2 ;  /* 0x00000008ff0a7819 */ /* 0x000fe40000011602 */
[----:B------:R-:W-:Y:S02]  /*5cca0*/  LOP3.LUT R5, R5, 0xffff, RZ, 0xc0, !PT ;  /* 0x0000ffff05057812 */ /* 0x000fe400078ec0ff */
[----:B------:R-:W-:Y:S02]  /*5ccb0*/  PRMT R26, R7, 0x3340, R8 ;  /* 0x00003340071a7816 */ /* 0x000fe40000000008 */
[----:B------:R-:W-:Y:S02]  /*5ccc0*/  LOP3.LUT R10, R10, 0xffff, RZ, 0xc0, !PT ;  /* 0x0000ffff0a0a7812 */ /* 0x000fe400078ec0ff */
[----:B------:R-:W-:-:S05]  /*5ccd0*/  PRMT R5, R5, 0x3340, R0 ;  /* 0x0000334005057816 */ /* 0x000fca0000000000 */
[----:B------:R-:W-:Y:S04]  /*5cce0*/  STL [R1+0x2474], R5 ;  /* 0x0024740501007387 */ /* 0x000fe80000100800 */
[----:B------:R-:W-:Y:S04]  /*5ccf0*/  STL [R1+0x2478], R27 ;  /* 0x0024781b01007387 */ /* 0x000fe80000100800 */
[----:B------:R-:W-:Y:S04]  /*5cd00*/  STL [R1+0x247c], R6 ;  /* 0x00247c0601007387 */ /* 0x000fe80000100800 */
[----:B------:R-:W-:Y:S04]  /*5cd10*/  STL [R1+0x2480], R26 ;  /* 0x0024801a01007387 */ /* 0x000fe80000100800 */
[----:B------:R-:W4:Y:S04]  /*5cd20*/  LDL.LU R29, [R1+0x75c] ;  /* 0x00075c00011d7983 */ /* 0x000f280000300800 */
[----:B------:R-:W4:Y:S01]  /*5cd30*/  LDL.LU R2, [R1+0x750] ;  /* 0x0007500001027983 */ /* 0x000f220000300800 */
[----:B------:R-:W-:-:S02]  /*5cd40*/  SHF.R.U32.HI R11, RZ, 0x8, R11 ;  /* 0x00000008ff0b7819 */ /* 0x000fc4000001160b */
[----:B------:R-:W-:Y:S02]  /*5cd50*/  SHF.R.U32.HI R7, RZ, 0x8, R22 ;  /* 0x00000008ff077819 */ /* 0x000fe40000011616 */
[----:B------:R-:W-:Y:S02]  /*5cd60*/  SHF.R.U32.HI R8, RZ, 0x8, R23 ;  /* 0x00000008ff087819 */ /* 0x000fe40000011617 */
[----:B------:R-:W-:Y:S02]  /*5cd70*/  LOP3.LUT R11, R11, 0xffff, RZ, 0xc0, !PT ;  /* 0x0000ffff0b0b7812 */ /* 0x000fe400078ec0ff */
[----:B------:R-:W-:Y:S02]  /*5cd80*/  SHF.R.U32.HI R9, RZ, 0x8, R21 ;  /* 0x00000008ff097819 */ /* 0x000fe40000011615 */
[----:B------:R-:W-:Y:S01]  /*5cd90*/  LOP3.LUT R7, R7, 0xffff, RZ, 0xc0, !PT ;  /* 0x0000ffff07077812 */ /* 0x000fe200078ec0ff */
[----:B------:R-:W4:Y:S01]  /*5cda0*/  LDL.LU R23, [R1+0x758] ;  /* 0x0007580001177983 */ /* 0x000f220000300800 */
[----:B------:R-:W-:-:S02]  /*5cdb0*/  PRMT R22, R10, 0x3340, R11 ;  /* 0x000033400a167816 */ /* 0x000fc4000000000b */
[----:B------:R-:W-:Y:S02]  /*5cdc0*/  LOP3.LUT R8, R8, 0xffff, RZ, 0xc0, !PT ;  /* 0x0000ffff08087812 */ /* 0x000fe400078ec0ff */
[----:B------:R-:W-:Y:S02]  /*5cdd0*/  LOP3.LUT R9, R9, 0xffff, RZ, 0xc0, !PT ;  /* 0x0000ffff09097812 */ /* 0x000fe400078ec0ff */
[--C-:B------:R-:W-:Y:S01]  /*5cde0*/  PRMT R7, R7, 0x3340, R0.reuse ;  /* 0x0000334007077816 */ /* 0x100fe20000000000 */
[----:B------:R-:W4:Y:S01]  /*5cdf0*/  LDL.LU R21, [R1+0x6f8] ;  /* 0x0006f80001157983 */ /* 0x000f220000300800 */
[--C-:B------:R-:W-:Y:S02]  /*5ce00*/  PRMT R8, R8, 0x3340, R0.reuse ;  /* 0x0000334008087816 */ /* 0x100fe40000000000 */
[----:B------:R-:W-:Y:S01]  /*5ce10*/  PRMT R9, R9, 0x3340, R0 ;  /* 0x0000334009097816 */ /* 0x000fe20000000000 */
[----:B------:R-:W-:Y:S04]  /*5ce20*/  STL [R1+0x2484], R7 ;  /* 0x0024840701007387 */ /* 0x000fe80000100800 */
[----:B------:R-:W-:Y:S04]  /*5ce30*/  STL [R1+0x2488], R8 ;  /* 0x0024880801007387 */ /* 0x000fe80000100800 */
[----:B------:R-:W-:Y:S04]  /*5ce40*/  STL [R1+0x248c], R9 ;  /* 0x00248c0901007387 */ /* 0x000fe80000100800 */
[----:B------:R-:W-:Y:S01]  /*5ce50*/  STL [R1+0x2490], R22 ;  /* 0x0024901601007387 */ /* 0x000fe20000100800 */
[----:B--2---:R-:W-:-:S02]  /*5ce60*/  SHF.R.U32.HI R12, RZ, 0x8, R12 ;  /* 0x00000008ff0c7819 */ /* 0x004fc4000001160c */
[----:B---3--:R-:W-:Y:S02]  /*5ce70*/  SHF.R.U32.HI R10, RZ, 0x8, R15 ;  /* 0x00000008ff0a7819 */ /* 0x008fe4000001160f */
[----:B----4-:R-:W-:Y:S02]  /*5ce80*/  SHF.R.U32.HI R16, RZ, 0x8, R16 ;  /* 0x00000008ff107819 */ /* 0x010fe40000011610 */
[----:B------:R-:W-:Y:S02]  /*5ce90*/  SHF.R.U32.HI R11, RZ, 0x8, R18 ;  /* 0x00000008ff0b7819 */ /* 0x000fe40000011612 */
[----:B------:R-:W-:Y:S02]  /*5cea0*/  SHF.R.U32.HI R15, RZ, 0x8, R19 ;  /* 0x00000008ff0f7819 */ /* 0x000fe40000011613 */
[----:B------:R-:W-:Y:S02]  /*5ceb0*/  LOP3.LUT R18, R12, 0xffff, RZ, 0xc0, !PT ;  /* 0x0000ffff0c127812 */ /* 0x000fe400078ec0ff */
[----:B------:R-:W-:-:S02]  /*5cec0*/  SHF.R.U32.HI R17, RZ, 0x8, R17 ;  /* 0x00000008ff117819 */ /* 0x000fc40000011611 */
[----:B------:R-:W-:Y:S02]  /*5ced0*/  LOP3.LUT R12, R10, 0xffff, RZ, 0xc0, !PT ;  /* 0x0000ffff0a0c7812 */ /* 0x000fe400078ec0ff */
[----:B------:R-:W-:Y:S02]  /*5cee0*/  LOP3.LUT R10, R11, 0xffff, RZ, 0xc0, !PT ;  /* 0x0000ffff0b0a7812 */ /* 0x000fe400078ec0ff */
[----:B------:R-:W-:Y:S02]  /*5cef0*/  LOP3.LUT R16, R16, 0xffff, RZ, 0xc0, !PT ;  /* 0x0000ffff10107812 */ /* 0x000fe400078ec0ff */
[----:B------:R-:W-:Y:S02]  /*5cf00*/  LOP3.LUT R11, R15, 0xffff, RZ, 0xc0, !PT ;  /* 0x0000ffff0f0b7812 */ /* 0x000fe400078ec0ff */
[----:B------:R-:W-:Y:S02]  /*5cf10*/  LOP3.LUT R15, R17, 0xffff, RZ, 0xc0, !PT ;  /* 0x0000ffff110f7812 */ /* 0x000fe400078ec0ff */
[----:B------:R-:W-:-:S02]  /*5cf20*/  PRMT R10, R10, 0x3340, R0 ;  /* 0x000033400a0a7816 */ /* 0x000fc40000000000 */
[----:B------:R-:W-:Y:S02]  /*5cf30*/  PRMT R16, R12, 0x3340, R16 ;  /* 0x000033400c107816 */ /* 0x000fe40000000010 */
[----:B------:R-:W-:Y:S02]  /*5cf40*/  PRMT R11, R11, 0x3340, R0 ;  /* 0x000033400b0b7816 */ /* 0x000fe40000000000 */
[----:B------:R-:W-:Y:S01]  /*5cf50*/  PRMT R15, R18, 0x3340, R15 ;  /* 0x00003340120f7816 */ /* 0x000fe2000000000f */
[----:B------:R-:W2:Y:S04]  /*5cf60*/  LDL.LU R19, [R1+0x754] ;  /* 0x0007540001137983 */ /* 0x000ea80000300800 */
[----:B------:R-:W-:Y:S04]  /*5cf70*/  STL [R1+0x2494], R10 ;  /* 0x0024940a01007387 */ /* 0x000fe80000100800 */
[----:B------:R-:W-:Y:S04]  /*5cf80*/  STL [R1+0x2498], R16 ;  /* 0x0024981001007387 */ /* 0x000fe80000100800 */
[----:B------:R-:W-:Y:S04]  /*5cf90*/  STL [R1+0x249c], R11 ;  /* 0x00249c0b01007387 */ /* 0x000fe80000100800 */
[----:B------:R0:W-:Y:S04]  /*5cfa0*/  STL [R1+0x24a0], R15 ;  /* 0x0024a00f01007387 */ /* 0x0001e80000100800 */
[----:B0-----:R-:W3:Y:S01]  /*5cfb0*/  LDL.LU R15, [R1+0x330] ;  /* 0x00033000010f7983 */ /* 0x001ee20000300800 */
[----:B------:R-:W-:-:S02]  /*5cfc0*/  SHF.R.U32.HI R12, RZ, 0x8, R2 ;  /* 0x00000008ff0c7819 */ /* 0x000fc40000011602 */
[----:B------:R-:W-:Y:S02]  /*5cfd0*/  SHF.R.U32.HI R17, RZ, 0x8, R29 ;  /* 0x00000008ff117819 */ /* 0x000fe4000001161d */
[----:B------:R-:W-:-:S04]  /*5cfe0*/  LOP3.LUT R12, R12, 0xffff, RZ, 0xc0, !PT ;  /* 0x0000ffff0c0c7812 */ /* 0x000fc800078ec0ff */
[----:B------:R-:W-:Y:S02]  /*5cff0*/  PRMT R12, R12, 0x3340, R0 ;  /* 0x000033400c0c7816 */ /* 0x000fe40000000000 */
[----:B------:R-:W-:Y:S02]  /*5d000*/  SHF.R.U32.HI R18, RZ, 0x8, R23 ;  /* 0x00000008ff127819 */ /* 0x000fe40000011617 */
[----:B------:R-:W-:Y:S02]  /*5d010*/  SHF.R.U32.HI R23, RZ, 0x8, R21 ;  /* 0x00000008ff177819 */ /* 0x000fe40000011615 */
[----:B------:R-:W-:Y:S02]  /*5d020*/  LOP3.LUT R18, R18, 0xffff, RZ, 0xc0, !PT ;  /* 0x0000ffff12127812 */ /* 0x000fe400078ec0ff */
[----:B--2---:R-:W-:Y:S01]  /*5d030*/  SHF.R.U32.HI R21, RZ, 0x8, R19 ;  /* 0x00000008ff157819 */ /* 0x004fe20000011613 */
        /* <DEDUP_REMOVED lines=16> */
[----:B------:R-:W-:-:S03]  /*5d140*/  LOP3.LUT R19, R17, 0xffff, RZ, 0xc0, !PT ;  /* 0x0000ffff11137812 */ /* 0x000fc600078ec0ff */
[----:B------:R-:W3:Y:S04]  /*5d150*/  LDL.LU R3, [R1+0x3a4] ;  /* 0x0003a40001037983 */ /* 0x000ee80000300800 */
[----:B------:R-:W3:Y:S01]  /*5d160*/  LDL.LU R25, [R1+0x2e8] ;  /* 0x0002e80001197983 */ /* 0x000ee20000300800 */
[----:B------:R-:W-:-:S03]  /*5d170*/  LOP3.LUT R17, R21, 0xffff, RZ, 0xc0, !PT ;  /* 0x0000ffff15117812 */ /* 0x000fc600078ec0ff */
[----:B------:R-:W3:Y:S01]  /*5d180*/  LDL.LU R28, [R1+0x39c] ;  /* 0x00039c00011c7983 */ /* 0x000ee20000300800 */
[----:B------:R-:W-:Y:S02]  /*5d190*/  LOP3.LUT R21, R23, 0xffff, RZ, 0xc0, !PT ;  /* 0x0000ffff17157812 */ /* 0x000fe400078ec0ff */
[----:B------:R-:W-:Y:S01]  /*5d1a0*/  PRMT R2, R19, 0x3340, R18 ;  /* 0x0000334013027816 */ /* 0x000fe20000000012 */
[----:B------:R-:W3:Y:S04]  /*5d1b0*/  LDL.LU R23, [R1+0x3f0] ;  /* 0x0003f00001177983 */ /* 0x000ee80000300800 */
[----:B------:R0:W-:Y:S01]  /*5d1c0*/  STL [R1+0x24a4], R12 ;  /* 0x0024a40c01007387 */ /* 0x0001e20000100800 */
[----:B------:R-:W-:-:S03]  /*5d1d0*/  PRMT R14, R17, 0x3340, R0 ;  /* 0x00003340110e7816 */ /* 0x000fc60000000000 */
[----:B0-----:R-:W3:Y:S04]  /*5d1e0*/  LDL.LU R12, [R1+0x33c] ;  /* 0x00033c00010c7983 */ /* 0x001ee80000300800 */
[----:B------:R-:W4:Y:S04]  /*5d1f0*/  LDL.LU R19, [R1+0x340] ;  /* 0x0003400001137983 */ /* 0x000f280000300800 */
[----:B------:R-:W4:Y:S04]  /*5d200*/  LDL.LU R18, [R1+0x3ec] ;  /* 0x0003ec0001127983 */ /* 0x000f280000300800 */
[----:B------:R0:W-:Y:S04]  /*5d210*/  STL [R1+0x278], R2 ;  /* 0x0002780201007387 */ /* 0x0001e80000100800 */
[----:B------:R-:W3:Y:S04]  /*5d220*/  LDL.LU R17, [R1+0x3fc] ;  /* 0x0003fc0001117983 */ /* 0x000ee80000300800 */
[----:B------:R1:W-:Y:S01]  /*5d230*/  STL [R1+0x1cc], R14 ;  /* 0x0001cc0e01007387 */ /* 0x0003e20000100800 */
[----:B0-----:R-:W-:-:S03]  /*5d240*/  PRMT R2, R21, 0x3340, R0 ;  /* 0x0000334015027816 */ /* 0x001fc60000000000 */
[----:B------:R-:W3:Y:S04]  /*5d250*/  LDL.LU R21, [R1+0x354] ;  /* 0x0003540001157983 */ /* 0x000ee80000300800 */
[----:B-1----:R-:W4:Y:S04]  /*5d260*/  LDL.LU R14, [R1+0x2e4] ;  /* 0x0002e400010e7983 */ /* 0x002f280000300800 */
[----:B------:R0:W-:Y:S04]  /*5d270*/  STL [R1+0x1c8], R2 ;  /* 0x0001c80201007387 */ /* 0x0001e80000100800 */
[----:B------:R-:W4:Y:S04]  /*5d280*/  LDL.LU R20, [R1+0x394] ;  /* 0x0003940001147983 */ /* 0x000f280000300800 */
[----:B------:R-:W4:Y:S04]  /*5d290*/  LDL.LU R29, [R1+0x2e0] ;  /* 0x0002e000011d7983 */ /* 0x000f280000300800 */
[----:B0-----:R-:W4:Y:S04]  /*5d2a0*/  LDL.LU R2, [R1+0x398] ;  /* 0x0003980001027983 */ /* 0x001f280000300800 */
[----:B------:R0:W-:Y:S04]  /*5d2b0*/  STL [R1+0x23e8], R0 ;  /* 0x0023e80001007387 */ /* 0x0001e80000100800 */
[----:B0-----:R-:W2:Y:S02]  /*5d2c0*/  LDL.LU R0, [R1+0x3f8] ;  /* 0x0003f80001007983 */ /* 0x001ea40000300800 */
[----:B--2---:R-:W-:-:S02]  /*5d2d0*/  PRMT R0, R0, 0x5410, R15 ;  /* 0x0000541000007816 */ /* 0x004fc4000000000f */
[----:B------:R-:W2:Y:S01]  /*5d2e0*/  LDL.LU R15, [R1+0x24a8] ;  /* 0x0024a800010f7983 */ /* 0x000ea20000300800 */
[----:B---3--:R-:W-:Y:S02]  /*5d2f0*/  PRMT R21, R17, 0x5410, R21 ;  /* 0x0000541011157816 */ /* 0x008fe40000000015 */
[----:B----4-:R-:W-:Y:S01]  /*5d300*/  PRMT R17, R18, 0x5410, R19 ;  /* 0x0000541012117816 */ /* 0x010fe20000000013 */
[----:B------:R0:W-:Y:S01]  /*5d310*/  STL [R1+0x984], R0 ;  /* 0x0009840001007387 */ /* 0x0001e20000100800 */
[----:B------:R-:W-:-:S03]  /*5d320*/  PRMT R10, R10, 0x5410, R16 ;  /* 0x000054100a0a7816 */ /* 0x000fc60000000010 */
[----:B------:R-:W-:Y:S04]  /*5d330*/  STL [R1+0x97c], R21 ;  /* 0x00097c1501007387 */ /* 0x000fe80000100800 */
[----:B------:R-:W-:Y:S01]  /*5d340*/  STL [R1+0x980], R17 ;  /* 0x0009801101007387 */ /* 0x000fe20000100800 */
[----:B0-----:R-:W-:-:S05]  /*5d350*/  PRMT R0, R23, 0x5410, R12 ;  /* 0x0000541017007816 */ /* 0x001fca000000000c */
[----:B------:R0:W-:Y:S02]  /*5d360*/  STL [R1+0x974], R0 ;  /* 0x0009740001007387 */ /* 0x0001e40000100800 */
[----:B0-----:R-:W-:Y:S02]  /*5d370*/  PRMT R0, R13, 0x5410, R24 ;  /* 0x000054100d007816 */ /* 0x001fe40000000018 */
[----:B------:R-:W-:Y:S02]  /*5d380*/  PRMT R7, R7, 0x5410, R8 ;  /* 0x0000541007077816 */ /* 0x000fe40000000008 */
[----:B------:R-:W-:Y:S02]  /*5d390*/  PRMT R6, R6, 0x5410, R26 ;  /* 0x0000541006067816 */ /* 0x000fe4000000001a */
[----:B------:R-:W-:Y:S02]  /*5d3a0*/  PRMT R4, R3, 0x5410, R4 ;  /* 0x0000541003047816 */ /* 0x000fe40000000004 */
[----:B------:R-:W-:-:S02]  /*5d3b0*/  PRMT R3, R28, 0x5410, R25 ;  /* 0x000054101c037816 */ /* 0x000fc40000000019 */
[----:B------:R-:W-:Y:S02]  /*5d3c0*/  PRMT R2, R2, 0x5410, R29 ;  /* 0x0000541002027816 */ /* 0x000fe4000000001d */
[----:B--2---:R-:W-:-:S05]  /*5d3d0*/  PRMT R11, R11, 0x5410, R15 ;  /* 0x000054100b0b7816 */ /* 0x004fca000000000f */
[----:B------:R-:W-:Y:S04]  /*5d3e0*/  STL [R1+0x978], R11 ;  /* 0x0009780b01007387 */ /* 0x000fe80000100800 */
[----:B------:R-:W2:Y:S04]  /*5d3f0*/  LDL.LU R24, [R1+0x2d4] ;  /* 0x0002d40001187983 */ /* 0x000ea80000300800 */
[----:B------:R-:W-:Y:S04]  /*5d400*/  STL [R1+0x970], R10 ;  /* 0x0009700a01007387 */ /* 0x000fe80000100800 */
[----:B------:R-:W2:Y:S04]  /*5d410*/  LDL.LU R13, [R1+0x38c] ;  /* 0x00038c00010d7983 */ /* 0x000ea80000300800 */
[----:B------:R0:W-:Y:S02]  /*5d420*/  STL [R1+0x96c], R0 ;  /* 0x00096c0001007387 */ /* 0x0001e40000100800 */
[----:B0-----:R-:W-:-:S05]  /*5d430*/  PRMT R0, R9, 0x5410, R22 ;  /* 0x0000541009007816 */ /* 0x001fca0000000016 */
[----:B------:R0:W-:Y:S04]  /*5d440*/  STL [R1+0x968], R0 ;  /* 0x0009680001007387 */ /* 0x0001e80000100800 */
[----:B------:R-:W-:Y:S04]  /*5d450*/  STL [R1+0x964], R7 ;  /* 0x0009640701007387 */ /* 0x000fe80000100800 */
[----:B------:R-:W-:Y:S01]  /*5d460*/  STL [R1+0x960], R6 ;  /* 0x0009600601007387 */ /* 0x000fe20000100800 */
[----:B0-----:R-:W-:-:S05]  /*5d470*/  PRMT R0, R5, 0x5410, R27 ;  /* 0x0000541005007816 */ /* 0x001fca000000001b */
[----:B------:R0:W-:Y:S04]  /*5d480*/  STL [R1+0x95c], R0 ;  /* 0x00095c0001007387 */ /* 0x0001e80000100800 */
[----:B0-----:R-:W3:Y:S04]  /*5d490*/  LDL R0, [R1+0x10b0] ;  /* 0x0010b00001007983 */ /* 0x001ee80000100800 */
        /* <DEDUP_REMOVED lines=14> */
[----:B0-----:R-:W-:-:S03]  /*5d580*/  PRMT R3, R20, 0x5410, R14 ;  /* 0x0000541014037816 */ /* 0x001fc6000000000e */
        /* <DEDUP_REMOVED lines=9> */
[----:B0-----:R-:W4:Y:S04]  /*5d620*/  LDL.LU R2, [R1+0x364] ;  /* 0x0003640001027983 */ /* 0x001f280000300800 */
[----:B------:R-:W4:Y:S04]  /*5d630*/  LDL.LU R27, [R1+0x280] ;  /* 0x00028000011b7983 */ /* 0x000f280000300800 */
[----:B------:R-:W4:Y:S01]  /*5d640*/  LDL.LU R5, [R1+0x360] ;  /* 0x0003600001057983 */ /* 0x000f220000300800 */
[----:B--2---:R-:W-:-:S05]  /*5d650*/  PRMT R3, R13, 0x5410, R24 ;  /* 0x000054100d037816 */ /* 0x004fca0000000018 */
[----:B------:R0:W-:Y:S04]  /*5d660*/  STL [R1+0x948], R3 ;  /* 0x0009480301007387 */ /* 0x0001e80000100800 */
[----:B------:R-:W2:Y:S04]  /*5d670*/  LDL.LU R4, [R1+0x274] ;  /* 0x0002740001047983 */ /* 0x000ea80000300800 */
[----:B0-----:R-:W2:Y:S04]  /*5d680*/  LDL.LU R3, [R1+0x350] ;  /* 0x0003500001037983 */ /* 0x001ea80000300800 */
[----:B------:R-:W2:Y:S04]  /*5d690*/  LDL.LU R14, [R1+0x270] ;  /* 0x00027000010e7983 */ /* 0x000ea80000300800 */
[----:B------:R-:W2:Y:S04]  /*5d6a0*/  LDL.LU R20, [R1+0x358] ;  /* 0x0003580001147983 */ /* 0x000ea80000300800 */
[----:B------:R-:W2:Y:S04]  /*5d6b0*/  LDL.LU R24, [R1+0x264] ;  /* 0x0002640001187983 */ /* 0x000ea80000300800 */
[----:B------:R-:W2:Y:S01]  /*5d6c0*/  LDL.LU R13, [R1+0x348] ;  /* 0x00034800010d7983 */ /* 0x000ea20000300800 */
[----:B---3--:R-:W-:Y:S01]  /*5d6d0*/  IMAD R0, R0, UR7, RZ ;  /* 0x0000000700007c24 */ /* 0x008fe2000f8e02ff */
[----:B------:R-:W-:Y:S01]  /*5d6e0*/  ULDC UR7, c[0x0][0x248] ;  /* 0x0000920000077ab9 */ /* 0x000fe20000000800 */
[----:B----4-:R-:W-:-:S02]  /*5d6f0*/  PRMT R21, R17, 0x5410, R21 ;  /* 0x0000541011157816 */ /* 0x010fc40000000015 */
[----:B------:R-:W-:Y:S02]  /*5d700*/  PRMT R17, R18, 0x5410, R19 ;  /* 0x0000541012117816 */ /* 0x000fe40000000013 */
[----:B------:R-:W-:Y:S01]  /*5d710*/  PRMT R12, R23, 0x5410, R12 ;  /* 0x00005410170c7816 */ /* 0x000fe2000000000c */
[----:B------:R-:W-:Y:S04]  /*5d720*/  STL [R1+0x944], R21 ;  /* 0x0009441501007387 */ /* 0x000fe80000100800 */
[----:B------:R0:W-:Y:S01]  /*5d730*/  STL [R1+0x6c0], R0 ;  /* 0x0006c00001007387 */ /* 0x0001e20000100800 */
[----:B------:R-:W-:Y:S02]  /*5d740*/  PRMT R11, R11, 0x5410, R15 ;  /* 0x000054100b0b7816 */ /* 0x000fe4000000000f */
[----:B------:R-:W-:Y:S01]  /*5d750*/  PRMT R10, R10, 0x5410, R16 ;  /* 0x000054100a0a7816 */ /* 0x000fe20000000010 */
[----:B------:R-:W-:Y:S04]  /*5d760*/  STL [R1+0x940], R17 ;  /* 0x0009401101007387 */ /* 0x000fe80000100800 */
[----:B------:R-:W-:Y:S04]  /*5d770*/  STL [R1+0x93c], R12 ;  /* 0x00093c0c01007387 */ /* 0x000fe80000100800 */
[----:B------:R-:W-:Y:S01]  /*5d780*/  STL [R1+0x938], R11 ;  /* 0x0009380b01007387 */ /* 0x000fe20000100800 */
[----:B0-----:R-:W-:Y:S01]  /*5d790*/  VIADD R0, R0, UR7 ;  /* 0x0000000700007c36 */ /* 0x001fe20008000000 */
[----:B------:R-:W-:-:S04]  /*5d7a0*/  ULDC UR7, c[0x0][0x248] ;  /* 0x0000920000077ab9 */ /* 0x000fc80000000800 */
[----:B------:R-:W-:Y:S04]  /*5d7b0*/  STL [R1+0x6ac], R0 ;  /* 0x0006ac0001007387 */ /* 0x000fe80000100800 */
[----:B------:R0:W-:Y:S02]  /*5d7c0*/  STL [R1+0x934], R10 ;  /* 0x0009340a01007387 */ /* 0x0001e40000100800 */
[----:B0-----:R-:W-:Y:S02]  /*5d7d0*/  PRMT R10, R28, 0x5410, R25 ;  /* 0x000054101c0a7816 */ /* 0x001fe40000000019 */
[----:B------:R-:W3:Y:S04]  /*5d7e0*/  LDL.LU R25, [R1+0x25c] ;  /* 0x00025c0001197983 */ /* 0x000ee80000300800 */
[----:B------:R-:W3:Y:S01]  /*5d7f0*/  LDL.LU R28, [R1+0x34c] ;  /* 0x00034c00011c7983 */ /* 0x000ee20000300800 */
[----:B------:R-:W-:-:S03]  /*5d800*/  VIADD R0, R0, UR7 ;  /* 0x0000000700007c36 */ /* 0x000fc60008000000 */
[----:B------:R-:W-:Y:S01]  /*5d810*/  STL [R1+0x930], R10 ;  /* 0x0009300a01007387 */ /* 0x000fe20000100800 */
[----:B------:R-:W-:Y:S01]  /*5d820*/  ULDC UR7, c[0x0][0x248] ;  /* 0x0000920000077ab9 */ /* 0x000fe20000000800 */
[----:B------:R-:W-:Y:S02]  /*5d830*/  PRMT R9, R9, 0x5410, R22 ;  /* 0x0000541009097816 */ /* 0x000fe40000000016 */
[----:B------:R-:W-:Y:S01]  /*5d840*/  PRMT R7, R7, 0x5410, R8 ;  /* 0x0000541007077816 */ /* 0x000fe20000000008 */
[----:B------:R0:W-:Y:S01]  /*5d850*/  STL [R1+0x660], R0 ;  /* 0x0006600001007387 */ /* 0x0001e20000100800 */
[----:B------:R-:W-:-:S03]  /*5d860*/  PRMT R6, R6, 0x5410, R26 ;  /* 0x0000541006067816 */ /* 0x000fc6000000001a */
[----:B------:R-:W-:Y:S04]  /*5d870*/  STL [R1+0x92c], R9 ;  /* 0x00092c0901007387 */ /* 0x000fe80000100800 */
[----:B------:R-:W-:Y:S01]  /*5d880*/  STL [R1+0x928], R7 ;  /* 0x0009280701007387 */ /* 0x000fe20000100800 */
[----:B0-----:R-:W-:Y:S01]  /*5d890*/  VIADD R0, R0, UR7 ;  /* 0x0000000700007c36 */ /* 0x001fe20008000000 */
[----:B------:R-:W-:-:S04]  /*5d8a0*/  ULDC UR7, c[0x0][0x248] ;  /* 0x0000920000077ab9 */ /* 0x000fc80000000800 */
[----:B------:R-:W-:Y:S04]  /*5d8b0*/  STL [R1+0x65c], R0 ;  /* 0x00065c0001007387 */ /* 0x000fe80000100800 */
[----:B------:R0:W-:Y:S02]  /*5d8c0*/  STL [R1+0x924], R6 ;  /* 0x0009240601007387 */ /* 0x0001e40000100800 */
[----:B0-----:R-:W-:Y:S02]  /*5d8d0*/  PRMT R6, R2, 0x5410, R29 ;  /* 0x0000541002067816 */ /* 0x001fe4000000001d */
[----:B------:R-:W4:Y:S04]  /*5d8e0*/  LDL.LU R29, [R1+0x254] ;  /* 0x00025400011d7983 */ /* 0x000f280000300800 */
[----:B------:R-:W4:Y:S01]  /*5d8f0*/  LDL.LU R2, [R1+0x334] ;  /* 0x0003340001027983 */ /* 0x000f220000300800 */
[----:B------:R-:W-:-:S03]  /*5d900*/  VIADD R0, R0, UR7 ;  /* 0x0000000700007c36 */ /* 0x000fc60008000000 */
[----:B------:R-:W-:Y:S01]  /*5d910*/  STL [R1+0x920], R6 ;  /* 0x0009200601007387 */ /* 0x000fe20000100800 */
[----:B------:R-:W-:Y:S01]  /*5d920*/  ULDC UR7, c[0x0][0x248] ;  /* 0x0000920000077ab9 */ /* 0x000fe20000000800 */
[----:B------:R-:W-:Y:S02]  /*5d930*/  PRMT R5, R5, 0x5410, R27 ;  /* 0x0000541005057816 */ /* 0x000fe4000000001b */
[----:B------:R0:W-:Y:S04]  /*5d940*/  STL [R1+0x624], R0 ;  /* 0x0006240001007387 */ /* 0x0001e80000100800 */
[----:B------:R-:W-:Y:S01]  /*5d950*/  STL [R1+0x91c], R5 ;  /* 0x00091c0501007387 */ /* 0x000fe20000100800 */
[----:B0-----:R-:W-:Y:S01]  /*5d960*/  VIADD R0, R0, UR7 ;  /* 0x0000000700007c36 */ /* 0x001fe20008000000 */
[----:B------:R-:W-:Y:S01]  /*5d970*/  ULDC UR7, c[0x0][0x248] ;  /* 0x0000920000077ab9 */ /* 0x000fe20000000800 */
[----:B--2---:R-:W-:-:S02]  /*5d980*/  PRMT R4, R3, 0x5410, R4 ;  /* 0x0000541003047816 */ /* 0x004fc40000000004 */
[----:B------:R-:W-:-:S03]  /*5d990*/  PRMT R3, R20, 0x5410, R14 ;  /* 0x0000541014037816 */ /* 0x000fc6000000000e */
[----:B------:R-:W-:Y:S04]  /*5d9a0*/  STL [R1+0x918], R4 ;  /* 0x0009180401007387 */ /* 0x000fe80000100800 */
[----:B------:R0:W-:Y:S04]  /*5d9b0*/  STL [R1+0x440], R0 ;  /* 0x0004400001007387 */ /* 0x0001e80000100800 */
[----:B------:R1:W-:Y:S04]  /*5d9c0*/  STL [R1+0x910], R3 ;  /* 0x0009100301007387 */ /* 0x0003e80000100800 */
[----:B------:R-:W2:Y:S04]  /*5d9d0*/  LDL.LU R21, [R1+0x250] ;  /* 0x0002500001157983 */ /* 0x000ea80000300800 */
[----:B------:R-:W2:Y:S01]  /*5d9e0*/  LDL.LU R17, [R1+0x338] ;  /* 0x0003380001117983 */ /* 0x000ea20000300800 */
[----:B0-----:R-:W-:Y:S01]  /*5d9f0*/  VIADD R0, R0, UR7 ;  /* 0x0000000700007c36 */ /* 0x001fe20008000000 */
[----:B-1----:R-:W-:Y:S01]  /*5da00*/  PRMT R3, R13, 0x5410, R24 ;  /* 0x000054100d037816 */ /* 0x002fe20000000018 */
[----:B------:R-:W-:-:S04]  /*5da10*/  ULDC UR7, c[0x0][0x248] ;  /* 0x0000920000077ab9 */ /* 0x000fc80000000800 */
[----:B------:R-:W-:Y:S04]  /*5da20*/  STL [R1+0x914], R3 ;  /* 0x0009140301007387 */ /* 0x000fe80000100800 */
[----:B------:R0:W-:Y:S04]  /*5da30*/  STL [R1+0x444], R0 ;  /* 0x0004440001007387 */ /* 0x0001e80000100800 */
[----:B------:R-:W2:Y:S04]  /*5da40*/  LDL.LU R19, [R1+0x248] ;  /* 0x0002480001137983 */ /* 0x000ea80000300800 */
[----:B------:R-:W2:Y:S04]  /*5da50*/  LDL.LU R18, [R1+0x324] ;  /* 0x0003240001127983 */ /* 0x000ea80000300800 */
[----:B------:R-:W2:Y:S04]  /*5da60*/  LDL.LU R12, [R1+0x244] ;  /* 0x00024400010c7983 */ /* 0x000ea80000300800 */
[----:B------:R-:W2:Y:S04]  /*5da70*/  LDL.LU R23, [R1+0x32c] ;  /* 0x00032c0001177983 */ /* 0x000ea80000300800 */
[----:B------:R-:W2:Y:S04]  /*5da80*/  LDL.LU R15, [R1+0x23c] ;  /* 0x00023c00010f7983 */ /* 0x000ea80000300800 */
[----:B------:R-:W2:Y:S04]  /*5da90*/  LDL.LU R11, [R1+0x320] ;  /* 0x00032000010b7983 */ /* 0x000ea80000300800 */
[----:B------:R-:W2:Y:S04]  /*5daa0*/  LDL.LU R24, [R1+0x234] ;  /* 0x0002340001187983 */ /* 0x000ea80000300800 */
[----:B------:R-:W2:Y:S01]  /*5dab0*/  LDL.LU R13, [R1+0x310] ;  /* 0x00031000010d7983 */ /* 0x000ea20000300800 */
[----:B0-----:R-:W-:-:S03]  /*5dac0*/  VIADD R0, R0, UR7 ;  /* 0x0000000700007c36 */ /* 0x001fc60008000000 */
[----:B------:R-:W2:Y:S01]  /*5dad0*/  LDL.LU R16, [R1+0x230] ;  /* 0x0002300001107983 */ /* 0x000ea20000300800 */
[----:B------:R-:W-:Y:S01]  /*5dae0*/  ULDC UR7, c[0x0][0x248] ;  /* 0x0000920000077ab9 */ /* 0x000fe20000000800 */
[----:B---3--:R-:W-:-:S05]  /*5daf0*/  PRMT R3, R28, 0x5410, R25 ;  /* 0x000054101c037816 */ /* 0x008fca0000000019 */
[----:B------:R0:W-:Y:S04]  /*5db00*/  STL [R1+0x908], R3 ;  /* 0x0009080301007387 */ /* 0x0001e80000100800 */
[----:B------:R-:W3:Y:S04]  /*5db10*/  LDL.LU R10, [R1+0x318] ;  /* 0x00031800010a7983 */ /* 0x000ee80000300800 */
[----:B------:R-:W3:Y:S04]  /*5db20*/  LDL.LU R22, [R1+0x228] ;  /* 0x0002280001167983 */ /* 0x000ee80000300800 */
[----:B------:R-:W-:Y:S04]  /*5db30*/  STL [R1+0x448], R0 ;  /* 0x0004480001007387 */ /* 0x000fe80000100800 */
[----:B------:R-:W3:Y:S04]  /*5db40*/  LDL.LU R9, [R1+0x308] ;  /* 0x0003080001097983 */ /* 0x000ee80000300800 */
[----:B------:R-:W3:Y:S04]  /*5db50*/  LDL.LU R8, [R1+0x220] ;  /* 0x0002200001087983 */ /* 0x000ee80000300800 */
[----:B------:R-:W3:Y:S04]  /*5db60*/  LDL.LU R7, [R1+0x300] ;  /* 0x0003000001077983 */ /* 0x000ee80000300800 */
[----:B------:R-:W3:Y:S04]  /*5db70*/  LDL.LU R25, [R1+0x214] ;  /* 0x0002140001197983 */ /* 0x000ee80000300800 */
[----:B------:R-:W3:Y:S04]  /*5db80*/  LDL.LU R28, [R1+0x2f4] ;  /* 0x0002f400011c7983 */ /* 0x000ee80000300800 */
[----:B------:R-:W3:Y:S04]  /*5db90*/  LDL.LU R26, [R1+0x210] ;  /* 0x00021000011a7983 */ /* 0x000ee80000300800 */
[----:B------:R-:W3:Y:S01]  /*5dba0*/  LDL.LU R6, [R1+0x2f0] ;  /* 0x0002f00001067983 */ /* 0x000ee20000300800 */
[----:B----4-:R-:W-:-:S05]  /*5dbb0*/  PRMT R2, R2, 0x5410, R29 ;  /* 0x0000541002027816 */ /* 0x010fca000000001d */
[----:B------:R1:W-:Y:S04]  /*5dbc0*/  STL [R1+0x90c], R2 ;  /* 0x00090c0201007387 */ /* 0x0003e80000100800 */
[----:B------:R-:W4:Y:S04]  /*5dbd0*/  LDL.LU R27, [R1+0x204] ;  /* 0x00020400011b7983 */ /* 0x000f280000300800 */
[----:B------:R-:W4:Y:S04]  /*5dbe0*/  LDL.LU R5, [R1+0x2dc] ;  /* 0x0002dc0001057983 */ /* 0x000f280000300800 */
[----:B------:R-:W4:Y:S04]  /*5dbf0*/  LDL.LU R4, [R1+0x1f4] ;  /* 0x0001f40001047983 */ /* 0x000f280000300800 */
[----:B0-----:R-:W4:Y:S04]  /*5dc00*/  LDL.LU R3, [R1+0x2ec] ;  /* 0x0002ec0001037983 */ /* 0x001f280000300800 */
[----:B------:R-:W4:Y:S04]  /*5dc10*/  LDL.LU R14, [R1+0x1ec] ;  /* 0x0001ec00010e7983 */ /* 0x000f280000300800 */
[----:B------:R-:W4:Y:S04]  /*5dc20*/  LDL.LU R20, [R1+0x2cc] ;  /* 0x0002cc0001147983 */ /* 0x000f280000300800 */
[----:B------:R-:W4:Y:S04]  /*5dc30*/  LDL.LU R29, [R1+0x1f8] ;  /* 0x0001f800011d7983 */ /* 0x000f280000300800 */
[----:B-1----:R-:W4:Y:S01]  /*5dc40*/  LDL.LU R2, [R1+0x2d8] ;  /* 0x0002d80001027983 */ /* 0x002f220000300800 */
[----:B------:R-:W-:Y:S01]  /*5dc50*/  VIADD R0, R0, UR7 ;  /* 0x0000000700007c36 */ /* 0x000fe20008000000 */
[----:B------:R-:W-:Y:S01]  /*5dc60*/  ULDC UR7, c[0x0][0x248] ;  /* 0x0000920000077ab9 */ /* 0x000fe20000000800 */
[----:B--2---:R-:W-:-:S05]  /*5dc70*/  PRMT R21, R17, 0x5410, R21 ;  /* 0x0000541011157816 */ /* 0x004fca0000000015 */
[----:B------:R-:W-:Y:S01]  /*5dc80*/  STL [R1+0x904], R21 ;  /* 0x0009041501007387 */ /* 0x000fe20000100800 */
[----:B------:R-:W-:Y:S02]  /*5dc90*/  PRMT R17, R18, 0x5410, R19 ;  /* 0x0000541012117816 */ /* 0x000fe40000000013 */
[----:B------:R-:W-:-:S03]  /*5dca0*/  PRMT R12, R23, 0x5410, R12 ;  /* 0x00005410170c7816 */ /* 0x000fc6000000000c */
[----:B------:R-:W-:Y:S04]  /*5dcb0*/  STL [R1+0x8fc], R17 ;  /* 0x0008fc1101007387 */ /* 0x000fe80000100800 */
[----:B------:R0:W-:Y:S04]  /*5dcc0*/  STL [R1+0x44c], R0 ;  /* 0x00044c0001007387 */ /* 0x0001e80000100800 */
[----:B------:R1:W-:Y:S01]  /*5dcd0*/  STL [R1+0x8f8], R12 ;  /* 0x0008f80c01007387 */ /* 0x0003e20000100800 */
[----:B0-----:R-:W-:Y:S01]  /*5dce0*/  VIADD R0, R0, UR7 ;  /* 0x0000000700007c36 */ /* 0x001fe20008000000 */
[----:B-1----:R-:W-:-:S02]  /*5dcf0*/  PRMT R12, R11, 0x5410, R15 ;  /* 0x000054100b0c7816 */ /* 0x002fc4000000000f */
[----:B------:R-:W-:Y:S01]  /*5dd00*/  PRMT R11, R13, 0x5410, R24 ;  /* 0x000054100d0b7816 */ /* 0x000fe20000000018 */
[----:B------:R-:W-:Y:S02]  /*5dd10*/  ULDC UR7, c[0x0][0x248] ;  /* 0x0000920000077ab9 */ /* 0x000fe40000000800 */
[----:B------:R-:W-:Y:S04]  /*5dd20*/  STL [R1+0x8f4], R12 ;  /* 0x0008f40c01007387 */ /* 0x000fe80000100800 */
[----:B------:R0:W-:Y:S04]  /*5dd30*/  STL [R1+0x450], R0 ;  /* 0x0004500001007387 */ /* 0x0001e80000100800 */
[----:B------:R-:W2:Y:S04]  /*5dd40*/  LDL.LU R24, [R1+0x1c0] ;  /* 0x0001c00001187983 */ /* 0x000ea80000300800 */
[----:B------:R-:W-:Y:S04]  /*5dd50*/  STL [R1+0x8f0], R11 ;  /* 0x0008f00b01007387 */ /* 0x000fe80000100800 */
[----:B------:R-:W2:Y:S01]  /*5dd60*/  LDL.LU R13, [R1+0x2b8] ;  /* 0x0002b800010d7983 */ /* 0x000ea20000300800 */
[----:B0-----:R-:W-:Y:S01]  /*5dd70*/  VIADD R0, R0, UR7 ;  /* 0x0000000700007c36 */ /* 0x001fe20008000000 */
[----:B------:R-:W-:Y:S01]  /*5dd80*/  ULDC UR7, c[0x0][0x248] ;  /* 0x0000920000077ab9 */ /* 0x000fe20000000800 */
[----:B---3--:R-:W-:-:S02]  /*5dd90*/  PRMT R10, R10, 0x5410, R16 ;  /* 0x000054100a0a7816 */ /* 0x008fc40000000010 */
[----:B------:R-:W-:-:S03]  /*5dda0*/  PRMT R9, R9, 0x5410, R22 ;  /* 0x0000541009097816 */ /* 0x000fc60000000016 */
[----:B------:R-:W-:Y:S04]  /*5ddb0*/  STL [R1+0x8ec], R10 ;  /* 0x0008ec0a01007387 */ /* 0x000fe80000100800 */
[----:B------:R0:W-:Y:S01]  /*5ddc0*/  STL [R1+0x454], R0 ;  /* 0x0004540001007387 */ /* 0x0001e20000100800 */
[----:B------:R-:W-:Y:S02]  /*5ddd0*/  PRMT R8, R7, 0x5410, R8 ;  /* 0x0000541007087816 */ /* 0x000fe40000000008 */
[----:B------:R-:W-:Y:S01]  /*5dde0*/  PRMT R7, R28, 0x5410, R25 ;  /* 0x000054101c077816 */ /* 0x000fe20000000019 */
[----:B------:R-:W-:Y:S04]  /*5ddf0*/  STL [R1+0x8e8], R9 ;  /* 0x0008e80901007387 */ /* 0x000fe80000100800 */
[----:B------:R-:W-:Y:S01]  /*5de00*/  STL [R1+0x8d8], R8 ;  /* 0x0008d80801007387 */ /* 0x000fe20000100800 */
[----:B0-----:R-:W-:Y:S01]  /*5de10*/  VIADD R0, R0, UR7 ;  /* 0x0000000700007c36 */ /* 0x001fe20008000000 */
[----:B------:R-:W-:-:S04]  /*5de20*/  ULDC UR7, c[0x0][0x248] ;  /* 0x0000920000077ab9 */ /* 0x000fc80000000800 */
[----:B------:R0:W-:Y:S04]  /*5de30*/  STL [R1+0x458], R0 ;  /* 0x0004580001007387 */ /* 0x0001e80000100800 */
[----:B------:R-:W3:Y:S04]  /*5de40*/  LDL.LU R25, [R1+0x1dc] ;  /* 0x0001dc0001197983 */ /* 0x000ee80000300800 */
[----:B------:R-:W-:Y:S04]  /*5de50*/  STL [R1+0x8d4], R7 ;  /* 0x0008d40701007387 */ /* 0x000fe80000100800 */
[----:B------:R-:W3:Y:S01]  /*5de60*/  LDL.LU R28, [R1+0x2ac] ;  /* 0x0002ac00011c7983 */ /* 0x000ee20000300800 */
[----:B------:R-:W-:Y:S01]  /*5de70*/  PRMT R6, R6, 0x5410, R26 ;  /* 0x0000541006067816 */ /* 0x000fe2000000001a */
[----:B0-----:R-:W-:Y:S01]  /*5de80*/  VIADD R0, R0, UR7 ;  /* 0x0000000700007c36 */ /* 0x001fe20008000000 */
[----:B------:R-:W-:-:S03]  /*5de90*/  ULDC UR7, c[0x0][0x248] ;  /* 0x0000920000077ab9 */ /* 0x000fc60000000800 */
[----:B------:R-:W-:Y:S04]  /*5dea0*/  STL [R1+0x8d0], R6 ;  /* 0x0008d00601007387 */ /* 0x000fe80000100800 */
[----:B------:R0:W-:Y:S01]  /*5deb0*/  STL [R1+0x45c], R0 ;  /* 0x00045c0001007387 */ /* 0x0001e20000100800 */
[----:B----4-:R-:W-:Y:S02]  /*5dec0*/  PRMT R5, R5, 0x5410, R27 ;  /* 0x0000541005057816 */ /* 0x010fe4000000001b */
[----:B------:R-:W-:Y:S02]  /*5ded0*/  PRMT R4, R3, 0x5410, R4 ;  /* 0x0000541003047816 */ /* 0x000fe40000000004 */
[----:B------:R-:W-:Y:S01]  /*5dee0*/  PRMT R3, R20, 0x5410, R14 ;  /* 0x0000541014037816 */ /* 0x000fe2000000000e */
[----:B------:R-:W-:Y:S01]  /*5def0*/  STL [R1+0x8cc], R5 ;  /* 0x0008cc0501007387 */ /* 0x000fe20000100800 */
[----:B0-----:R-:W-:Y:S01]  /*5df00*/  VIADD R0, R0, UR7 ;  /* 0x0000000700007c36 */ /* 0x001fe20008000000 */
[----:B------:R-:W-:-:S02]  /*5df10*/  ULDC UR7, c[0x0][0x248] ;  /* 0x0000920000077ab9 */ /* 0x000fc40000000800 */
[----:B------:R-:W-:Y:S04]  /*5df20*/  STL [R1+0x8c8], R4 ;  /* 0x0008c80401007387 */ /* 0x000fe80000100800 */
[----:B------:R0:W-:Y:S01]  /*5df30*/  STL [R1+0x460], R0 ;  /* 0x0004600001007387 */ /* 0x0001e20000100800 */
[----:B------:R-:W-:-:S03]  /*5df40*/  PRMT R2, R2, 0x5410, R29 ;  /* 0x0000541002027816 */ /* 0x000fc6000000001d */
[----:B------:R-:W-:Y:S04]  /*5df50*/  STL [R1+0x8c4], R3 ;  /* 0x0008c40301007387 */ /* 0x000fe80000100800 */
[----:B------:R-:W4:Y:S04]  /*5df60*/  LDL.LU R21, [R1+0x1d0] ;  /* 0x0001d00001157983 */ /* 0x000f280000300800 */
[----:B------:R-:W4:Y:S04]  /*5df70*/  LDL.LU R17, [R1+0x2b4] ;  /* 0x0002b40001117983 */ /* 0x000f280000300800 */
[----:B------:R1:W-:Y:S01]  /*5df80*/  STL [R1+0x8c0], R2 ;  /* 0x0008c00201007387 */ /* 0x0003e20000100800 */
[----:B0-----:R-:W-:Y:S01]  /*5df90*/  VIADD R0, R0, UR7 ;  /* 0x0000000700007c36 */ /* 0x001fe20008000000 */
[----:B------:R-:W-:-:S04]  /*5dfa0*/  ULDC UR7, c[0x0][0x248] ;  /* 0x0000920000077ab9 */ /* 0x000fc80000000800 */
[----:B------:R0:W-:Y:S04]  /*5dfb0*/  STL [R1+0x46c], R0 ;  /* 0x00046c0001007387 */ /* 0x0001e80000100800 */
[----:B------:R-:W4:Y:S04]  /*5dfc0*/  LDL.LU R19, [R1+0x19c] ;  /* 0x00019c0001137983 */ /* 0x000f280000300800 */
[----:B------:R-:W4:Y:S04]  /*5dfd0*/  LDL.LU R18, [R1+0x298] ;  /* 0x0002980001127983 */ /* 0x000f280000300800 */
[----:B------:R-:W4:Y:S04]  /*5dfe0*/  LDL.LU R12, [R1+0x80] ;  /* 0x00008000010c7983 */ /* 0x000f280000300800 */
[----:B------:R-:W4:Y:S04]  /*5dff0*/  LDL.LU R23, [R1+0x2a0] ;  /* 0x0002a00001177983 */ /* 0x000f280000300800 */
[----:B------:R-:W4:Y:S04]  /*5e000*/  LDL.LU R29, [R1+0x7c] ;  /* 0x00007c00011d7983 */ /* 0x000f280000300800 */
[----:B-1----:R-:W4:Y:S04]  /*5e010*/  LDL.LU R2, [R1+0x288] ;  /* 0x0002880001027983 */ /* 0x002f280000300800 */
[----:B------:R-:W4:Y:S01]  /*5e020*/  LDL.LU R15, [R1+0x78] ;  /* 0x00007800010f7983 */ /* 0x000f220000300800 */
[----:B0-----:R-:W-:Y:S01]  /*5e030*/  VIADD R0, R0, UR7 ;  /* 0x0000000700007c36 */ /* 0x001fe20008000000 */
[----:B------:R-:W-:Y:S01]  /*5e040*/  ULDC UR7, c[0x0][0x248] ;  /* 0x0000920000077ab9 */ /* 0x000fe20000000800 */
[----:B--2---:R-:W-:-:S05]  /*5e050*/  PRMT R3, R13, 0x5410, R24 ;  /* 0x000054100d037816 */ /* 0x004fca0000000018 */
[----:B------:R-:W-:Y:S04]  /*5e060*/  STL [R1+0x8b4], R3 ;  /* 0x0008b40301007387 */ /* 0x000fe80000100800 */
[----:B------:R-:W2:Y:S04]  /*5e070*/  LDL.LU R11, [R1+0x28c] ;  /* 0x00028c00010b7983 */ /* 0x000ea80000300800 */
[----:B------:R-:W2:Y:S04]  /*5e080*/  LDL.LU R16, [R1+0x1c4] ;  /* 0x0001c40001107983 */ /* 0x000ea80000300800 */
[----:B------:R0:W-:Y:S04]  /*5e090*/  STL [R1+0x484], R0 ;  /* 0x0004840001007387 */ /* 0x0001e80000100800 */
[----:B------:R-:W2:Y:S04]  /*5e0a0*/  LDL.LU R10, [R1+0x27c] ;  /* 0x00027c00010a7983 */ /* 0x000ea80000300800 */
[----:B------:R-:W2:Y:S04]  /*5e0b0*/  LDL.LU R22, [R1+0x1b0] ;  /* 0x0001b00001167983 */ /* 0x000ea80000300800 */
[----:B------:R-:W2:Y:S04]  /*5e0c0*/  LDL.LU R9, [R1+0x26c] ;  /* 0x00026c0001097983 */ /* 0x000ea80000300800 */
[----:B------:R-:W2:Y:S04]  /*5e0d0*/  LDL.LU R24, [R1+0x1b4] ;  /* 0x0001b40001187983 */ /* 0x000ea80000300800 */
[----:B------:R-:W2:Y:S04]  /*5e0e0*/  LDL.LU R13, [R1+0x260] ;  /* 0x00026000010d7983 */ /* 0x000ea80000300800 */
[----:B------:R-:W2:Y:S04]  /*5e0f0*/  LDL.LU R8, [R1+0x1a0] ;  /* 0x0001a00001087983 */ /* 0x000ea80000300800 */
[----:B------:R-:W2:Y:S01]  /*5e100*/  LDL.LU R7, [R1+0x258] ;  /* 0x0002580001077983 */ /* 0x000ea20000300800 */
[----:B0-----:R-:W-:Y:S01]  /*5e110*/  VIADD R0, R0, UR7 ;  /* 0x0000000700007c36 */ /* 0x001fe20008000000 */
[----:B------:R-:W-:Y:S01]  /*5e120*/  ULDC UR7, c[0x0][0x248] ;  /* 0x0000920000077ab9 */ /* 0x000fe20000000800 */
[----:B---3--:R-:W-:-:S05]  /*5e130*/  PRMT R3, R28, 0x5410, R25 ;  /* 0x000054101c037816 */ /* 0x008fca0000000019 */
[----:B------:R0:W-:Y:S04]  /*5e140*/  STL [R1+0x8b0], R3 ;  /* 0x0008b00301007387 */ /* 0x0001e80000100800 */
[----:B------:R-:W3:Y:S04]  /*5e150*/  LDL.LU R26, [R1+0x1a4] ;  /* 0x0001a400011a7983 */ /* 0x000ee80000300800 */
[----:B------:R-:W3:Y:S04]  /*5e160*/  LDL.LU R6, [R1+0x24c] ;  /* 0x00024c0001067983 */ /* 0x000ee80000300800 */
[----:B------:R-:W3:Y:S04]  /*5e170*/  LDL.LU R27, [R1+0x160] ;  /* 0x00016000011b7983 */ /* 0x000ee80000300800 */
[----:B------:R-:W3:Y:S04]  /*5e180*/  LDL.LU R5, [R1+0x240] ;  /* 0x0002400001057983 */ /* 0x000ee80000300800 */
[----:B------:R-:W3:Y:S04]  /*5e190*/  LDL.LU R4, [R1+0x190] ;  /* 0x0001900001047983 */ /* 0x000ee80000300800 */
[----:B0-----:R-:W3:Y:S04]  /*5e1a0*/  LDL.LU R3, [R1+0x238] ;  /* 0x0002380001037983 */ /* 0x001ee80000300800 */
[----:B------:R-:W3:Y:S04]  /*5e1b0*/  LDL.LU R14, [R1+0x18c] ;  /* 0x00018c00010e7983 */ /* 0x000ee80000300800 */
[----:B------:R-:W3:Y:S04]  /*5e1c0*/  LDL.LU R20, [R1+0x22c] ;  /* 0x00022c0001147983 */ /* 0x000ee80000300800 */
[----:B------:R-:W3:Y:S04]  /*5e1d0*/  LDL.LU R25, [R1+0x180] ;  /* 0x0001800001197983 */ /* 0x000ee80000300800 */
[----:B------:R-:W3:Y:S01]  /*5e1e0*/  LDL.LU R28, [R1+0x21c] ;  /* 0x00021c00011c7983 */ /* 0x000ee20000300800 */
[----:B----4-:R-:W-:-:S05]  /*5e1f0*/  PRMT R21, R17, 0x5410, R21 ;  /* 0x0000541011157816 */ /* 0x010fca0000000015 */
[----:B------:R-:W-:Y:S01]  /*5e200*/  STL [R1+0x8ac], R21 ;  /* 0x0008ac1501007387 */ /* 0x000fe20000100800 */
[----:B------:R-:W-:Y:S02]  /*5e210*/  PRMT R17, R18, 0x5410, R19 ;  /* 0x0000541012117816 */ /* 0x000fe40000000013 */
[----:B------:R-:W-:-:S03]  /*5e220*/  PRMT R12, R23, 0x5410, R12 ;  /* 0x00005410170c7816 */ /* 0x000fc6000000000c */
[----:B------:R-:W-:Y:S04]  /*5e230*/  STL [R1+0x8a8], R17 ;  /* 0x0008a81101007387 */ /* 0x000fe80000100800 */
[----:B------:R-:W-:Y:S04]  /*5e240*/  STL [R1+0x498], R0 ;  /* 0x0004980001007387 */ /* 0x000fe80000100800 */
[----:B------:R0:W-:Y:S02]  /*5e250*/  STL [R1+0x8a4], R12 ;  /* 0x0008a40c01007387 */ /* 0x0001e40000100800 */
[----:B0-----:R-:W-:-:S02]  /*5e260*/  PRMT R12, R2, 0x5410, R29 ;  /* 0x00005410020c7816 */ /* 0x001fc4000000001d */
[----:B------:R-:W4:Y:S04]  /*5e270*/  LDL.LU R29, [R1+0x17c] ;  /* 0x00017c00011d7983 */ /* 0x000f280000300800 */
[----:B------:R-:W4:Y:S01]  /*5e280*/  LDL.LU R2, [R1+0x224] ;  /* 0x0002240001027983 */ /* 0x000f220000300800 */
[----:B------:R-:W-:-:S03]  /*5e290*/  VIADD R0, R0, UR7 ;  /* 0x0000000700007c36 */ /* 0x000fc60008000000 */
[----:B------:R-:W-:Y:S01]  /*5e2a0*/  STL [R1+0x8a0], R12 ;  /* 0x0008a00c01007387 */ /* 0x000fe20000100800 */
[----:B------:R-:W-:-:S03]  /*5e2b0*/  ULDC UR7, c[0x0][0x248] ;  /* 0x0000920000077ab9 */ /* 0x000fc60000000800 */
[----:B------:R0:W-:Y:S02]  /*5e2c0*/  STL [R1+0x494], R0 ;  /* 0x0004940001007387 */ /* 0x0001e40000100800 */
[----:B0-----:R-:W-:Y:S01]  /*5e2d0*/  VIADD R0, R0, UR7 ;  /* 0x0000000700007c36 */ /* 0x001fe20008000000 */
[----:B------:R-:W-:Y:S01]  /*5e2e0*/  ULDC UR7, c[0x0][0x248] ;  /* 0x0000920000077ab9 */ /* 0x000fe20000000800 */
[----:B--2---:R-:W-:Y:S02]  /*5e2f0*/  PRMT R11, R11, 0x5410, R15 ;  /* 0x000054100b0b7816 */ /* 0x004fe4000000000f */
[----:B------:R-:W-:Y:S02]  /*5e300*/  PRMT R10, R10, 0x5410, R16 ;  /* 0x000054100a0a7816 */ /* 0x000fe40000000010 */
[----:B------:R-:W-:Y:S01]  /*5e310*/  PRMT R9, R9, 0x5410, R22 ;  /* 0x0000541009097816 */ /* 0x000fe20000000016 */
[----:B------:R-:W-:Y:S04]  /*5e320*/  STL [R1+0x89c], R11 ;  /* 0x00089c0b01007387 */ /* 0x000fe80000100800 */
[----:B------:R-:W-:Y:S04]  /*5e330*/  STL [R1+0x290], R10 ;  /* 0x0002900a01007387 */ /* 0x000fe80000100800 */
[----:B------:R0:W-:Y:S04]  /*5e340*/  STL [R1+0x480], R0 ;  /* 0x0004800001007387 */ /* 0x0001e80000100800 */
[----:B------:R1:W-:Y:S01]  /*5e350*/  STL [R1+0x28c], R9 ;  /* 0x00028c0901007387 */ /* 0x0003e20000100800 */
[----:B------:R-:W-:Y:S01]  /*5e360*/  PRMT R7, R7, 0x5410, R8 ;  /* 0x0000541007077816 */ /* 0x000fe20000000008 */
[----:B0-----:R-:W-:Y:S01]  /*5e370*/  VIADD R0, R0, UR7 ;  /* 0x0000000700007c36 */ /* 0x001fe20008000000 */
[----:B------:R-:W-:Y:S01]  /*5e380*/  ULDC UR7, c[0x0][0x248] ;  /* 0x0000920000077ab9 */ /* 0x000fe20000000800 */
[----:B-1----:R-:W-:-:S02]  /*5e390*/  PRMT R9, R13, 0x5410, R24 ;  /* 0x000054100d097816 */ /* 0x002fc40000000018 */
[----:B------:R-:W2:Y:S04]  /*5e3a0*/  LDL.LU R24, [R1+0x170] ;  /* 0x0001700001187983 */ /* 0x000ea80000300800 */
[----:B------:R-:W2:Y:S04]  /*5e3b0*/  LDL.LU R13, [R1+0x218] ;  /* 0x00021800010d7983 */ /* 0x000ea80000300800 */
[----:B------:R-:W-:Y:S04]  /*5e3c0*/  STL [R1+0x288], R9 ;  /* 0x0002880901007387 */ /* 0x000fe80000100800 */
[----:B------:R0:W-:Y:S04]  /*5e3d0*/  STL [R1+0x490], R0 ;  /* 0x0004900001007387 */ /* 0x0001e80000100800 */
[----:B------:R-:W-:Y:S01]  /*5e3e0*/  STL [R1+0x280], R7 ;  /* 0x0002800701007387 */ /* 0x000fe20000100800 */
        /* <DEDUP_REMOVED lines=13> */
[----:B------:R1:W-:Y:S04]  /*5e4c0*/  STL [R1+0x270], R3 ;  /* 0x0002700301007387 */ /* 0x0003e80000100800 */
[----:B------:R-:W3:Y:S04]  /*5e4d0*/  LDL.LU R12, [R1+0x16c] ;  /* 0x00016c00010c7983 */ /* 0x000ee80000300800 */
[----:B------:R-:W3:Y:S01]  /*5e4e0*/  LDL.LU R15, [R1+0x208] ;  /* 0x00020800010f7983 */ /* 0x000ee20000300800 */
[----:B0-----:R-:W-:Y:S01]  /*5e4f0*/  VIADD R0, R0, UR7 ;  /* 0x0000000700007c36 */ /* 0x001fe20008000000 */
[----:B-1----:R-:W-:Y:S01]  /*5e500*/  PRMT R3, R28, 0x5410, R25 ;  /* 0x000054101c037816 */ /* 0x002fe20000000019 */
[----:B------:R-:W-:-:S04]  /*5e510*/  ULDC UR7, c[0x0][0x248] ;  /* 0x0000920000077ab9 */ /* 0x000fc80000000800 */
[----:B------:R-:W-:Y:S04]  /*5e520*/  STL [R1+0x26c], R3 ;  /* 0x00026c0301007387 */ /* 0x000fe80000100800 */
[----:B------:R0:W-:Y:S04]  /*5e530*/  STL [R1+0x4c0], R0 ;  /* 0x0004c00001007387 */ /* 0x0001e80000100800 */
[----:B------:R-:W3:Y:S04]  /*5e540*/  LDL.LU R21, [R1+0x150] ;  /* 0x0001500001157983 */ /* 0x000ee80000300800 */
[----:B------:R-:W3:Y:S04]  /*5e550*/  LDL.LU R17, [R1+0x20c] ;  /* 0x00020c0001117983 */ /* 0x000ee80000300800 */
[----:B------:R-:W3:Y:S04]  /*5e560*/  LDL.LU R25, [R1+0x108] ;  /* 0x0001080001197983 */ /* 0x000ee80000300800 */
[----:B------:R-:W3:Y:S04]  /*5e570*/  LDL.LU R28, [R1+0x1fc] ;  /* 0x0001fc00011c7983 */ /* 0x000ee80000300800 */
[----:B------:R-:W3:Y:S01]  /*5e580*/  LDL.LU R19, [R1+0x158] ;  /* 0x0001580001137983 */ /* 0x000ee20000300800 */
[----:B0-----:R-:W-:Y:S01]  /*5e590*/  VIADD R0, R0, UR7 ;  /* 0x0000000700007c36 */ /* 0x001fe20008000000 */
[----:B------:R-:W-:Y:S01]  /*5e5a0*/  ULDC UR7, c[0x0][0x248] ;  /* 0x0000920000077ab9 */ /* 0x000fe20000000800 */
[----:B----4-:R-:W-:-:S05]  /*5e5b0*/  PRMT R2, R2, 0x5410, R29 ;  /* 0x0000541002027816 */ /* 0x010fca000000001d */
[----:B------:R0:W-:Y:S04]  /*5e5c0*/  STL [R1+0x264], R2 ;  /* 0x0002640201007387 */ /* 0x0001e80000100800 */
[----:B------:R-:W4:Y:S04]  /*5e5d0*/  LDL.LU R18, [R1+0x200] ;  /* 0x0002000001127983 */ /* 0x000f280000300800 */
[----:B------:R-:W4:Y:S04]  /*5e5e0*/  LDL.LU R23, [R1+0x154] ;  /* 0x0001540001177983 */ /* 0x000f280000300800 */
[----:B------:R1:W-:Y:S04]  /*5e5f0*/  STL [R1+0x4cc], R0 ;  /* 0x0004cc0001007387 */ /* 0x0003e80000100800 */
[----:B------:R-:W4:Y:S04]  /*5e600*/  LDL.LU R11, [R1+0x1e8] ;  /* 0x0001e800010b7983 */ /* 0x000f280000300800 */
[----:B------:R-:W4:Y:S04]  /*5e610*/  LDL.LU R16, [R1+0x148] ;  /* 0x0001480001107983 */ /* 0x000f280000300800 */
[----:B------:R-:W4:Y:S04]  /*5e620*/  LDL.LU R10, [R1+0x1e4] ;  /* 0x0001e400010a7983 */ /* 0x000f280000300800 */
[----:B------:R-:W4:Y:S04]  /*5e630*/  LDL.LU R29, [R1+0x144] ;  /* 0x00014400011d7983 */ /* 0x000f280000300800 */
[----:B0-----:R-:W4:Y:S04]  /*5e640*/  LDL.LU R2, [R1+0x1e0] ;  /* 0x0001e00001027983 */ /* 0x001f280000300800 */
[----:B------:R-:W4:Y:S04]  /*5e650*/  LDL.LU R22, [R1+0x13c] ;  /* 0x00013c0001167983 */ /* 0x000f280000300800 */
[----:B------:R-:W4:Y:S01]  /*5e660*/  LDL.LU R9, [R1+0x1d8] ;  /* 0x0001d80001097983 */ /* 0x000f220000300800 */
[----:B-1----:R-:W-:Y:S01]  /*5e670*/  VIADD R0, R0, UR7 ;  /* 0x0000000700007c36 */ /* 0x002fe20008000000 */
[----:B------:R-:W-:Y:S01]  /*5e680*/  ULDC UR7, c[0x0][0x248] ;  /* 0x0000920000077ab9 */ /* 0x000fe20000000800 */
[----:B--2---:R-:W-:-:S05]  /*5e690*/  PRMT R3, R13, 0x5410, R24 ;  /* 0x000054100d037816 */ /* 0x004fca0000000018 */
        /* <DEDUP_REMOVED lines=8> */
[----:B0-----:R-:W2:Y:S04]  /*5e720*/  LDL.LU R3, [R1+0x1ac] ;  /* 0x0001ac0001037983 */ /* 0x001ea80000300800 */
[----:B------:R-:W2:Y:S04]  /*5e730*/  LDL.LU R14, [R1+0x11c] ;  /* 0x00011c00010e7983 */ /* 0x000ea80000300800 */
[----:B------:R-:W2:Y:S04]  /*5e740*/  LDL.LU R20, [R1+0x1a8] ;  /* 0x0001a80001147983 */ /* 0x000ea80000300800 */
[----:B------:R-:W2:Y:S04]  /*5e750*/  LDL.LU R24, [R1+0x110] ;  /* 0x0001100001187983 */ /* 0x000ea80000300800 */
[----:B------:R-:W2:Y:S01]  /*5e760*/  LDL.LU R13, [R1+0x194] ;  /* 0x00019400010d7983 */ /* 0x000ea20000300800 */
[----:B---3--:R-:W-:-:S03]  /*5e770*/  PRMT R15, R15, 0x5410, R12 ;  /* 0x000054100f0f7816 */ /* 0x008fc6000000000c */
[----:B------:R-:W3:Y:S04]  /*5e780*/  LDL.LU R12, [R1+0x24a4] ;  /* 0x0024a400010c7983 */ /* 0x000ee80000300800 */
[----:B------:R0:W-:Y:S04]  /*5e790*/  STL [R1+0x25c], R15 ;  /* 0x00025c0f01007387 */ /* 0x0001e80000100800 */
[----:B0-----:R-:W3:Y:S01]  /*5e7a0*/  LDL.LU R15, [R1+0x24a0] ;  /* 0x0024a000010f7983 */ /* 0x001ee20000300800 */
[----:B------:R-:W-:Y:S02]  /*5e7b0*/  PRMT R21, R17, 0x5410, R21 ;  /* 0x0000541011157816 */ /* 0x000fe40000000015 */
[----:B------:R-:W-:-:S03]  /*5e7c0*/  PRMT R17, R28, 0x5410, R25 ;  /* 0x000054101c117816 */ /* 0x000fc60000000019 */
[----:B------:R-:W-:Y:S04]  /*5e7d0*/  STL [R1+0x258], R21 ;  /* 0x0002581501007387 */ /* 0x000fe80000100800 */
[----:B------:R0:W-:Y:S04]  /*5e7e0*/  STL [R1+0x4d8], R0 ;  /* 0x0004d80001007387 */ /* 0x0001e80000100800 */
[----:B------:R-:W3:Y:S04]  /*5e7f0*/  LDL.LU R25, [R1+0x10c] ;  /* 0x00010c0001197983 */ /* 0x000ee80000300800 */
[----:B------:R4:W-:Y:S04]  /*5e800*/  STL [R1+0x254], R17 ;  /* 0x0002541101007387 */ /* 0x0009e80000100800 */
[----:B------:R-:W3:Y:S01]  /*5e810*/  LDL.LU R28, [R1+0x198] ;  /* 0x00019800011c7983 */ /* 0x000ee20000300800 */
[----:B0-----:R-:W-:Y:S01]  /*5e820*/  VIADD R0, R0, UR7 ;  /* 0x0000000700007c36 */ /* 0x001fe20008000000 */
[----:B------:R-:W-:Y:S01]  /*5e830*/  ULDC UR7, c[0x0][0x248] ;  /* 0x0000920000077ab9 */ /* 0x000fe20000000800 */
[----:B----4-:R-:W-:-:S02]  /*5e840*/  PRMT R17, R18, 0x5410, R19 ;  /* 0x0000541012117816 */ /* 0x010fc40000000013 */
[----:B------:R-:W-:-:S03]  /*5e850*/  PRMT R11, R11, 0x5410, R23 ;  /* 0x000054100b0b7816 */ /* 0x000fc60000000017 */
[----:B------:R-:W-:Y:S04]  /*5e860*/  STL [R1+0x250], R17 ;  /* 0x0002501101007387 */ /* 0x000fe80000100800 */
[----:B------:R0:W-:Y:S01]  /*5e870*/  STL [R1+0x4e0], R0 ;  /* 0x0004e00001007387 */ /* 0x0001e20000100800 */
[----:B------:R-:W-:-:S03]  /*5e880*/  PRMT R10, R10, 0x5410, R16 ;  /* 0x000054100a0a7816 */ /* 0x000fc60000000010 */
[----:B------:R-:W-:Y:S01]  /*5e890*/  STL [R1+0x24c], R11 ;  /* 0x00024c0b01007387 */ /* 0x000fe20000100800 */
[----:B------:R-:W-:-:S03]  /*5e8a0*/  PRMT R2, R2, 0x5410, R29 ;  /* 0x0000541002027816 */ /* 0x000fc6000000001d */
[----:B------:R-:W-:Y:S01]  /*5e8b0*/  STL [R1+0x248], R10 ;  /* 0x0002480a01007387 */ /* 0x000fe20000100800 */
[----:B0-----:R-:W-:Y:S01]  /*5e8c0*/  VIADD R0, R0, UR7 ;  /* 0x0000000700007c36 */ /* 0x001fe20008000000 */
[----:B------:R-:W-:-:S04]  /*5e8d0*/  ULDC UR7, c[0x0][0x248] ;  /* 0x0000920000077ab9 */ /* 0x000fc80000000800 */
[----:B------:R-:W-:Y:S04]  /*5e8e0*/  STL [R1+0x4ec], R0 ;  /* 0x0004ec0001007387 */ /* 0x000fe80000100800 */
[----:B------:R-:W4:Y:S04]  /*5e8f0*/  LDL.LU R29, [R1+0xf4] ;  /* 0x0000f400011d7983 */ /* 0x000f280000300800 */
[----:B------:R0:W-:Y:S04]  /*5e900*/  STL [R1+0x244], R2 ;  /* 0x0002440201007387 */ /* 0x0001e80000100800 */
[----:B0-----:R-:W4:Y:S01]  /*5e910*/  LDL.LU R2, [R1+0x188] ;  /* 0x0001880001027983 */ /* 0x001f220000300800 */
[----:B------:R-:W-:Y:S01]  /*5e920*/  PRMT R9, R9, 0x5410, R22 ;  /* 0x0000541009097816 */ /* 0x000fe20000000016 */
[----:B------:R-:W-:Y:S01]  /*5e930*/  VIADD R0, R0, UR7 ;  /* 0x0000000700007c36 */ /* 0x000fe20008000000 */
[----:B------:R-:W-:-:S03]  /*5e940*/  ULDC UR7, c[0x0][0x248] ;  /* 0x0000920000077ab9 */ /* 0x000fc60000000800 */
[----:B------:R-:W-:Y:S04]  /*5e950*/  STL [R1+0x240], R9 ;  /* 0x0002400901007387 */ /* 0x000fe80000100800 */
[----:B------:R0:W-:Y:S02]  /*5e960*/  STL [R1+0x4f4], R0 ;  /* 0x0004f40001007387 */ /* 0x0001e40000100800 */
[----:B0-----:R-:W-:Y:S01]  /*5e970*/  VIADD R0, R0, UR7 ;  /* 0x0000000700007c36 */ /* 0x001fe20008000000 */
[----:B------:R-:W-:Y:S01]  /*5e980*/  ULDC UR7, c[0x0][0x248] ;  /* 0x0000920000077ab9 */ /* 0x000fe20000000800 */
[----:B--2---:R-:W-:Y:S02]  /*5e990*/  PRMT R7, R7, 0x5410, R8 ;  /* 0x0000541007077816 */ /* 0x004fe40000000008 */
[----:B------:R-:W-:-:S02]  /*5e9a0*/  PRMT R6, R6, 0x5410, R26 ;  /* 0x0000541006067816 */ /* 0x000fc4000000001a */
[----:B------:R-:W-:Y:S01]  /*5e9b0*/  PRMT R5, R5, 0x5410, R27 ;  /* 0x0000541005057816 */ /* 0x000fe2000000001b */
[----:B------:R-:W-:Y:S04]  /*5e9c0*/  STL [R1+0x23c], R7 ;  /* 0x00023c0701007387 */ /* 0x000fe80000100800 */
[----:B------:R-:W-:Y:S04]  /*5e9d0*/  STL [R1+0x230], R6 ;  /* 0x0002300601007387 */ /* 0x000fe80000100800 */
[----:B------:R0:W-:Y:S01]  /*5e9e0*/  STL [R1+0x500], R0 ;  /* 0x0005000001007387 */ /* 0x0001e20000100800 */
[----:B------:R-:W-:-:S02]  /*5e9f0*/  PRMT R4, R3, 0x5410, R4 ;  /* 0x0000541003047816 */ /* 0x000fc40000000004 */
[----:B------:R-:W-:Y:S01]  /*5ea00*/  PRMT R3, R20, 0x5410, R14 ;  /* 0x0000541014037816 */ /* 0x000fe2000000000e */
[----:B------:R-:W-:Y:S04]  /*5ea10*/  STL [R1+0x22c], R5 ;  /* 0x00022c0501007387 */ /* 0x000fe80000100800 */
[----:B------:R-:W-:Y:S01]  /*5ea20*/  STL [R1+0x228], R4 ;  /* 0x0002280401007387 */ /* 0x000fe20000100800 */
[----:B0-----:R-:W-:Y:S01]  /*5ea30*/  VIADD R0, R0, UR7 ;  /* 0x0000000700007c36 */ /* 0x001fe20008000000 */
[----:B------:R-:W-:-:S04]  /*5ea40*/  ULDC UR7, c[0x0][0x248] ;  /* 0x0000920000077ab9 */ /* 0x000fc80000000800 */
        /* <DEDUP_REMOVED lines=20> */
[----:B------:R-:W-:Y:S04]  /*5eb90*/  STL [R1+0x51c], R0 ;  /* 0x00051c0001007387 */ /* 0x000fe80000100800 */
        /* <DEDUP_REMOVED lines=16> */
[----:B0-----:R-:W4:Y:S04]  /*5eca0*/  LDL.LU R3, [R1+0x114] ;  /* 0x0001140001037983 */ /* 0x001f280000300800 */
[----:B------:R-:W4:Y:S04]  /*5ecb0*/  LDL.LU R29, [R1+0x90] ;  /* 0x00009000011d7983 */ /* 0x000f280000300800 */
[----:B-1----:R-:W4:Y:S01]  /*5ecc0*/  LDL.LU R2, [R1+0x104] ;  /* 0x0001040001027983 */ /* 0x002f220000300800 */
[----:B------:R-:W-:Y:S01]  /*5ecd0*/  VIADD R0, R0, UR7 ;  /* 0x0000000700007c36 */ /* 0x000fe20008000000 */
[----:B------:R-:W-:Y:S01]  /*5ece0*/  ULDC UR7, c[0x0][0x248] ;  /* 0x0000920000077ab9 */ /* 0x000fe20000000800 */
[----:B--2---:R-:W-:-:S02]  /*5ecf0*/  PRMT R20, R20, 0x5410, R14 ;  /* 0x0000541014147816 */ /* 0x004fc4000000000e */
[----:B------:R-:W2:Y:S04]  /*5ed00*/  LDL.LU R14, [R1+0x98] ;  /* 0x00009800010e7983 */ /* 0x000ea80000300800 */
[----:B------:R0:W-:Y:S04]  /*5ed10*/  STL [R1+0x20c], R20 ;  /* 0x00020c1401007387 */ /* 0x0001e80000100800 */
[----:B0-----:R-:W2:Y:S01]  /*5ed20*/  LDL.LU R20, [R1+0xfc] ;  /* 0x0000fc0001147983 */ /* 0x001ea20000300800 */
[----:B------:R-:W-:-:S03]  /*5ed30*/  PRMT R21, R21, 0x5410, R11 ;  /* 0x0000541015157816 */ /* 0x000fc6000000000b */
[----:B------:R-:W2:Y:S04]  /*5ed40*/  LDL.LU R11, [R1+0x249c] ;  /* 0x00249c00010b7983 */ /* 0x000ea80000300800 */
[----:B------:R-:W-:Y:S04]  /*5ed50*/  STL [R1+0x528], R0 ;  /* 0x0005280001007387 */ /* 0x000fe80000100800 */
[----:B------:R0:W-:Y:S02]  /*5ed60*/  STL [R1+0x208], R21 ;  /* 0x0002081501007387 */ /* 0x0001e40000100800 */
[----:B0-----:R-:W-:-:S02]  /*5ed70*/  PRMT R21, R13, 0x5410, R24 ;  /* 0x000054100d157816 */ /* 0x001fc40000000018 */
[----:B------:R-:W2:Y:S04]  /*5ed80*/  LDL.LU R24, [R1+0x94] ;  /* 0x0000940001187983 */ /* 0x000ea80000300800 */
[----:B------:R-:W2:Y:S01]  /*5ed90*/  LDL.LU R13, [R1+0x100] ;  /* 0x00010000010d7983 */ /* 0x000ea20000300800 */
[----:B------:R-:W-:-:S03]  /*5eda0*/  VIADD R0, R0, UR7 ;  /* 0x0000000700007c36 */ /* 0x000fc60008000000 */
[----:B------:R-:W-:Y:S01]  /*5edb0*/  STL [R1+0x204], R21 ;  /* 0x0002041501007387 */ /* 0x000fe20000100800 */
[----:B------:R-:W-:Y:S01]  /*5edc0*/  ULDC UR7, c[0x0][0x248] ;  /* 0x0000920000077ab9 */ /* 0x000fe20000000800 */
[----:B---3--:R-:W-:Y:S02]  /*5edd0*/  PRMT R19, R19, 0x5410, R17 ;  /* 0x0000541013137816 */ /* 0x008fe40000000011 */
[----:B------:R-:W-:-:S03]  /*5ede0*/  PRMT R17, R23, 0x5410, R18 ;  /* 0x0000541017117816 */ /* 0x000fc60000000012 */
[----:B------:R-:W-:Y:S04]  /*5edf0*/  STL [R1+0x200], R19 ;  /* 0x0002001301007387 */ /* 0x000fe80000100800 */
[----:B------:R-:W-:Y:S04]  /*5ee00*/  STL [R1+0x530], R0 ;  /* 0x0005300001007387 */ /* 0x000fe80000100800 */
[----:B------:R0:W-:Y:S01]  /*5ee10*/  STL [R1+0x1fc], R17 ;  /* 0x0001fc1101007387 */ /* 0x0001e20000100800 */
[----:B------:R-:W-:Y:S02]  /*5ee20*/  PRMT R10, R10, 0x5410, R16 ;  /* 0x000054100a0a7816 */ /* 0x000fe40000000010 */
[----:B0-----:R-:W-:-:S02]  /*5ee30*/  PRMT R17, R28, 0x5410, R25 ;  /* 0x000054101c117816 */ /* 0x001fc40000000019 */
[----:B------:R-:W3:Y:S04]  /*5ee40*/  LDL.LU R25, [R1+0x9c] ;  /* 0x00009c0001197983 */ /* 0x000ee80000300800 */
[----:B------:R-:W3:Y:S01]  /*5ee50*/  LDL.LU R28, [R1+0xf0] ;  /* 0x0000f000011c7983 */ /* 0x000ee20000300800 */
[----:B------:R-:W-:-:S03]  /*5ee60*/  VIADD R0, R0, UR7 ;  /* 0x0000000700007c36 */ /* 0x000fc60008000000 */
[----:B------:R-:W-:Y:S01]  /*5ee70*/  STL [R1+0x1f8], R17 ;  /* 0x0001f81101007387 */ /* 0x000fe20000100800 */
[----:B------:R-:W-:-:S03]  /*5ee80*/  ULDC UR7, c[0x0][0x248] ;  /* 0x0000920000077ab9 */ /* 0x000fc60000000800 */
[----:B------:R0:W-:Y:S04]  /*5ee90*/  STL [R1+0x53c], R0 ;  /* 0x00053c0001007387 */ /* 0x0001e80000100800 */
[----:B------:R-:W-:Y:S01]  /*5eea0*/  STL [R1+0x1ec], R10 ;  /* 0x0001ec0a01007387 */ /* 0x000fe20000100800 */
[----:B0-----:R-:W-:Y:S01]  /*5eeb0*/  VIADD R0, R0, UR7 ;  /* 0x0000000700007c36 */ /* 0x001fe20008000000 */
[----:B------:R-:W-:Y:S01]  /*5eec0*/  ULDC UR7, c[0x0][0x248] ;  /* 0x0000920000077ab9 */ /* 0x000fe20000000800 */
[----:B----4-:R-:W-:Y:S02]  /*5eed0*/  PRMT R9, R9, 0x5410, R22 ;  /* 0x0000541009097816 */ /* 0x010fe40000000016 */
[----:B------:R-:W-:Y:S02]  /*5eee0*/  PRMT R7, R7, 0x5410, R8 ;  /* 0x0000541007077816 */ /* 0x000fe40000000008 */
[----:B------:R-:W-:Y:S01]  /*5eef0*/  PRMT R6, R6, 0x5410, R26 ;  /* 0x0000541006067816 */ /* 0x000fe2000000001a */
[----:B------:R-:W-:Y:S04]  /*5ef00*/  STL [R1+0x1e8], R9 ;  /* 0x0001e80901007387 */ /* 0x000fe80000100800 */
[----:B------:R0:W-:Y:S04]  /*5ef10*/  STL [R1+0x548], R0 ;  /* 0x0005480001007387 */ /* 0x0001e80000100800 */
[----:B------:R-:W-:Y:S01]  /*5ef20*/  STL [R1+0x1e4], R7 ;  /* 0x0001e40701007387 */ /* 0x000fe20000100800 */
[----:B------:R-:W-:-:S03]  /*5ef30*/  PRMT R5, R5, 0x5410, R27 ;  /* 0x0000541005057816 */ /* 0x000fc6000000001b */
[----:B------:R-:W-:Y:S01]  /*5ef40*/  STL [R1+0x1e0], R6 ;  /* 0x0001e00601007387 */ /* 0x000fe20000100800 */
[----:B------:R-:W-:Y:S01]  /*5ef50*/  PRMT R3, R3, 0x5410, R4 ;  /* 0x0000541003037816 */ /* 0x000fe20000000004 */
[----:B0-----:R-:W-:Y:S01]  /*5ef60*/  VIADD R0, R0, UR7 ;  /* 0x0000000700007c36 */ /* 0x001fe20008000000 */
[----:B------:R-:W-:Y:S01]  /*5ef70*/  ULDC UR7, c[0x0][0x248] ;  /* 0x0000920000077ab9 */ /* 0x000fe20000000800 */
[----:B------:R-:W-:-:S03]  /*5ef80*/  PRMT R2, R2, 0x5410, R29 ;  /* 0x0000541002027816 */ /* 0x000fc6000000001d */
[----:B------:R0:W-:Y:S04]  /*5ef90*/  STL [R1+0x554], R0 ;  /* 0x0005540001007387 */ /* 0x0001e80000100800 */
[----:B------:R-:W-:Y:S04]  /*5efa0*/  STL [R1+0x1dc], R5 ;  /* 0x0001dc0501007387 */ /* 0x000fe80000100800 */
[----:B------:R-:W-:Y:S01]  /*5efb0*/  STL [R1+0x1d8], R3 ;  /* 0x0001d80301007387 */ /* 0x000fe20000100800 */
[----:B0-----:R-:W-:Y:S01]  /*5efc0*/  VIADD R0, R0, UR7 ;  /* 0x0000000700007c36 */ /* 0x001fe20008000000 */
[----:B------:R-:W-:-:S04]  /*5efd0*/  ULDC UR7, c[0x0][0x248] ;  /* 0x0000920000077ab9 */ /* 0x000fc80000000800 */
[----:B------:R-:W-:Y:S04]  /*5efe0*/  STL [R1+0x560], R0 ;  /* 0x0005600001007387 */ /* 0x000fe80000100800 */
[----:B------:R-:W4:Y:S04]  /*5eff0*/  LDL.LU R29, [R1+0x74] ;  /* 0x00007400011d7983 */ /* 0x000f280000300800 */
[----:B------:R0:W-:Y:S04]  /*5f000*/  STL [R1+0x1d4], R2 ;  /* 0x0001d40201007387 */ /* 0x0001e80000100800 */
[----:B0-----:R-:W4:Y:S01]  /*5f010*/  LDL.LU R2, [R1+0xe4] ;  /* 0x0000e40001027983 */ /* 0x001f220000300800 */
[----:B------:R-:W-:-:S03]  /*5f020*/  VIADD R0, R0, UR7 ;  /* 0x0000000700007c36 */ /* 0x000fc60008000000 */
[----:B------:R-:W4:Y:S04]  /*5f030*/  LDL.LU R16, [R1+0x68] ;  /* 0x0000680001107983 */ /* 0x000f280000300800 */
[----:B------:R-:W4:Y:S01]  /*5f040*/  LDL.LU R21, [R1+0xd4] ;  /* 0x0000d40001157983 */ /* 0x000f220000300800 */
[----:B------:R-:W-:Y:S01]  /*5f050*/  ULDC UR7, c[0x0][0x248] ;  /* 0x0000920000077ab9 */ /* 0x000fe20000000800 */
[----:B--2---:R-:W-:-:S05]  /*5f060*/  PRMT R3, R20, 0x5410, R14 ;  /* 0x0000541014037816 */ /* 0x004fca000000000e */
[----:B------:R0:W-:Y:S04]  /*5f070*/  STL [R1+0x1c0], R3 ;  /* 0x0001c00301007387 */ /* 0x0001e80000100800 */
[----:B------:R1:W-:Y:S04]  /*5f080*/  STL [R1+0x56c], R0 ;  /* 0x00056c0001007387 */ /* 0x0003e80000100800 */
[----:B------:R-:W2:Y:S04]  /*5f090*/  LDL.LU R10, [R1+0x64] ;  /* 0x00006400010a7983 */ /* 0x000ea80000300800 */
[----:B------:R-:W2:Y:S01]  /*5f0a0*/  LDL.LU R17, [R1+0xe0] ;  /* 0x0000e00001117983 */ /* 0x000ea20000300800 */
[----:B0-----:R-:W-:-:S05]  /*5f0b0*/  PRMT R3, R13, 0x5410, R24 ;  /* 0x000054100d037816 */ /* 0x001fca0000000018 */
[----:B------:R3:W-:Y:S04]  /*5f0c0*/  STL [R1+0x1bc], R3 ;  /* 0x0001bc0301007387 */ /* 0x0007e80000100800 */
[----:B------:R-:W2:Y:S04]  /*5f0d0*/  LDL.LU R22, [R1+0x60] ;  /* 0x0000600001167983 */ /* 0x000ea80000300800 */
[----:B------:R-:W2:Y:S04]  /*5f0e0*/  LDL.LU R9, [R1+0xc4] ;  /* 0x0000c40001097983 */ /* 0x000ea80000300800 */
[----:B------:R-:W2:Y:S01]  /*5f0f0*/  LDL.LU R8, [R1+0x58] ;  /* 0x0000580001087983 */ /* 0x000ea20000300800 */
[----:B-1----:R-:W-:-:S03]  /*5f100*/  VIADD R0, R0, UR7 ;  /* 0x0000000700007c36 */ /* 0x002fc60008000000 */
[----:B------:R-:W2:Y:S04]  /*5f110*/  LDL.LU R19, [R1+0xb8] ;  /* 0x0000b80001137983 */ /* 0x000ea80000300800 */
[----:B------:R-:W2:Y:S04]  /*5f120*/  LDL.LU R7, [R1+0x54] ;  /* 0x0000540001077983 */ /* 0x000ea80000300800 */
[----:B------:R-:W2:Y:S01]  /*5f130*/  LDL.LU R18, [R1+0xb4] ;  /* 0x0000b40001127983 */ /* 0x000ea20000300800 */
[----:B------:R-:W-:-:S03]  /*5f140*/  ULDC UR7, c[0x0][0x248] ;  /* 0x0000920000077ab9 */ /* 0x000fc60000000800 */
[----:B------:R-:W-:Y:S04]  /*5f150*/  STL [R1+0x578], R0 ;  /* 0x0005780001007387 */ /* 0x000fe80000100800 */
[----:B------:R-:W2:Y:S01]  /*5f160*/  LDL.LU R26, [R1+0x50] ;  /* 0x00005000011a7983 */ /* 0x000ea20000300800 */
[----:B---3--:R-:W-:-:S05]  /*5f170*/  PRMT R3, R28, 0x5410, R25 ;  /* 0x000054101c037816 */ /* 0x008fca0000000019 */
[----:B------:R0:W-:Y:S04]  /*5f180*/  STL [R1+0x1b8], R3 ;  /* 0x0001b80301007387 */ /* 0x0001e80000100800 */
        /* <DEDUP_REMOVED lines=8> */
[----:B------:R-:W3:Y:S04]  /*5f210*/  LDL.LU R13, [R1+0x84] ;  /* 0x00008400010d7983 */ /* 0x000ee80000300800 */
[----:B------:R-:W3:Y:S04]  /*5f220*/  LDL.LU R25, [R1+0x34] ;  /* 0x0000340001197983 */ /* 0x000ee80000300800 */
[----:B------:R-:W3:Y:S04]  /*5f230*/  LDL.LU R23, [R1+0xd0] ;  /* 0x0000d00001177983 */ /* 0x000ee80000300800 */
[----:B------:R-:W3:Y:S01]  /*5f240*/  LDL.LU R28, [R1+0x30] ;  /* 0x00003000011c7983 */ /* 0x000ee20000300800 */
[----:B----4-:R-:W-:-:S03]  /*5f250*/  PRMT R29, R2, 0x5410, R29 ;  /* 0x00005410021d7816 */ /* 0x010fc6000000001d */
[----:B------:R-:W4:Y:S01]  /*5f260*/  LDL.LU R2, [R1+0x70] ;  /* 0x0000700001027983 */ /* 0x000f220000300800 */
[----:B------:R-:W-:-:S03]  /*5f270*/  PRMT R21, R21, 0x5410, R16 ;  /* 0x0000541015157816 */ /* 0x000fc60000000010 */
[----:B------:R0:W-:Y:S01]  /*5f280*/  STL [R1+0x1b0], R29 ;  /* 0x0001b01d01007387 */ /* 0x0001e20000100800 */
[----:B------:R-:W-:Y:S01]  /*5f290*/  VIADD R0, R0, UR7 ;  /* 0x0000000700007c36 */ /* 0x000fe20008000000 */
[----:B------:R-:W-:Y:S02]  /*5f2a0*/  ULDC UR7, c[0x0][0x248] ;  /* 0x0000920000077ab9 */ /* 0x000fe40000000800 */
[----:B0-----:R-:W4:Y:S04]  /*5f2b0*/  LDL.LU R29, [R1+0x2c] ;  /* 0x00002c00011d7983 */ /* 0x001f280000300800 */
[----:B------:R-:W4:Y:S04]  /*5f2c0*/  LDL.LU R16, [R1+0x2498] ;  /* 0x0024980001107983 */ /* 0x000f280000300800 */
[----:B------:R0:W-:Y:S04]  /*5f2d0*/  STL [R1+0x1b4], R21 ;  /* 0x0001b41501007387 */ /* 0x0001e80000100800 */
[----:B0-----:R-:W4:Y:S04]  /*5f2e0*/  LDL.LU R21, [R1+0x1f0] ;  /* 0x0001f00001157983 */ /* 0x001f280000300800 */
[----:B------:R0:W-:Y:S02]  /*5f2f0*/  STL [R1+0x574], R0 ;  /* 0x0005740001007387 */ /* 0x0001e40000100800 */
[----:B0-----:R-:W-:Y:S01]  /*5f300*/  VIADD R0, R0, UR7 ;  /* 0x0000000700007c36 */ /* 0x001fe20008000000 */
[----:B------:R-:W-:Y:S01]  /*5f310*/  ULDC UR7, c[0x0][0x248] ;  /* 0x0000920000077ab9 */ /* 0x000fe20000000800 */
[----:B--2---:R-:W-:-:S02]  /*5f320*/  PRMT R17, R17, 0x5410, R10 ;  /* 0x0000541011117816 */ /* 0x004fc4000000000a */
[----:B------:R-:W2:Y:S04]  /*5f330*/  LDL.LU R10, [R1+0x2494] ;  /* 0x00249400010a7983 */ /* 0x000ea80000300800 */
[----:B------:R0:W-:Y:S04]  /*5f340*/  STL [R1+0x1ac], R17 ;  /* 0x0001ac1101007387 */ /* 0x0001e80000100800 */
[----:B0-----:R-:W2:Y:S01]  /*5f350*/  LDL.LU R17, [R1+0x5c] ;  /* 0x00005c0001117983 */ /* 0x001ea20000300800 */
[----:B------:R-:W-:-:S03]  /*5f360*/  PRMT R9, R9, 0x5410, R22 ;  /* 0x0000541009097816 */ /* 0x000fc60000000016 */
[----:B------:R-:W2:Y:S01]  /*5f370*/  LDL.LU R22, [R1+0x2490] ;  /* 0x0024900001167983 */ /* 0x000ea20000300800 */
[----:B------:R-:W-:-:S03]  /*5f380*/  PRMT R19, R19, 0x5410, R8 ;  /* 0x0000541013137816 */ /* 0x000fc60000000008 */
[----:B------:R0:W-:Y:S01]  /*5f390*/  STL [R1+0x1a0], R9 ;  /* 0x0001a00901007387 */ /* 0x0001e20000100800 */
[----:B------:R-:W-:-:S03]  /*5f3a0*/  PRMT R18, R18, 0x5410, R7 ;  /* 0x0000541012127816 */ /* 0x000fc60000000007 */
[----:B0-----:R-:W2:Y:S04]  /*5f3b0*/  LDL.LU R9, [R1+0x248c] ;  /* 0x00248c0001097983 */ /* 0x001ea80000300800 */
[----:B------:R-:W2:Y:S04]  /*5f3c0*/  LDL.LU R8, [R1+0x2488] ;  /* 0x0024880001087983 */ /* 0x000ea80000300800 */
[----:B------:R0:W-:Y:S04]  /*5f3d0*/  STL [R1+0x568], R0 ;  /* 0x0005680001007387 */ /* 0x0001e80000100800 */
[----:B------:R1:W-:Y:S01]  /*5f3e0*/  STL [R1+0x19c], R19 ;  /* 0x00019c1301007387 */ /* 0x0003e20000100800 */
[----:B0-----:R-:W-:-:S03]  /*5f3f0*/  VIADD R0, R0, UR7 ;  /* 0x0000000700007c36 */ /* 0x001fc60008000000 */
[----:B-1----:R-:W2:Y:S04]  /*5f400*/  LDL.LU R19, [R1+0x2c8] ;  /* 0x0002c80001137983 */ /* 0x002ea80000300800 */
[----:B------:R-:W2:Y:S04]  /*5f410*/  LDL.LU R7, [R1+0x2484] ;  /* 0x0024840001077983 */ /* 0x000ea80000300800 */
[----:B------:R0:W-:Y:S01]  /*5f420*/  STL [R1+0x198], R18 ;  /* 0x0001981201007387 */ /* 0x0001e20000100800 */
[----:B------:R-:W-:Y:S01]  /*5f430*/  ULDC UR7, c[0x0][0x248] ;  /* 0x0000920000077ab9 */ /* 0x000fe20000000800 */
[----:B---3--:R-:W-:-:S02]  /*5f440*/  PRMT R6, R6, 0x5410, R26 ;  /* 0x0000541006067816 */ /* 0x008fc4000000001a */
[----:B------:R-:W-:Y:S01]  /*5f450*/  PRMT R5, R5, 0x5410, R27 ;  /* 0x0000541005057816 */ /* 0x000fe2000000001b */
[----:B0-----:R-:W3:Y:S04]  /*5f460*/  LDL.LU R18, [R1+0x40] ;  /* 0x0000400001127983 */ /* 0x001ee80000300800 */
[----:B------:R0:W-:Y:S04]  /*5f470*/  STL [R1+0x55c], R0 ;  /* 0x00055c0001007387 */ /* 0x0001e80000100800 */
[----:B------:R-:W3:Y:S04]  /*5f480*/  LDL.LU R26, [R1+0x2480] ;  /* 0x00248000011a7983 */ /* 0x000ee80000300800 */
[----:B------:R1:W-:Y:S01]  /*5f490*/  STL [R1+0x194], R6 ;  /* 0x0001940601007387 */ /* 0x0003e20000100800 */
[----:B------:R-:W-:-:S02]  /*5f4a0*/  PRMT R3, R3, 0x5410, R4 ;  /* 0x0000541003037816 */ /* 0x000fc40000000004 */
[----:B------:R-:W-:Y:S02]  /*5f4b0*/  PRMT R20, R20, 0x5410, R14 ;  /* 0x0000541014147816 */ /* 0x000fe4000000000e */
[----:B------:R-:W-:Y:S01]  /*5f4c0*/  PRMT R13, R13, 0x5410, R24 ;  /* 0x000054100d0d7816 */ /* 0x000fe20000000018 */
[----:B0-----:R-:W-:Y:S01]  /*5f4d0*/  VIADD R0, R0, UR7 ;  /* 0x0000000700007c36 */ /* 0x001fe20008000000 */
[----:B------:R-:W-:Y:S01]  /*5f4e0*/  ULDC UR7, c[0x0][0x248] ;  /* 0x0000920000077ab9 */ /* 0x000fe20000000800 */
[----:B-1----:R-:W3:Y:S04]  /*5f4f0*/  LDL.LU R6, [R1+0x247c] ;  /* 0x00247c0001067983 */ /* 0x002ee80000300800 */
[----:B------:R-:W3:Y:S04]  /*5f500*/  LDL.LU R27, [R1+0x2478] ;  /* 0x00247800011b7983 */ /* 0x000ee80000300800 */
[----:B------:R0:W-:Y:S04]  /*5f510*/  STL [R1+0x190], R5 ;  /* 0x0001900501007387 */ /* 0x0001e80000100800 */
[----:B0-----:R-:W3:Y:S04]  /*5f520*/  LDL.LU R5, [R1+0x2474] ;  /* 0x0024740001057983 */ /* 0x001ee80000300800 */
[----:B------:R-:W3:Y:S04]  /*5f530*/  LDL.LU R4, [R1+0x2470] ;  /* 0x0024700001047983 */ /* 0x000ee80000300800 */
[----:B------:R0:W-:Y:S01]  /*5f540*/  STL [R1+0x18c], R3 ;  /* 0x00018c0301007387 */ /* 0x0001e20000100800 */
[----:B------:R-:W-:-:S03]  /*5f550*/  PRMT R23, R23, 0x5410, R25 ;  /* 0x0000541017177816 */ /* 0x000fc60000000019 */
[----:B0-----:R-:W3:Y:S04]  /*5f560*/  LDL.LU R3, [R1+0x246c] ;  /* 0x00246c0001037983 */ /* 0x001ee80000300800 */
[----:B------:R0:W-:Y:S04]  /*5f570*/  STL [R1+0x550], R0 ;  /* 0x0005500001007387 */ /* 0x0001e80000100800 */
[----:B------:R-:W3:Y:S04]  /*5f580*/  LDL.LU R14, [R1+0x2468] ;  /* 0x00246800010e7983 */ /* 0x000ee80000300800 */
[----:B------:R1:W-:Y:S01]  /*5f590*/  STL [R1+0x188], R20 ;  /* 0x0001881401007387 */ /* 0x0003e20000100800 */
[----:B0-----:R-:W-:Y:S01]  /*5f5a0*/  VIADD R0, R0, UR7 ;  /* 0x0000000700007c36 */ /* 0x001fe20008000000 */
[----:B------:R-:W-:-:S02]  /*5f5b0*/  ULDC UR7, c[0x0][0x248] ;  /* 0x0000920000077ab9 */ /* 0x000fc40000000800 */
[----:B-1----:R-:W3:Y:S04]  /*5f5c0*/  LDL.LU R20, [R1+0x2464] ;  /* 0x0024640001147983 */ /* 0x002ee80000300800 */
[----:B------:R-:W3:Y:S04]  /*5f5d0*/  LDL.LU R24, [R1+0x2460] ;  /* 0x0024600001187983 */ /* 0x000ee80000300800 */
[----:B------:R0:W-:Y:S04]  /*5f5e0*/  STL [R1+0x184], R13 ;  /* 0x0001840d01007387 */ /* 0x0001e80000100800 */
[----:B0-----:R-:W3:Y:S04]  /*5f5f0*/  LDL.LU R13, [R1+0x245c] ;  /* 0x00245c00010d7983 */ /* 0x001ee80000300800 */
[----:B------:R0:W-:Y:S04]  /*5f600*/  STL [R1+0x544], R0 ;  /* 0x0005440001007387 */ /* 0x0001e80000100800 */
[----:B------:R-:W2:Y:S01]  /*5f610*/  LDL.LU R25, [R1+0x2458] ;  /* 0x0024580001197983 */ /* 0x000ea20000300800 */
[----:B----4-:R-:W-:-:S03]  /*5f620*/  PRMT R2, R2, 0x5410, R28 ;  /* 0x0000541002027816 */ /* 0x010fc6000000001c */
[----:B------:R1:W-:Y:S01]  /*5f630*/  STL [R1+0x1a8], R23 ;  /* 0x0001a81701007387 */ /* 0x0003e20000100800 */
[----:B0-----:R-:W-:Y:S01]  /*5f640*/  VIADD R0, R0, UR7 ;  /* 0x0000000700007c36 */ /* 0x001fe20008000000 */
[----:B------:R-:W-:Y:S02]  /*5f650*/  ULDC UR7, c[0x0][0x248] ;  /* 0x0000920000077ab9 */ /* 0x000fe40000000800 */
[----:B-1----:R-:W4:Y:S04]  /*5f660*/  LDL.LU R23, [R1+0x3a0] ;  /* 0x0003a00001177983 */ /* 0x002f280000300800 */
[----:B------:R-:W-:Y:S04]  /*5f670*/  STL [R1+0x538], R0 ;  /* 0x0005380001007387 */ /* 0x000fe80000100800 */
[----:B------:R-:W3:Y:S04]  /*5f680*/  LDL.LU R28, [R1+0x2454] ;  /* 0x00245400011c7983 */ /* 0x000ee80000300800 */
[----:B------:R0:W-:Y:S04]  /*5f690*/  STL [R1+0x1a4], R2 ;  /* 0x0001a40201007387 */ /* 0x0001e80000100800 */
[----:B0-----:R-:W2:Y:S02]  /*5f6a0*/  LDL.LU R2, [R1+0x2450] ;  /* 0x0024500001027983 */ /* 0x001ea40000300800 */
[----:B--2---:R-:W-:-:S02]  /*5f6b0*/  PRMT R2, R2, 0x5410, R29 ;  /* 0x0000541002027816 */ /* 0x004fc4000000001d */
[----:B------:R-:W2:Y:S04]  /*5f6c0*/  LDL.LU R29, [R1+0x244c] ;  /* 0x00244c00011d7983 */ /* 0x000ea80000300800 */
[----:B------:R0:W-:Y:S04]  /*5f6d0*/  STL [R1+0x1c4], R2 ;  /* 0x0001c40201007387 */ /* 0x0001e80000100800 */
[----:B0-----:R-:W2:Y:S01]  /*5f6e0*/  LDL.LU R2, [R1+0x2448] ;  /* 0x0024480001027983 */ /* 0x001ea20000300800 */
[----:B------:R-:W-:Y:S01]  /*5f6f0*/  VIADD R0, R0, UR7 ;  /* 0x0000000700007c36 */ /* 0x000fe20008000000 */
[----:B------:R-:W-:Y:S01]  /*5f700*/  ULDC UR7, c[0x0][0x248] ;  /* 0x0000920000077ab9 */ /* 0x000fe20000000800 */
[----:B---3--:R-:W-:-:S02]  /*5f710*/  PRMT R21, R21, 0x5410, R28 ;  /* 0x0000541015157816 */ /* 0x008fc4000000001c */
[----:B------:R-:W-:Y:S02]  /*5f720*/  PRMT R17, R17, 0x5410, R25 ;  /* 0x0000541011117816 */ /* 0x000fe40000000019 */
[----:B--2---:R-:W-:Y:S02]  /*5f730*/  PRMT R29, R2, 0x5410, R29 ;  /* 0x00005410021d7816 */ /* 0x004fe4000000001d */
[----:B------:R-:W2:Y:S04]  /*5f740*/  LDL.LU R2, [R1+0x2444] ;  /* 0x0024440001027983 */ /* 0x000ea80000300800 */
[----:B------:R0:W-:Y:S04]  /*5f750*/  STL [R1+0x524], R0 ;  /* 0x0005240001007387 */ /* 0x0001e80000100800 */
[----:B------:R-:W-:Y:S04]  /*5f760*/  STL [R1+0x1d0], R29 ;  /* 0x0001d01d01007387 */ /* 0x000fe80000100800 */
[----:B------:R1:W-:Y:S01]  /*5f770*/  STL [R1+0x1f4], R21 ;  /* 0x0001f41501007387 */ /* 0x0003e20000100800 */
[----:B0-----:R-:W-:Y:S01]  /*5f780*/  VIADD R0, R0, UR7 ;  /* 0x0000000700007c36 */ /* 0x001fe20008000000 */
[----:B------:R-:W-:Y:S01]  /*5f790*/  ULDC UR7, c[0x0][0x248] ;  /* 0x0000920000077ab9 */ /* 0x000fe20000000800 */
[----:B-1----:R-:W-:-:S03]  /*5f7a0*/  PRMT R21, R13, 0x5410, R24 ;  /* 0x000054100d157816 */ /* 0x002fc60000000018 */
[----:B------:R0:W-:Y:S04]  /*5f7b0*/  STL [R1+0x510], R0 ;  /* 0x0005100001007387 */ /* 0x0001e80000100800 */
[----:B------:R2:W-:Y:S04]  /*5f7c0*/  STL [R1+0x1f0], R17 ;  /* 0x0001f01101007387 */ /* 0x0005e80000100800 */
[----:B------:R-:W3:Y:S04]  /*5f7d0*/  LDL.LU R13, [R1+0x2440] ;  /* 0x00244000010d7983 */ /* 0x000ee80000300800 */
[----:B------:R-:W-:Y:S01]  /*5f7e0*/  STL [R1+0x214], R21 ;  /* 0x0002141501007387 */ /* 0x000fe20000100800 */
[----:B------:R-:W-:Y:S01]  /*5f7f0*/  PRMT R14, R19, 0x5410, R14 ;  /* 0x00005410130e7816 */ /* 0x000fe2000000000e */
[----:B0-----:R-:W-:Y:S01]  /*5f800*/  VIADD R0, R0, UR7 ;  /* 0x0000000700007c36 */ /* 0x001fe20008000000 */
[----:B------:R-:W-:Y:S01]  /*5f810*/  ULDC UR7, c[0x0][0x248] ;  /* 0x0000920000077ab9 */ /* 0x000fe20000000800 */
[----:B--2---:R-:W-:-:S02]  /*5f820*/  PRMT R17, R2, 0x5410, R20 ;  /* 0x0000541002117816 */ /* 0x004fc40000000014 */
[----:B------:R-:W2:Y:S04]  /*5f830*/  LDL.LU R2, [R1+0x243c] ;  /* 0x00243c0001027983 */ /* 0x000ea80000300800 */
[----:B------:R0:W-:Y:S01]  /*5f840*/  STL [R1+0x4fc], R0 ;  /* 0x0004fc0001007387 */ /* 0x0001e20000100800 */
[----:B------:R-:W-:-:S03]  /*5f850*/  PRMT R3, R18, 0x5410, R3 ;  /* 0x0000541012037816 */ /* 0x000fc60000000003 */
[----:B------:R-:W-:Y:S04]  /*5f860*/  STL [R1+0x234], R17 ;  /* 0x0002341101007387 */ /* 0x000fe80000100800 */
[----:B------:R1:W-:Y:S01]  /*5f870*/  STL [R1+0x238], R14 ;  /* 0x0002380e01007387 */ /* 0x0003e20000100800 */
[----:B------:R-:W4:Y:S01]  /*5f880*/  LDC R18, c[0x0][0x244] ;  /* 0x00009100ff127b82 */ /* 0x000f220000000800 */
[----:B0-----:R-:W-:Y:S01]  /*5f890*/  VIADD R0, R0, UR7 ;  /* 0x0000000700007c36 */ /* 0x001fe20008000000 */
[----:B------:R-:W-:-:S06]  /*5f8a0*/  ULDC UR7, c[0x0][0x248] ;  /* 0x0000920000077ab9 */ /* 0x000fcc0000000800 */
[----:B-1----:R-:W0:Y:S01]  /*5f8b0*/  LDC R14, c[0x0][0x244] ;  /* 0x00009100ff0e7b82 */ /* 0x002e220000000800 */
[----:B------:R-:W-:Y:S04]  /*5f8c0*/  STL [R1+0x4e8], R0 ;  /* 0x0004e80001007387 */ /* 0x000fe80000100800 */
[----:B------:R3:W-:Y:S02]  /*5f8d0*/  STL [R1+0x6c4], R3 ;  /* 0x0006c40301007387 */ /* 0x0007e40000100800 */
[----:B---3--:R-:W-:Y:S02]  /*5f8e0*/  PRMT R3, R13, 0x5410, R4 ;  /* 0x000054100d037816 */ /* 0x008fe40000000004 */
[----:B------:R-:W3:Y:S01]  /*5f8f0*/  LDL.LU R13, [R1+0x2438] ;  /* 0x00243800010d7983 */ /* 0x000ee20000300800 */
[----:B------:R-:W-:-:S03]  /*5f900*/  VIADD R0, R0, UR7 ;  /* 0x0000000700007c36 */ /* 0x000fc60008000000 */
[----:B------:R-:W-:Y:S01]  /*5f910*/  STL [R1+0x6cc], R3 ;  /* 0x0006cc0301007387 */ /* 0x000fe20000100800 */
[----:B------:R-:W-:-:S03]  /*5f920*/  ULDC UR7, c[0x0][0x248] ;  /* 0x0000920000077ab9 */ /* 0x000fc60000000800 */
[----:B------:R-:W-:Y:S01]  /*5f930*/  STL [R1+0x4d4], R0 ;  /* 0x0004d40001007387 */ /* 0x000fe20000100800 */
[----:B--2---:R-:W-:-:S05]  /*5f940*/  PRMT R2, R2, 0x5410, R5 ;  /* 0x0000541002027816 */ /* 0x004fca0000000005 */
[----:B------:R1:W-:Y:S04]  /*5f950*/  STL [R1+0x6d4], R2 ;  /* 0x0006d40201007387 */ /* 0x0003e80000100800 */
[----:B-1----:R-:W2:Y:S01]  /*5f960*/  LDL R2, [R1+0x10b4] ;  /* 0x0010b40001027983 */ /* 0x002ea20000100800 */
[----:B------:R-:W-:Y:S01]  /*5f970*/  PRMT R3, R27, 0x5410, R6 ;  /* 0x000054101b037816 */ /* 0x000fe20000000006 */
[----:B------:R-:W-:Y:S01]  /*5f980*/  VIADD R0, R0, UR7 ;  /* 0x0000000700007c36 */ /* 0x000fe20008000000 */
[----:B------:R-:W-:-:S03]  /*5f990*/  ULDC UR7, c[0x0][0x248] ;  /* 0x0000920000077ab9 */ /* 0x000fc60000000800 */
[----:B------:R1:W-:Y:S04]  /*5f9a0*/  STL [R1+0x6d0], R3 ;  /* 0x0006d00301007387 */ /* 0x0003e80000100800 */
[----:B------:R4:W-:Y:S01]  /*5f9b0*/  STL [R1+0x4c8], R0 ;  /* 0x0004c80001007387 */ /* 0x0009e20000100800 */
[----:B-1----:R-:W-:Y:S01]  /*5f9c0*/  PRMT R3, R26, 0x5410, R7 ;  /* 0x000054101a037816 */ /* 0x002fe20000000007 */
[----:B----4-:R-:W-:Y:S01]  /*5f9d0*/  VIADD R0, R0, UR7 ;  /* 0x0000000700007c36 */ /* 0x010fe20008000000 */
[----:B------:R-:W-:Y:S01]  /*5f9e0*/  ULDC UR7, c[0x0][0x248] ;  /* 0x0000920000077ab9 */ /* 0x000fe20000000800 */
[----:B---3--:R-:W-:Y:S02]  /*5f9f0*/  PRMT R4, R13, 0x5410, R9 ;  /* 0x000054100d047816 */ /* 0x008fe40000000009 */
[----:B------:R1:W-:Y:S04]  /*5fa00*/  STL [R1+0x898], R3 ;  /* 0x0008980301007387 */ /* 0x0003e80000100800 */
[----:B------:R3:W-:Y:S01]  /*5fa10*/  STL [R1+0x4a4], R0 ;  /* 0x0004a40001007387 */ /* 0x0007e20000100800 */
[----:B-1----:R-:W-:Y:S01]  /*5fa20*/  PRMT R3, R23, 0x5410, R8 ;  /* 0x0000541017037816 */ /* 0x002fe20000000008 */
[----:B---3--:R-:W-:Y:S01]  /*5fa30*/  VIADD R0, R0, UR7 ;  /* 0x0000000700007c36 */ /* 0x008fe20008000000 */
[----:B------:R-:W-:-:S03]  /*5fa40*/  ULDC UR7, c[0x0][0x248] ;  /* 0x0000920000077ab9 */ /* 0x000fc60000000800 */
[----:B------:R1:W-:Y:S04]  /*5fa50*/  STL [R1+0x8b8], R3 ;  /* 0x0008b80301007387 */ /* 0x0003e80000100800 */
[----:B------:R-:W-:Y:S04]  /*5fa60*/  STL [R1+0x8e0], R4 ;  /* 0x0008e00401007387 */ /* 0x000fe80000100800 */
[----:B------:R3:W-:Y:S01]  /*5fa70*/  STL [R1+0x4a0], R0 ;  /* 0x0004a00001007387 */ /* 0x0007e20000100800 */
[----:B-1----:R-:W-:Y:S01]  /*5fa80*/  PRMT R3, R22, 0x5410, R10 ;  /* 0x0000541016037816 */ /* 0x002fe2000000000a */
[----:B---3--:R-:W-:Y:S01]  /*5fa90*/  VIADD R0, R0, UR7 ;  /* 0x0000000700007c36 */ /* 0x008fe20008000000 */
[----:B------:R-:W-:Y:S01]  /*5faa0*/  ULDC UR7, c[0x0][0x248] ;  /* 0x0000920000077ab9 */ /* 0x000fe20000000800 */
[----:B------:R-:W-:-:S02]  /*5fab0*/  PRMT R4, R16, 0x5410, R11 ;  /* 0x0000541010047816 */ /* 0x000fc4000000000b */
[----:B------:R1:W-:Y:S04]  /*5fac0*/  STL [R1+0x8dc], R3 ;  /* 0x0008dc0301007387 */ /* 0x0003e80000100800 */
[----:B------:R3:W-:Y:S04]  /*5fad0*/  STL [R1+0x47c], R0 ;  /* 0x00047c0001007387 */ /* 0x0007e80000100800 */
[----:B------:R-:W-:Y:S01]  /*5fae0*/  STL [R1+0x8e4], R4 ;  /* 0x0008e40401007387 */ /* 0x000fe20000100800 */
[----:B-1----:R-:W1:Y:S01]  /*5faf0*/  LDC R3, c[0x0][0x244] ;  /* 0x00009100ff037b82 */ /* 0x002e620000000800 */
[----:B---3--:R-:W-:Y:S01]  /*5fb00*/  VIADD R0, R0, UR7 ;  /* 0x0000000700007c36 */ /* 0x008fe20008000000 */
[----:B------:R-:W-:-:S04]  /*5fb10*/  ULDC UR7, c[0x0][0x244] ;  /* 0x0000910000077ab9 */ /* 0x000fc80000000800 */
[----:B------:R3:W-:Y:S02]  /*5fb20*/  STL [R1+0x468], R0 ;  /* 0x0004680001007387 */ /* 0x0007e40000100800 */
[----:B---3--:R-:W-:Y:S01]  /*5fb30*/  VIADD R0, R0, UR9 ;  /* 0x0000000900007c36 */ /* 0x008fe20008000000 */
[----:B------:R-:W-:-:S04]  /*5fb40*/  ULDC UR9, c[0x0][0x248] ;  /* 0x0000920000097ab9 */ /* 0x000fc80000000800 */
[----:B------:R3:W-:Y:S02]  /*5fb50*/  STL [R1+0x478], R0 ;  /* 0x0004780001007387 */ /* 0x0007e40000100800 */
[----:B---3--:R-:W-:Y:S01]  /*5fb60*/  VIADD R0, R0, UR9 ;  /* 0x0000000900007c36 */ /* 0x008fe20008000000 */
[----:B------:R-:W-:Y:S01]  /*5fb70*/  ULDC UR9, c[0x0][0x248] ;  /* 0x0000920000097ab9 */ /* 0x000fe20000000800 */
[----:B--2---:R-:W-:Y:S01]  /*5fb80*/  IMAD R20, R2, UR7, RZ ;  /* 0x0000000702147c24 */ /* 0x004fe2000f8e02ff */
[----:B------:R-:W-:Y:S01]  /*5fb90*/  PRMT R2, R15, 0x5410, R12 ;  /* 0x000054100f027816 */ /* 0x000fe2000000000c */
[----:B------:R-:W-:-:S04]  /*5fba0*/  ULDC UR7, c[0x0][0x248] ;  /* 0x0000920000077ab9 */ /* 0x000fc80000000800 */
[----:B------:R-:W-:Y:S04]  /*5fbb0*/  STL [R1+0x900], R2 ;  /* 0x0009000201007387 */ /* 0x000fe80000100800 */
[----:B------:R2:W-:Y:S01]  /*5fbc0*/  STL [R1+0x464], R0 ;  /* 0x0004640001007387 */ /* 0x0005e20000100800 */
[----:B------:R-:W-:Y:S01]  /*5fbd0*/  IADD3 R21, P2, R20, UR10, RZ ;  /* 0x0000000a14157c10 */ /* 0x000fe2000ff5e0ff */
[----:B------:R-:W-:Y:S02]  /*5fbe0*/  IMAD R18, R18, 0x40, R20 ;  /* 0x0000004012127824 */ /* 0x000fe400078e0214 */
[----:B--2---:R-:W-:Y:S01]  /*5fbf0*/  VIADD R0, R0, UR7 ;  /* 0x0000000700007c36 */ /* 0x004fe20008000000 */
[----:B------:R-:W-:Y:S01]  /*5fc00*/  ULDC UR7, c[0x0][0x248] ;  /* 0x0000920000077ab9 */ /* 0x000fe20000000800 */
[----:B------:R-:W-:Y:S01]  /*5fc10*/  LEA.HI.X.SX32 R20, R20, UR11, 0x1, P2 ;  /* 0x0000000b14147c11 */ /* 0x000fe200090f0eff */
[----:B------:R-:W-:-:S02]  /*5fc20*/  ULDC.64 UR10, c[0x0][0x220] ;  /* 0x00008800000a7ab9 */ /* 0x000fc40000000a00 */
[----:B------:R2:W-:Y:S01]  /*5fc30*/  STL [R1+0x474], R0 ;  /* 0x0004740001007387 */ /* 0x0005e20000100800 */
[----:B------:R-:W-:Y:S01]  /*5fc40*/  IADD3 R19, P2, R18, UR10, RZ ;  /* 0x0000000a12137c10 */ /* 0x000fe2000ff5e0ff */
[----:B--2---:R-:W-:Y:S01]  /*5fc50*/  VIADD R0, R0, UR7 ;  /* 0x0000000700007c36 */ /* 0x004fe20008000000 */
[----:B------:R-:W-:-:S04]  /*5fc60*/  ULDC UR7, c[0x0][0x248] ;  /* 0x0000920000077ab9 */ /* 0x000fc80000000800 */
[----:B------:R2:W-:Y:S04]  /*5fc70*/  STL [R1+0x470], R0 ;  /* 0x0004700001007387 */ /* 0x0005e80000100800 */
[----:B------:R-:W-:Y:S01]  /*5fc80*/  STL [R1+0x23b0], R19 ;  /* 0x0023b01301007387 */ /* 0x000fe20000100800 */
[----:B-1----:R-:W-:Y:S01]  /*5fc90*/  IMAD R15, R3, 0x40, R18 ;  /* 0x00000040030f7824 */ /* 0x002fe200078e0212 */
[----:B------:R-:W-:Y:S01]  /*5fca0*/  LEA.HI.X.SX32 R18, R18, UR11, 0x1, P2 ;  /* 0x0000000b12127c11 */ /* 0x000fe200090f0eff */
[----:B------:R-:W-:Y:S01]  /*5fcb0*/  ULDC.64 UR10, c[0x0][0x220] ;  /* 0x00008800000a7ab9 */ /* 0x000fe20000000a00 */
[----:B--2---:R-:W-:Y:S01]  /*5fcc0*/  VIADD R0, R0, UR7 ;  /* 0x0000000700007c36 */ /* 0x004fe20008000000 */
[----:B------:R-:W-:-:S04]  /*5fcd0*/  ULDC UR7, c[0x0][0x248] ;  /* 0x0000920000077ab9 */ /* 0x000fc80000000800 */
[----:B------:R1:W-:Y:S01]  /*5fce0*/  STL [R1+0x48c], R0 ;  /* 0x00048c0001007387 */ /* 0x0003e20000100800 */
[----:B0-----:R-:W-:-:S03]  /*5fcf0*/  IMAD R14, R14, 0x40, R15 ;  /* 0x000000400e0e7824 */ /* 0x001fc600078e020f */
[----:B------:R-:W-:Y:S01]  /*5fd00*/  STL [R1+0x23b4], R18 ;  /* 0x0023b41201007387 */ /* 0x000fe20000100800 */
[C---:B------:R-:W-:Y:S01]  /*5fd10*/  IADD3 R17, P2, R15.reuse, UR10, RZ ;  /* 0x0000000a0f117c10 */ /* 0x040fe2000ff5e0ff */
[----:B------:R-:W-:Y:S01]  /*5fd20*/  ULDC UR10, c[0x0][0x248] ;  /* 0x00009200000a7ab9 */ /* 0x000fe20000000800 */
[----:B-1----:R-:W-:Y:S01]  /*5fd30*/  VIADD R0, R0, UR7 ;  /* 0x0000000700007c36 */ /* 0x002fe20008000000 */
[----:B------:R-:W-:Y:S01]  /*5fd40*/  ULDC UR7, c[0x0][0x248] ;  /* 0x0000920000077ab9 */ /* 0x000fe20000000800 */
[----:B------:R-:W-:Y:S02]  /*5fd50*/  IADD3 R16, P3, R14, UR12, RZ ;  /* 0x0000000c0e107c10 */ /* 0x000fe4000ff7e0ff */
[----:B------:R-:W-:Y:S01]  /*5fd60*/  LEA.HI.X.SX32 R15, R15, UR11, 0x1, P2 ;  /* 0x0000000b0f0f7c11 */ /* 0x000fe200090f0eff */
[----:B------:R-:W-:Y:S01]  /*5fd70*/  ULDC UR12, c[0x0][0x228] ;  /* 0x00008a00000c7ab9 */ /* 0x000fe20000000800 */
[----:B------:R0:W-:Y:S02]  /*5fd80*/  STL [R1+0x488], R0 ;  /* 0x0004880001007387 */ /* 0x0001e40000100800 */
[----:B0-----:R-:W-:Y:S01]  /*5fd90*/  VIADD R0, R0, UR7 ;  /* 0x0000000700007c36 */ /* 0x001fe20008000000 */
[----:B------:R-:W-:-:S04]  /*5fda0*/  ULDC UR7, c[0x0][0x248] ;  /* 0x0000920000077ab9 */ /* 0x000fc80000000800 */
[----:B------:R-:W-:Y:S04]  /*5fdb0*/  STL [R1+0x49c], R0 ;  /* 0x00049c0001007387 */ /* 0x000fe80000100800 */
[----:B------:R-:W-:Y:S04]  /*5fdc0*/  STL [R1+0x23b8], R17 ;  /* 0x0023b81101007387 */ /* 0x000fe80000100800 */
[----:B------:R0:W-:Y:S04]  /*5fdd0*/  STL [R1+0x23bc], R16 ;  /* 0x0023bc1001007387 */ /* 0x0001e80000100800 */
[----:B0-----:R-:W2:Y:S01]  /*5fde0*/  LDL R16, [R1+0x10b0] ;  /* 0x0010b00001107983 */ /* 0x001ea20000100800 */
[----:B------:R-:W-:Y:S01]  /*5fdf0*/  VIADD R0, R0, UR9 ;  /* 0x0000000900007c36 */ /* 0x000fe20008000000 */
[----:B------:R-:W-:Y:S01]  /*5fe00*/  LEA.HI.X.SX32 R14, R14, UR13, 0x1, P3 ;  /* 0x0000000d0e0e7c11 */ /* 0x000fe200098f0eff */
[----:B------:R-:W-:Y:S01]  /*5fe10*/  ULDC UR13, c[0x0][0x228] ;  /* 0x00008a00000d7ab9 */ /* 0x000fe20000000800 */
[----:B------:R-:W-:-:S02]  /*5fe20*/  ULDC UR9, c[0x0][0x228] ;  /* 0x00008a0000097ab9 */ /* 0x000fc40000000800 */
[----:B------:R0:W-:Y:S04]  /*5fe30*/  STL [R1+0x4b4], R0 ;  /* 0x0004b40001007387 */ /* 0x0001e80000100800 */
[----:B------:R-:W-:Y:S04]  /*5fe40*/  STL [R1+0x23c0], R15 ;  /* 0x0023c00f01007387 */ /* 0x000fe80000100800 */
[----:B------:R-:W-:Y:S01]  /*5fe50*/  STL [R1+0x23c4], R14 ;  /* 0x0023c40e01007387 */ /* 0x000fe20000100800 */
[----:B0-----:R-:W-:Y:S01]  /*5fe60*/  VIADD R0, R0, UR7 ;  /* 0x0000000700007c36 */ /* 0x001fe20008000000 */
[----:B------:R-:W-:-:S04]  /*5fe70*/  ULDC UR7, c[0x0][0x248] ;  /* 0x0000920000077ab9 */ /* 0x000fc80000000800 */
[----:B------:R0:W-:Y:S02]  /*5fe80*/  STL [R1+0x4b0], R0 ;  /* 0x0004b00001007387 */ /* 0x0001e40000100800 */
[----:B0-----:R-:W-:Y:S01]  /*5fe90*/  VIADD R0, R0, UR7 ;  /* 0x0000000700007c36 */ /* 0x001fe20008000000 */
[----:B------:R-:W-:Y:S01]  /*5fea0*/  ULDC UR7, c[0x0][0x248] ;  /* 0x0000920000077ab9 */ /* 0x000fe20000000800 */
[C---:B--2---:R-:W-:Y:S02]  /*5feb0*/  VIADD R15, R16.reuse, 0xac ;  /* 0x000000ac100f7836 */ /* 0x044fe40000000000 */
[C---:B------:R-:W-:Y:S02]  /*5fec0*/  VIADD R2, R16.reuse, 0xa9 ;  /* 0x000000a910027836 */ /* 0x040fe40000000000 */
[----:B------:R-:W-:Y:S01]  /*5fed0*/  VIADD R3, R16, 0xa8 ;  /* 0x000000a810037836 */ /* 0x000fe20000000000 */
[----:B------:R-:W-:Y:S04]  /*5fee0*/  STL [R1+0x23c8], R15 ;  /* 0x0023c80f01007387 */ /* 0x000fe80000100800 */
[----:B------:R0:W-:Y:S04]  /*5fef0*/  STL [R1+0x4ac], R0 ;  /* 0x0004ac0001007387 */ /* 0x0001e80000100800 */
[----:B------:R1:W-:Y:S04]  /*5ff00*/  STL [R1+0x13c], R2 ;  /* 0x00013c0201007387 */ /* 0x0003e80000100800 */
[----:B------:R2:W-:Y:S01]  /*5ff10*/  STL [R1+0x138], R3 ;  /* 0x0001380301007387 */ /* 0x0005e20000100800 */
[----:B0-----:R-:W-:-:S02]  /*5ff20*/  VIADD R0, R0, UR7 ;  /* 0x0000000700007c36 */ /* 0x001fc40008000000 */
[C---:B-1----:R-:W-:Y:S01]  /*5ff30*/  VIADD R2, R16.reuse, 0xa7 ;  /* 0x000000a710027836 */ /* 0x042fe20000000000 */
[----:B------:R-:W-:Y:S02]  /*5ff40*/  ULDC UR7, c[0x0][0x248] ;  /* 0x0000920000077ab9 */ /* 0x000fe40000000800 */
[----:B------:R0:W-:Y:S04]  /*5ff50*/  STL [R1+0x4bc], R0 ;  /* 0x0004bc0001007387 */ /* 0x0001e80000100800 */
[----:B------:R1:W-:Y:S01]  /*5ff60*/  STL [R1+0x134], R2 ;  /* 0x0001340201007387 */ /* 0x0003e20000100800 */
[----:B--2---:R-:W-:Y:S02]  /*5ff70*/  VIADD R3, R16, 0xa4 ;  /* 0x000000a410037836 */ /* 0x004fe40000000000 */
[----:B0-----:R-:W-:-:S02]  /*5ff80*/  VIADD R0, R0, UR7 ;  /* 0x0000000700007c36 */ /* 0x001fc40008000000 */
[----:B-1----:R-:W-:Y:S01]  /*5ff90*/  VIADD R2, R16, 0xa6 ;  /* 0x000000a610027836 */ /* 0x002fe20000000000 */
[----:B------:R-:W-:-:S04]  /*5ffa0*/  ULDC UR7, c[0x0][0x248] ;  /* 0x0000920000077ab9 */ /* 0x000fc80000000800 */
[----:B------:R0:W-:Y:S04]  /*5ffb0*/  STL [R1+0x130], R2 ;  /* 0x0001300201007387 */ /* 0x0001e80000100800 */
[----:B------:R1:W-:Y:S04]  /*5ffc0*/  STL [R1+0x4c4], R0 ;  /* 0x0004c40001007387 */ /* 0x0003e80000100800 */
[----:B------:R2:W-:Y:S01]  /*5ffd0*/  STL [R1+0x128], R3 ;  /* 0x0001280301007387 */ /* 0x0005e20000100800 */
[----:B0-----:R-:W-:Y:S02]  /*5ffe0*/  VIADD R2, R16, 0xa3 ;  /* 0x000000a310027836 */ /* 0x001fe40000000000 */
[----:B-1----:R-:W-:Y:S01]  /*5fff0*/  VIADD R0, R0, UR7 ;  /* 0x0000000700007c36 */ /* 0x002fe20008000000 */
[----:B------:R-:W-:Y:S01]  /*60000*/  ULDC UR7, c[0x0][0x248] ;  /* 0x0000920000077ab9 */ /* 0x000fe20000000800 */
[----:B--2---:R-:W-:-:S03]  /*60010*/  VIADD R3, R16, 0xa2 ;  /* 0x000000a210037836 */ /* 0x004fc60000000000 */
[----:B------:R0:W-:Y:S04]  /*60020*/  STL [R1+0x4d0], R0 ;  /* 0x0004d00001007387 */ /* 0x0001e80000100800 */
[----:B------:R1:W-:Y:S04]  /*60030*/  STL [R1+0x124], R2 ;  /* 0x0001240201007387 */ /* 0x0003e80000100800 */
[----:B------:R2:W-:Y:S01]  /*60040*/  STL [R1+0x120], R3 ;  /* 0x0001200301007387 */ /* 0x0005e20000100800 */
[----:B0-----:R-:W-:Y:S02]  /*60050*/  VIADD R0, R0, UR7 ;  /* 0x0000000700007c36 */ /* 0x001fe40008000000 */
[C---:B-1----:R-:W-:Y:S01]  /*60060*/  VIADD R2, R16.reuse, 0xa1 ;  /* 0x000000a110027836 */ /* 0x042fe20000000000 */
[----:B------:R-:W-:Y:S01]  /*60070*/  ULDC UR7, c[0x0][0x248] ;  /* 0x0000920000077ab9 */ /* 0x000fe20000000800 */
[----:B--2---:R-:W-:Y:S01]  /*60080*/  VIADD R3, R16, 0xa0 ;  /* 0x000000a010037836 */ /* 0x004fe20000000000 */
[----:B------:R0:W-:Y:S04]  /*60090*/  STL [R1+0x4dc], R0 ;  /* 0x0004dc0001007387 */ /* 0x0001e80000100800 */
[----:B------:R1:W-:Y:S04]  /*600a0*/  STL [R1+0x11c], R2 ;  /* 0x00011c0201007387 */ /* 0x0003e80000100800 */
[----:B------:R2:W-:Y:S01]  /*600b0*/  STL [R1+0x118], R3 ;  /* 0x0001180301007387 */ /* 0x0005e20000100800 */
[----:B0-----:R-:W-:-:S02]  /*600c0*/  VIADD R0, R0, UR7 ;  /* 0x0000000700007c36 */ /* 0x001fc40008000000 */
        /* <DEDUP_REMOVED lines=67> */
[----:B------:R-:W-:-:S04]  /*60500*/  ULDC UR7, c[0x0][0x248] ;  /* 0x0000920000077ab9 */ /* 0x000fc80000000800 */
[----:B------:R0:W-:Y:S04]  /*60510*/  STL [R1+0x54c], R0 ;  /* 0x00054c0001007387 */ /* 0x0001e80000100800 */
[----:B------:R1:W-:Y:S01]  /*60520*/  STL [R1+0xc4], R2 ;  /* 0x0000c40201007387 */ /* 0x0003e20000100800 */
[----:B--2---:R-:W-:Y:S02]  /*60530*/  VIADD R3, R16, 0x88 ;  /* 0x0000008810037836 */ /* 0x004fe40000000000 */
[----:B0-----:R-:W-:Y:S02]  /*60540*/  VIADD R0, R0, UR7 ;  /* 0x0000000700007c36 */ /* 0x001fe40008000000 */
        /* <DEDUP_REMOVED lines=13> */
[----:B------:R-:W-:-:S02]  /*60620*/  ULDC UR7, c[0x0][0x248] ;  /* 0x0000920000077ab9 */ /* 0x000fc40000000800 */
        /* <DEDUP_REMOVED lines=25> */
[----:B------:R-:W-:Y:S02]  /*607c0*/  ULDC UR7, c[0x0][0x248] ;  /* 0x0000920000077ab9 */ /* 0x000fe40000000800 */
        /* <DEDUP_REMOVED lines=50> */
[----:B------:R-:W-:Y:S04]  /*60af0*/  STL [R1+0x50], R2 ;  /* 0x0000500201007387 */ /* 0x000fe80000100800 */
[----:B------:R0:W-:Y:S04]  /*60b00*/  STL [R1+0x5a8], R0 ;  /* 0x0005a80001007387 */ /* 0x0001e80000100800 */
[----:B------:R1:W-:Y:S01]  /*60b10*/  STL [R1+0x48], R3 ;  /* 0x0000480301007387 */ /* 0x0003e20000100800 */
[----:B0-----:R-:W-:Y:S01]  /*60b20*/  VIADD R0, R0, UR7 ;  /* 0x0000000700007c36 */ /* 0x001fe20008000000 */
[----:B------:R-:W-:Y:S01]  /*60b30*/  ULDC UR7, c[0x0][0x248] ;  /* 0x0000920000077ab9 */ /* 0x000fe20000000800 */
[----:B------:R-:W-:-:S02]  /*60b40*/  VIADD R2, R16, 0x6b ;  /* 0x0000006b10027836 */ /* 0x000fc40000000000 */
[----:B-1----:R-:W-:Y:S01]  /*60b50*/  VIADD R3, R16, 0x6a ;  /* 0x0000006a10037836 */ /* 0x002fe20000000000 */
[----:B------:R0:W-:Y:S04]  /*60b60*/  STL [R1+0x5ac], R0 ;  /* 0x0005ac0001007387 */ /* 0x0001e80000100800 */
[----:B------:R1:W-:Y:S04]  /*60b70*/  STL [R1+0x44], R2 ;  /* 0x0000440201007387 */ /* 0x0003e80000100800 */
[----:B------:R2:W-:Y:S01]  /*60b80*/  STL [R1+0x40], R3 ;  /* 0x0000400301007387 */ /* 0x0005e20000100800 */
[----:B0-----:R-:W-:Y:S01]  /*60b90*/  VIADD R0, R0, UR7 ;  /* 0x0000000700007c36 */ /* 0x001fe20008000000 */
[----:B------:R-:W-:Y:S01]  /*60ba0*/  ULDC UR7, c[0x0][0x248] ;  /* 0x0000920000077ab9 */ /* 0x000fe20000000800 */
[----:B-1----:R-:W-:-:S02]  /*60bb0*/  VIADD R2, R16, 0x69 ;  /* 0x0000006910027836 */ /* 0x002fc40000000000 */
[----:B--2---:R-:W-:Y:S01]  /*60bc0*/  VIADD R3, R16, 0x68 ;  /* 0x0000006810037836 */ /* 0x004fe20000000000 */
[----:B------:R0:W-:Y:S04]  /*60bd0*/  STL [R1+0x5b0], R0 ;  /* 0x0005b00001007387 */ /* 0x0001e80000100800 */
[----:B------:R1:W-:Y:S04]  /*60be0*/  STL [R1+0x3c], R2 ;  /* 0x00003c0201007387 */ /* 0x0003e80000100800 */
[----:B------:R2:W-:Y:S01]  /*60bf0*/  STL [R1+0x38], R3 ;  /* 0x0000380301007387 */ /* 0x0005e20000100800 */
[----:B0-----:R-:W-:Y:S01]  /*60c00*/  VIADD R0, R0, UR7 ;  /* 0x0000000700007c36 */ /* 0x001fe20008000000 */
[----:B------:R-:W-:Y:S01]  /*60c10*/  ULDC UR7, c[0x0][0x248] ;  /* 0x0000920000077ab9 */ /* 0x000fe20000000800 */
[----:B-1----:R-:W-:-:S02]  /*60c20*/  VIADD R2, R16, 0x67 ;  /* 0x0000006710027836 */ /* 0x002fc40000000000 */
[C---:B--2---:R-:W-:Y:S01]  /*60c30*/  VIADD R3, R16.reuse, 0x66 ;  /* 0x0000006610037836 */ /* 0x044fe20000000000 */
[----:B------:R0:W-:Y:S04]  /*60c40*/  STL [R1+0x5b4], R0 ;  /* 0x0005b40001007387 */ /* 0x0001e80000100800 */
[----:B------:R1:W-:Y:S04]  /*60c50*/  STL [R1+0x34], R2 ;  /* 0x0000340201007387 */ /* 0x0003e80000100800 */
[----:B------:R-:W-:Y:S01]  /*60c60*/  STL [R1+0x30], R3 ;  /* 0x0000300301007387 */ /* 0x000fe20000100800 */
[----:B------:R-:W-:-:S02]  /*60c70*/  VIADD R29, R16, 0x64 ;  /* 0x00000064101d7836 */ /* 0x000fc40000000000 */
[----:B0-----:R-:W-:Y:S01]  /*60c80*/  VIADD R0, R0, UR7 ;  /* 0x0000000700007c36 */ /* 0x001fe20008000000 */
[----:B------:R-:W-:Y:S01]  /*60c90*/  ULDC UR7, c[0x0][0x248] ;  /* 0x0000920000077ab9 */ /* 0x000fe20000000800 */
[----:B-1----:R-:W-:-:S03]  /*60ca0*/  VIADD R2, R16, 0x65 ;  /* 0x0000006510027836 */ /* 0x002fc60000000000 */
[----:B------:R0:W-:Y:S04]  /*60cb0*/  STL [R1+0x5b8], R0 ;  /* 0x0005b80001007387 */ /* 0x0001e80000100800 */
[----:B------:R-:W-:Y:S04]  /*60cc0*/  STL [R1+0x2c], R2 ;  /* 0x00002c0201007387 */ /* 0x000fe80000100800 */
[----:B------:R-:W-:Y:S01]  /*60cd0*/  STL [R1+0x23f4], R29 ;  /* 0x0023f41d01007387 */ /* 0x000fe20000100800 */
[C---:B------:R-:W-:Y:S02]  /*60ce0*/  VIADD R28, R16.reuse, 0x63 ;  /* 0x00000063101c7836 */ /* 0x040fe40000000000 */
[----:B------:R-:W-:-:S02]  /*60cf0*/  VIADD R27, R16, 0x62 ;  /* 0x00000062101b7836 */ /* 0x000fc40000000000 */
[----:B0-----:R-:W-:Y:S01]  /*60d00*/  VIADD R0, R0, UR7 ;  /* 0x0000000700007c36 */ /* 0x001fe20008000000 */
[----:B------:R-:W-:-:S04]  /*60d10*/  ULDC UR7, c[0x0][0x248] ;  /* 0x0000920000077ab9 */ /* 0x000fc80000000800 */
        /* <DEDUP_REMOVED lines=31> */
[----:B------:R-:W-:Y:S02]  /*60f10*/  VIADD R9, R16, 0x59 ;  /* 0x0000005910097836 */ /* 0x000fe40000000000 */
[----:B0-----:R-:W-:Y:S01]  /*60f20*/  VIADD R0, R0, UR7 ;  /* 0x0000000700007c36 */ /* 0x001fe20008000000 */
[----:B------:R-:W-:-:S04]  /*60f30*/  ULDC UR7, c[0x0][0x248] ;  /* 0x0000920000077ab9 */ /* 0x000fc80000000800 */
[----:B------:R0:W-:Y:S04]  /*60f40*/  STL [R1+0x5d0], R0 ;  /* 0x0005d00001007387 */ /* 0x0001e80000100800 */
[----:B------:R-:W-:Y:S01]  /*60f50*/  STL [R1+0x23ec], R9 ;  /* 0x0023ec0901007387 */ /* 0x000fe20000100800 */
[C---:B------:R-:W-:Y:S02]  /*60f60*/  VIADD R7, R16.reuse, 0x57 ;  /* 0x0000005710077836 */ /* 0x040fe40000000000 */
[----:B------:R-:W-:Y:S02]  /*60f70*/  VIADD R6, R16, 0x56 ;  /* 0x0000005610067836 */ /* 0x000fe40000000000 */
[----:B0-----:R-:W-:Y:S01]  /*60f80*/  VIADD R0, R0, UR7 ;  /* 0x0000000700007c36 */ /* 0x001fe20008000000 */
[----:B------:R-:W-:-:S04]  /*60f90*/  ULDC UR7, c[0x0][0x248] ;  /* 0x0000920000077ab9 */ /* 0x000fc80000000800 */
[----:B------:R0:W-:Y:S04]  /*60fa0*/  STL [R1+0x5d4], R0 ;  /* 0x0005d40001007387 */ /* 0x0001e80000100800 */
[----:B------:R-:W-:Y:S01]  /*60fb0*/  STL.64 [R1+0x2420], R6 ;  /* 0x0024200601007387 */ /* 0x000fe20000100a00 */
[----:B0-----:R-:W-:Y:S01]  /*60fc0*/  VIADD R0, R0, UR7 ;  /* 0x0000000700007c36 */ /* 0x001fe20008000000 */
[----:B------:R-:W-:-:S04]  /*60fd0*/  ULDC UR7, c[0x0][0x248] ;  /* 0x0000920000077ab9 */ /* 0x000fc80000000800 */
[----:B------:R0:W-:Y:S01]  /*60fe0*/  STL [R1+0x5d8], R0 ;  /* 0x0005d80001007387 */ /* 0x0001e20000100800 */
[C---:B------:R-:W-:Y:S02]  /*60ff0*/  VIADD R4, R16.reuse, 0x53 ;  /* 0x0000005310047836 */ /* 0x040fe40000000000 */
[C---:B------:R-:W-:Y:S02]  /*61000*/  VIADD R8, R16.reuse, 0x58 ;  /* 0x0000005810087836 */ /* 0x040fe40000000000 */
[----:B------:R-:W-:Y:S02]  /*61010*/  VIADD R9, R16, 0x52 ;  /* 0x0000005210097836 */ /* 0x000fe40000000000 */
[----:B0-----:R-:W-:Y:S01]  /*61020*/  VIADD R0, R0, UR7 ;  /* 0x0000000700007c36 */ /* 0x001fe20008000000 */
[----:B------:R-:W-:-:S04]  /*61030*/  ULDC UR7, c[0x0][0x248] ;  /* 0x0000920000077ab9 */ /* 0x000fc80000000800 */
[----:B------:R0:W-:Y:S04]  /*61040*/  STL [R1+0x5dc], R0 ;  /* 0x0005dc0001007387 */ /* 0x0001e80000100800 */
[----:B------:R1:W-:Y:S04]  /*61050*/  STL [R1+0x23e4], R4 ;  /* 0x0023e40401007387 */ /* 0x0003e80000100800 */
[----:B------:R-:W-:Y:S01]  /*61060*/  STL.64 [R1+0x2428], R8 ;  /* 0x0024280801007387 */ /* 0x000fe20000100a00 */
[----:B------:R-:W-:Y:S02]  /*61070*/  VIADD R5, R16, 0x55 ;  /* 0x0000005510057836 */ /* 0x000fe40000000000 */
[----:B0-----:R-:W-:Y:S01]  /*61080*/  VIADD R0, R0, UR7 ;  /* 0x0000000700007c36 */ /* 0x001fe20008000000 */
[----:B------:R-:W-:Y:S01]  /*61090*/  ULDC UR7, c[0x0][0x248] ;  /* 0x0000920000077ab9 */ /* 0x000fe20000000800 */
[----:B-1----:R-:W-:-:S03]  /*610a0*/  VIADD R4, R16, 0x50 ;  /* 0x0000005010047836 */ /* 0x002fc60000000000 */
[----:B------:R0:W-:Y:S04]  /*610b0*/  STL [R1+0x5e0], R0 ;  /* 0x0005e00001007387 */ /* 0x0001e80000100800 */
[----:B------:R1:W-:Y:S01]  /*610c0*/  STL.64 [R1+0x2430], R4 ;  /* 0x0024300401007387 */ /* 0x0003e20000100a00 */
[----:B0-----:R-:W-:Y:S01]  /*610d0*/  VIADD R0, R0, UR7 ;  /* 0x0000000700007c36 */ /* 0x001fe20008000000 */
[----:B------:R-:W-:Y:S01]  /*610e0*/  ULDC UR7, c[0x0][0x248] ;  /* 0x0000920000077ab9 */ /* 0x000fe20000000800 */
[----:B-1----:R-:W-:-:S03]  /*610f0*/  VIADD R4, R16, 0x4e ;  /* 0x0000004e10047836 */ /* 0x002fc60000000000 */
[----:B------:R0:W-:Y:S04]  /*61100*/  STL [R1+0x5e4], R0 ;  /* 0x0005e40001007387 */ /* 0x0001e80000100800 */
[----:B------:R1:W-:Y:S01]  /*61110*/  STL [R1+0x150], R4 ;  /* 0x0001500401007387 */ /* 0x0003e20000100800 */
[----:B------:R-:W-:Y:S02]  /*61120*/  VIADD R5, R16, 0x4c ;  /* 0x0000004c10057836 */ /* 0x000fe40000000000 */
[----:B0-----:R-:W-:Y:S01]  /*61130*/  VIADD R0, R0, UR7 ;  /* 0x0000000700007c36 */ /* 0x001fe20008000000 */
[----:B------:R-:W-:Y:S01]  /*61140*/  ULDC UR7, c[0x0][0x248] ;  /* 0x0000920000077ab9 */ /* 0x000fe20000000800 */
[----:B-1----:R-:W-:-:S03]  /*61150*/  VIADD R4, R16, 0x4b ;  /* 0x0000004b10047836 */ /* 0x002fc60000000000 */
[----:B------:R0:W-:Y:S04]  /*61160*/  STL [R1+0x5e8], R0 ;  /* 0x0005e80001007387 */ /* 0x0001e80000100800 */
[----:B------:R-:W-:Y:S01]  /*61170*/  STL [R1+0x158], R5 ;  /* 0x0001580501007387 */ /* 0x000fe20000100800 */
[----:B0-----:R-:W-:Y:S01]  /*61180*/  VIADD R0, R0, UR7 ;  /* 0x0000000700007c36 */ /* 0x001fe20008000000 */
[----:B------:R-:W-:-:S04]  /*61190*/  ULDC UR7, c[0x0][0x248] ;  /* 0x0000920000077ab9 */ /* 0x000fc80000000800 */
[----:B------:R0:W-:Y:S04]  /*611a0*/  STL [R1+0x5ec], R0 ;  /* 0x0005ec0001007387 */ /* 0x0001e80000100800 */
[----:B------:R1:W-:Y:S01]  /*611b0*/  STL [R1+0x15c], R4 ;  /* 0x00015c0401007387 */ /* 0x0003e20000100800 */
[----:B0-----:R-:W-:Y:S02]  /*611c0*/  VIADD R0, R0, UR7 ;  /* 0x0000000700007c36 */ /* 0x001fe40008000000 */
[C---:B-1----:R-:W-:Y:S01]  /*611d0*/  VIADD R4, R16.reuse, 0x49 ;  /* 0x0000004910047836 */ /* 0x042fe20000000000 */
[----:B------:R-:W-:Y:S02]  /*611e0*/  ULDC UR7, c[0x0][0x248] ;  /* 0x0000920000077ab9 */ /* 0x000fe40000000800 */
[----:B------:R-:W-:Y:S04]  /*611f0*/  STL [R1+0x5f0], R0 ;  /* 0x0005f00001007387 */ /* 0x000fe80000100800 */
[----:B------:R0:W-:Y:S01]  /*61200*/  STL [R1+0x164], R4 ;  /* 0x0001640401007387 */ /* 0x0001e20000100800 */
[----:B------:R-:W-:-:S02]  /*61210*/  VIADD R15, R16, 0x95 ;  /* 0x00000095100f7836 */ /* 0x000fc40000000000 */
[C---:B------:R-:W-:Y:S02]  /*61220*/  VIADD R13, R16.reuse, 0x89 ;  /* 0x00000089100d7836 */ /* 0x040fe40000000000 */
[----:B0-----:R-:W-:Y:S02]  /*61230*/  VIADD R4, R16, 0x48 ;  /* 0x0000004810047836 */ /* 0x001fe40000000000 */
[----:B------:R-:W-:Y:S01]  /*61240*/  VIADD R0, R0, UR7 ;  /* 0x0000000700007c36 */ /* 0x000fe20008000000 */
[----:B------:R-:W-:Y:S02]  /*61250*/  ULDC UR7, c[0x0][0x248] ;  /* 0x0000920000077ab9 */ /* 0x000fe40000000800 */
[----:B------:R0:W-:Y:S04]  /*61260*/  STL [R1+0x168], R4 ;  /* 0x0001680401007387 */ /* 0x0001e80000100800 */
[----:B------:R1:W-:Y:S01]  /*61270*/  STL [R1+0x5f4], R0 ;  /* 0x0005f40001007387 */ /* 0x0003e20000100800 */
[----:B------:R-:W-:-:S02]  /*61280*/  IMAD.MOV.U32 R25, RZ, RZ, R15 ;  /* 0x000000ffff197224 */ /* 0x000fc400078e000f */
[C---:B------:R-:W-:Y:S02]  /*61290*/  VIADD R15, R16.reuse, 0x46 ;  /* 0x00000046100f7836 */ /* 0x040fe40000000000 */
[C---:B------:R-:W-:Y:S02]  /*612a0*/  VIADD R26, R16.reuse, 0x85 ;  /* 0x00000085101a7836 */ /* 0x040fe40000000000 */
[----:B0-----:R-:W-:Y:S02]  /*612b0*/  VIADD R4, R16, 0x47 ;  /* 0x0000004710047836 */ /* 0x001fe40000000000 */
[----:B-1----:R-:W-:Y:S02]  /*612c0*/  VIADD R0, R0, UR7 ;  /* 0x0000000700007c36 */ /* 0x002fe40008000000 */
[----:B------:R-:W-:Y:S01]  /*612d0*/  IMAD.MOV.U32 R24, RZ, RZ, R13 ;  /* 0x000000ffff187224 */ /* 0x000fe200078e000d */
[----:B------:R-:W-:Y:S01]  /*612e0*/  ULDC UR7, c[0x0][0x248] ;  /* 0x0000920000077ab9 */ /* 0x000fe20000000800 */
[----:B------:R0:W-:Y:S01]  /*612f0*/  STL [R1+0x16c], R4 ;  /* 0x00016c0401007387 */ /* 0x0001e20000100800 */
[----:B------:R-:W-:-:S03]  /*61300*/  VIADD R27, R16, 0x71 ;  /* 0x00000071101b7836 */ /* 0x000fc60000000000 */
[----:B------:R1:W-:Y:S01]  /*61310*/  STL [R1+0x5f8], R0 ;  /* 0x0005f80001007387 */ /* 0x0003e20000100800 */
[C---:B------:R-:W-:Y:S02]  /*61320*/  VIADD R13, R16.reuse, 0x44 ;  /* 0x00000044100d7836 */ /* 0x040fe40000000000 */
[----:B------:R-:W-:Y:S01]  /*61330*/  IMAD.MOV.U32 R23, RZ, RZ, R26 ;  /* 0x000000ffff177224 */ /* 0x000fe200078e001a */
[----:B------:R-:W-:Y:S01]  /*61340*/  STL [R1+0x23dc], R15 ;  /* 0x0023dc0f01007387 */ /* 0x000fe20000100800 */
[----:B0-----:R-:W-:Y:S02]  /*61350*/  VIADD R4, R16, 0x45 ;  /* 0x0000004510047836 */ /* 0x001fe40000000000 */
[----:B-1----:R-:W-:Y:S02]  /*61360*/  VIADD R0, R0, UR7 ;  /* 0x0000000700007c36 */ /* 0x002fe40008000000 */
[----:B------:R-:W-:Y:S02]  /*61370*/  IMAD.MOV.U32 R26, RZ, RZ, R27 ;  /* 0x000000ffff1a7224 */ /* 0x000fe400078e001b */
[C---:B------:R-:W-:Y:S01]  /*61380*/  VIADD R18, R16.reuse, 0xa5 ;  /* 0x000000a510127836 */ /* 0x040fe20000000000 */
[----:B------:R-:W-:Y:S01]  /*61390*/  STL [R1+0x174], R4 ;  /* 0x0001740401007387 */ /* 0x000fe20000100800 */
[----:B------:R-:W-:-:S02]  /*613a0*/  VIADD R19, R16, 0x8d ;  /* 0x0000008d10137836 */ /* 0x000fc40000000000 */
[C---:B------:R-:W-:Y:S02]  /*613b0*/  VIADD R17, R16.reuse, 0x6d ;  /* 0x0000006d10117836 */ /* 0x040fe40000000000 */
[C---:B------:R-:W-:Y:S02]  /*613c0*/  VIADD R3, R16.reuse, 0x54 ;  /* 0x0000005410037836 */ /* 0x040fe40000000000 */
[C---:B------:R-:W-:Y:S02]  /*613d0*/  VIADD R29, R16.reuse, 0x51 ;  /* 0x00000051101d7836 */ /* 0x040fe40000000000 */
[C---:B------:R-:W-:Y:S02]  /*613e0*/  VIADD R11, R16.reuse, 0x4f ;  /* 0x0000004f100b7836 */ /* 0x040fe40000000000 */
[C---:B------:R-:W-:Y:S02]  /*613f0*/  VIADD R2, R16.reuse, 0x4d ;  /* 0x0000004d10027836 */ /* 0x040fe40000000000 */
[----:B------:R-:W-:-:S02]  /*61400*/  VIADD R14, R16, 0x4a ;  /* 0x0000004a100e7836 */ /* 0x000fc40000000000 */
[C---:B------:R-:W-:Y:S02]  /*61410*/  VIADD R28, R16.reuse, 0x7d ;  /* 0x0000007d101c7836 */ /* 0x040fe40000000000 */
[----:B------:R-:W-:Y:S01]  /*61420*/  VIADD R27, R16, 0x75 ;  /* 0x00000075101b7836 */ /* 0x000fe20000000000 */
[----:B------:R-:W-:Y:S01]  /*61430*/  STL [R1+0x23d8], R13 ;  /* 0x0023d80d01007387 */ /* 0x000fe20000100800 */
[----:B------:R-:W-:-:S03]  /*61440*/  ULDC UR7, c[0x0][0x248] ;  /* 0x0000920000077ab9 */ /* 0x000fc60000000800 */
[----:B------:R0:W-:Y:S01]  /*61450*/  STL [R1+0x5fc], R0 ;  /* 0x0005fc0001007387 */ /* 0x0001e20000100800 */
[----:B------:R-:W-:-:S05]  /*61460*/  VIADD R16, R16, 0x43 ;  /* 0x0000004310107836 */ /* 0x000fca0000000000 */
[----:B------:R-:W-:Y:S01]  /*61470*/  STL [R1+0x23cc], R16 ;  /* 0x0023cc1001007387 */ /* 0x000fe20000100800 */
[----:B0-----:R-:W-:Y:S01]  /*61480*/  VIADD R0, R0, UR7 ;  /* 0x0000000700007c36 */ /* 0x001fe20008000000 */
[----:B------:R-:W-:-:S04]  /*61490*/  ULDC UR7, c[0x0][0x248] ;  /* 0x0000920000077ab9 */ /* 0x000fc80000000800 */
[----:B------:R0:W-:Y:S02]  /*614a0*/  STL [R1+0x600], R0 ;  /* 0x0006000001007387 */ /* 0x0001e40000100800 */
        /* <DEDUP_REMOVED lines=50> */
[----:B------:R0:W-:Y:S01]  /*617d0*/  STL [R1+0x648], R0 ;  /* 0x0006480001007387 */ /* 0x0001e20000100800 */
[----:B------:R-:W-:Y:S02]  /*617e0*/  IMAD.MOV.U32 R22, RZ, RZ, R24 ;  /* 0x000000ffff167224 */ /* 0x000fe400078e0018 */
[----:B0-----:R-:W-:Y:S02]  /*617f0*/  VIADD R0, R0, UR7 ;  /* 0x0000000700007c36 */ /* 0x001fe40008000000 */
[----:B------:R-:W-:Y:S02]  /*61800*/  IMAD.MOV.U32 R24, RZ, RZ, R25 ;  /* 0x000000ffff187224 */ /* 0x000fe400078e0019 */
[----:B------:R-:W-:Y:S01]  /*61810*/  IMAD.MOV.U32 R12, RZ, RZ, R18 ;  /* 0x000000ffff0c7224 */ /* 0x000fe200078e0012 */
[----:B------:R-:W-:Y:S01]  /*61820*/  ULDC UR7, c[0x0][0x228] ;  /* 0x00008a0000077ab9 */ /* 0x000fe20000000800 */
[----:B------:R0:W-:Y:S01]  /*61830*/  STL [R1+0x64c], R0 ;  /* 0x00064c0001007387 */ /* 0x0001e20000100800 */
[----:B------:R-:W-:-:S02]  /*61840*/  IMAD.MOV.U32 R25, RZ, RZ, R19 ;  /* 0x000000ffff197224 */ /* 0x000fc400078e0013 */
[----:B0-----:R-:W-:Y:S01]  /*61850*/  VIADD R0, R0, UR10 ;  /* 0x0000000a00007c36 */ /* 0x001fe20008000000 */
[----:B------:R-:W-:-:S04]  /*61860*/  ULDC UR10, c[0x0][0x248] ;  /* 0x00009200000a7ab9 */ /* 0x000fc80000000800 */
[----:B------:R0:W-:Y:S04]  /*61870*/  STL [R1+0x650], R0 ;  /* 0x0006500001007387 */ /* 0x0001e80000100800 */
[----:B------:R-:W2:Y:S04]  /*61880*/  LDL R19, [R1+0x10b8] ;  /* 0x0010b80001137983 */ /* 0x000ea80000100800 */
[----:B------:R-:W3:Y:S01]  /*61890*/  LDL R18, [R1+0x10b4] ;  /* 0x0010b40001127983 */ /* 0x000ee20000100800 */
[----:B0-----:R-:W-:Y:S01]  /*618a0*/  VIADD R0, R0, UR10 ;  /* 0x0000000a00007c36 */ /* 0x001fe20008000000 */
[----:B------:R-:W-:-:S04]  /*618b0*/  ULDC UR10, c[0x0][0x248] ;  /* 0x00009200000a7ab9 */ /* 0x000fc80000000800 */
[----:B------:R0:W-:Y:S04]  /*618c0*/  STL [R1+0x654], R0 ;  /* 0x0006540001007387 */ /* 0x0001e80000100800 */
[----:B------:R-:W4:Y:S01]  /*618d0*/  LDL.LU R16, [R1+0x28] ;  /* 0x0000280001107983 */ /* 0x000f220000300800 */
[----:B0-----:R-:W-:Y:S01]  /*618e0*/  VIADD R0, R0, UR10 ;  /* 0x0000000a00007c36 */ /* 0x001fe20008000000 */
[----:B------:R-:W-:-:S04]  /*618f0*/  ULDC UR10, c[0x0][0x248] ;  /* 0x00009200000a7ab9 */ /* 0x000fc80000000800 */
[----:B------:R0:W-:Y:S02]  /*61900*/  STL [R1+0x658], R0 ;  /* 0x0006580001007387 */ /* 0x0001e40000100800 */
[----:B0-----:R-:W-:Y:S01]  /*61910*/  VIADD R0, R0, UR10 ;  /* 0x0000000a00007c36 */ /* 0x001fe20008000000 */
[----:B------:R-:W-:-:S04]  /*61920*/  ULDC UR10, c[0x0][0x248] ;  /* 0x00009200000a7ab9 */ /* 0x000fc80000000800 */
[----:B------:R0:W-:Y:S04]  /*61930*/  STL [R1+0x668], R0 ;  /* 0x0006680001007387 */ /* 0x0001e80000100800 */
[----:B------:R-:W3:Y:S01]  /*61940*/  LDL R4, [R1+0x10bc] ;  /* 0x0010bc0001047983 */ /* 0x000ee20000100800 */
[----:B------:R-:W-:Y:S02]  /*61950*/  IMAD.MOV.U32 R10, RZ, RZ, R12 ;  /* 0x000000ffff0a7224 */ /* 0x000fe400078e000c */
[----:B------:R-:W-:Y:S02]  /*61960*/  IMAD.MOV.U32 R12, RZ, RZ, R25 ;  /* 0x000000ffff0c7224 */ /* 0x000fe400078e0019 */
[----:B------:R-:W-:Y:S02]  /*61970*/  IMAD.MOV.U32 R25, RZ, RZ, R27 ;  /* 0x000000ffff197224 */ /* 0x000fe400078e001b */
[----:B------:R-:W-:-:S02]  /*61980*/  IMAD.MOV.U32 R27, RZ, RZ, R17 ;  /* 0x000000ffff1b7224 */ /* 0x000fc400078e0011 */
[----:B0-----:R-:W-:Y:S01]  /*61990*/  VIADD R0, R0, UR10 ;  /* 0x0000000a00007c36 */ /* 0x001fe20008000000 */
[----:B------:R-:W-:-:S04]  /*619a0*/  ULDC.64 UR10, c[0x0][0x228] ;  /* 0x00008a00000a7ab9 */ /* 0x000fc80000000a00 */
[----:B------:R0:W-:Y:S04]  /*619b0*/  STL [R1+0x688], R0 ;  /* 0x0006880001007387 */ /* 0x0001e80000100800 */
[----:B------:R-:W3:Y:S01]  /*619c0*/  LDL R17, [R1+0x10c0] ;  /* 0x0010c00001117983 */ /* 0x000ee20000100800 */
[----:B0-----:R-:W-:Y:S01]  /*619d0*/  VIADD R0, R0, UR15 ;  /* 0x0000000f00007c36 */ /* 0x001fe20008000000 */
[----:B------:R-:W-:-:S04]  /*619e0*/  ULDC UR15, c[0x0][0x248] ;  /* 0x00009200000f7ab9 */ /* 0x000fc80000000800 */
[----:B------:R0:W-:Y:S04]  /*619f0*/  STL [R1+0x6a8], R0 ;  /* 0x0006a80001007387 */ /* 0x0001e80000100800 */
[----:B------:R-:W3:Y:S01]  /*61a00*/  LDL R6, [R1+0x6c0] ;  /* 0x0006c00001067983 */ /* 0x000ee20000100800 */
[----:B0-----:R-:W-:-:S05]  /*61a10*/  VIADD R0, R0, UR15 ;  /* 0x0000000f00007c36 */ /* 0x001fca0008000000 */
[----:B------:R0:W-:Y:S04]  /*61a20*/  STL [R1+0x6c8], R0 ;  /* 0x0006c80001007387 */ /* 0x0001e80000100800 */
[----:B------:R-:W3:Y:S01]  /*61a30*/  LDL R9, [R1+0x6ac] ;  /* 0x0006ac0001097983 */ /* 0x000ee20000100800 */
[----:B--2---:R-:W-:Y:S01]  /*61a40*/  ISETP.LT.AND P2, PT, R19, UR10, !P1 ;  /* 0x0000000a13007c0c */ /* 0x004fe2000cf41270 */
[----:B------:R-:W-:Y:S02]  /*61a50*/  ULDC UR10, c[0x0][0x248] ;  /* 0x00009200000a7ab9 */ /* 0x000fe40000000800 */
[----:B0-----:R-:W-:Y:S01]  /*61a60*/  VIADD R0, R0, UR10 ;  /* 0x0000000a00007c36 */ /* 0x001fe20008000000 */
[----:B------:R-:W-:-:S04]  /*61a70*/  ULDC UR10, c[0x0][0x248] ;  /* 0x00009200000a7ab9 */ /* 0x000fc80000000800 */
[----:B------:R0:W-:Y:S02]  /*61a80*/  STL [R1+0x6d8], R0 ;  /* 0x0006d80001007387 */ /* 0x0001e40000100800 */
[----:B0-----:R-:W-:Y:S01]  /*61a90*/  VIADD R0, R0, UR10 ;  /* 0x0000000a00007c36 */ /* 0x001fe20008000000 */
[----:B----4-:R-:W-:Y:S01]  /*61aa0*/  LOP3.LUT R16, R16, 0xefffffff, RZ, 0xc0, !PT ;  /* 0xefffffff10107812 */ /* 0x010fe200078ec0ff */
[----:B------:R-:W-:-:S03]  /*61ab0*/  ULDC UR10, c[0x0][0x248] ;  /* 0x00009200000a7ab9 */ /* 0x000fc60000000800 */
[----:B------:R0:W-:Y:S04]  /*61ac0*/  STL [R1+0x6dc], R0 ;  /* 0x0006dc0001007387 */ /* 0x0001e80000100800 */
[----:B------:R-:W2:Y:S01]  /*61ad0*/  LDL R7, [R1+0x660] ;  /* 0x0006600001077983 */ /* 0x000ea20000100800 */
[----:B------:R-:W-:-:S04]  /*61ae0*/  @P2 LOP3.LUT R16, R16, 0x10000000, RZ, 0xfc, !PT ;  /* 0x1000000010102812 */ /* 0x000fc800078efcff */
[----:B------:R-:W-:Y:S02]  /*61af0*/  LOP3.LUT R16, R16, 0xf7ffffff, RZ, 0xc0, !PT ;  /* 0xf7ffffff10107812 */ /* 0x000fe400078ec0ff */
[----:B---3--:R-:W-:-:S13]  /*61b00*/  ISETP.LT.AND P2, PT, R4, UR18, !P1 ;  /* 0x0000001204007c0c */ /* 0x008fda000cf41270 */
[----:B------:R-:W-:Y:S02]  /*61b10*/  @P2 LOP3.LUT R16, R16, 0x8000000, RZ, 0xfc, !PT ;  /* 0x0800000010102812 */ /* 0x000fe400078efcff */
[----:B------:R-:W-:Y:S01]  /*61b20*/  ISETP.LT.AND P2, PT, R17, UR14, !P1 ;  /* 0x0000000e11007c0c */ /* 0x000fe2000cf41270 */
[----:B------:R-:W-:Y:S01]  /*61b30*/  ULDC.64 UR14, c[0x0][0x228] ;  /* 0x00008a00000e7ab9 */ /* 0x000fe20000000a00 */
[----:B------:R-:W-:Y:S02]  /*61b40*/  LOP3.LUT R16, R16, 0xfbffffff, RZ, 0xc0, !PT ;  /* 0xfbffffff10107812 */ /* 0x000fe400078ec0ff */
[----:B------:R-:W-:Y:S01]  /*61b50*/  ISETP.LT.AND P1, PT, R18, UR14, !P1 ;  /* 0x0000000e12007c0c */ /* 0x000fe2000cf21270 */
[----:B------:R-:W-:-:S08]  /*61b60*/  ULDC UR14, c[0x0][0x248] ;  /* 0x00009200000e7ab9 */ /* 0x000fd00000000800 */
[----:B------:R-:W-:-:S04]  /*61b70*/  @P2 LOP3.LUT R16, R16, 0x4000000, RZ, 0xfc, !PT ;  /* 0x0400000010102812 */ /* 0x000fc800078efcff */
[----:B------:R-:W-:-:S04]  /*61b80*/  LOP3.LUT R16, R16, 0xfdffffff, RZ, 0xc0, !PT ;  /* 0xfdffffff10107812 */ /* 0x000fc800078ec0ff */
[----:B------:R-:W-:Y:S02]  /*61b90*/  @P1 LOP3.LUT R16, R16, 0x2000000, RZ, 0xfc, !PT ;  /* 0x0200000010101812 */ /* 0x000fe400078efcff */
[----:B------:R-:W-:Y:S01]  /*61ba0*/  ISETP.LT.AND P1, PT, R19, UR20, !P0 ;  /* 0x0000001413007c0c */ /* 0x000fe2000c721270 */
[----:B0-----:R-:W-:Y:S01]  /*61bb0*/  VIADD R0, R0, UR14 ;  /* 0x0000000e00007c36 */ /* 0x001fe20008000000 */
[----:B------:R-:W-:Y:S02]  /*61bc0*/  SHF.R.S32.HI R8, RZ, 0x1f, R6 ;  /* 0x0000001fff087819 */ /* 0x000fe40000011406 */
[----:B------:R-:W-:Y:S01]  /*61bd0*/  LOP3.LUT R16, R16, 0xfeffffff, RZ, 0xc0, !PT ;  /* 0xfeffffff10107812 */ /* 0x000fe200078ec0ff */
[----:B------:R-:W-:Y:S01]  /*61be0*/  ULDC UR14, c[0x0][0x248] ;  /* 0x00009200000e7ab9 */ /* 0x000fe20000000800 */
[----:B------:R-:W-:Y:S01]  /*61bf0*/  ULDC.64 UR20, c[0x0][0x228] ;  /* 0x00008a0000147ab9 */ /* 0x000fe20000000a00 */
[----:B------:R0:W-:Y:S06]  /*61c00*/  STL [R1+0x6e0], R0 ;  /* 0x0006e00001007387 */ /* 0x0001ec0000100800 */
[----:B------:R-:W-:-:S02]  /*61c10*/  @P1 LOP3.LUT R16, R16, 0x1000000, RZ, 0xfc, !PT ;  /* 0x0100000010101812 */ /* 0x000fc400078efcff */
[-C--:B------:R-:W-:Y:S01]  /*61c20*/  IADD3 R4, P1, R6, R21.reuse, RZ ;  /* 0x0000001506047210 */ /* 0x080fe20007f3e0ff */
[----:B0-----:R-:W-:Y:S01]  /*61c30*/  VIADD R0, R0, UR10 ;  /* 0x0000000a00007c36 */ /* 0x001fe20008000000 */
[----:B------:R0:W-:Y:S01]  /*61c40*/  STL [R1+0x6bc], R8 ;  /* 0x0006bc0801007387 */ /* 0x0001e20000100800 */
[----:B------:R-:W-:Y:S02]  /*61c50*/  SHF.R.S32.HI R6, RZ, 0x1f, R9 ;  /* 0x0000001fff067819 */ /* 0x000fe40000011409 */
[----:B------:R-:W-:Y:S01]  /*61c60*/  IMAD.X R5, R8, 0x1, R20, P1 ;  /* 0x0000000108057824 */ /* 0x000fe200008e0614 */
[----:B------:R-:W-:Y:S01]  /*61c70*/  ULDC UR10, c[0x0][0x248] ;  /* 0x00009200000a7ab9 */ /* 0x000fe20000000800 */
[----:B------:R1:W-:Y:S04]  /*61c80*/  STL [R1+0x6e4], R0 ;  /* 0x0006e40001007387 */ /* 0x0003e80000100800 */
[----:B------:R3:W-:Y:S01]  /*61c90*/  STL.64 [R1+0x670], R4 ;  /* 0x0006700401007387 */ /* 0x0007e20000100a00 */
[----:B0-----:R-:W-:Y:S01]  /*61ca0*/  IADD3 R8, P1, R9, R21, RZ ;  /* 0x0000001509087210 */ /* 0x001fe20007f3e0ff */
[----:B-1----:R-:W-:-:S04]  /*61cb0*/  VIADD R0, R0, UR14 ;  /* 0x0000000e00007c36 */ /* 0x002fc80008000000 */
[----:B------:R-:W-:Y:S01]  /*61cc0*/  IMAD.X R9, R6, 0x1, R20, P1 ;  /* 0x0000000106097824 */ /* 0x000fe200008e0614 */
[----:B------:R-:W-:Y:S01]  /*61cd0*/  ULDC UR14, c[0x0][0x248] ;  /* 0x00009200000e7ab9 */ /* 0x000fe20000000800 */
[----:B---3--:R-:W3:Y:S04]  /*61ce0*/  LDL.LU.64 R4, [R1+0x2430] ;  /* 0x0024300001047983 */ /* 0x008ee80000300a00 */
[----:B------:R-:W-:Y:S04]  /*61cf0*/  STL [R1+0x6b8], R6 ;  /* 0x0006b80601007387 */ /* 0x000fe80000100800 */
[----:B------:R0:W-:Y:S04]  /*61d00*/  STL [R1+0x6e8], R0 ;  /* 0x0006e80001007387 */ /* 0x0001e80000100800 */
[----:B------:R1:W-:Y:S01]  /*61d10*/  STL.64 [R1+0x6a0], R8 ;  /* 0x0006a00801007387 */ /* 0x0003e20000100a00 */
[----:B0-----:R-:W-:Y:S01]  /*61d20*/  VIADD R0, R0, UR10 ;  /* 0x0000000a00007c36 */ /* 0x001fe20008000000 */
[----:B------:R-:W-:-:S02]  /*61d30*/  ULDC UR10, c[0x0][0x248] ;  /* 0x00009200000a7ab9 */ /* 0x000fc40000000800 */
[----:B-1----:R-:W4:Y:S04]  /*61d40*/  LDL.LU.64 R8, [R1+0x2428] ;  /* 0x0024280001087983 */ /* 0x002f280000300a00 */
[----:B------:R0:W-:Y:S02]  /*61d50*/  STL [R1+0x6ec], R0 ;  /* 0x0006ec0001007387 */ /* 0x0001e40000100800 */
[----:B0-----:R-:W-:Y:S01]  /*61d60*/  VIADD R0, R0, UR10 ;  /* 0x0000000a00007c36 */ /* 0x001fe20008000000 */
[----:B------:R-:W-:Y:S01]  /*61d70*/  ULDC UR10, c[0x0][0x248] ;  /* 0x00009200000a7ab9 */ /* 0x000fe20000000800 */
[----:B--2---:R-:W-:Y:S02]  /*61d80*/  SHF.R.S32.HI R15, RZ, 0x1f, R7 ;  /* 0x0000001fff0f7819 */ /* 0x004fe40000011407 */
[----:B------:R-:W-:-:S03]  /*61d90*/  IADD3 R6, P1, R7, R21, RZ ;  /* 0x0000001507067210 */ /* 0x000fc60007f3e0ff */
[----:B------:R-:W-:Y:S04]  /*61da0*/  STL [R1+0x69c], R15 ;  /* 0x00069c0f01007387 */ /* 0x000fe80000100800 */
[----:B------:R-:W-:Y:S04]  /*61db0*/  STL [R1+0x6f0], R0 ;  /* 0x0006f00001007387 */ /* 0x000fe80000100800 */
[----:B------:R-:W2:Y:S04]  /*61dc0*/  LDL.LU R13, [R1+0x13c] ;  /* 0x00013c00010d7983 */ /* 0x000ea80000300800 */
[----:B------:R0:W-:Y:S04]  /*61dd0*/  STL [R1+0x23d0], R21 ;  /* 0x0023d01501007387 */ /* 0x0001e80000100800 */
[----:B0-----:R-:W3:Y:S01]  /*61de0*/  LDL R21, [R1+0x10bc] ;  /* 0x0010bc0001157983 */ /* 0x001ee20000100800 */
[----:B------:R-:W-:-:S02]  /*61df0*/  IMAD.X R7, R15, 0x1, R20, P1 ;  /* 0x000000010f077824 */ /* 0x000fc400008e0614 */
[----:B------:R-:W-:-:S03]  /*61e00*/  VIADD R0, R0, UR14 ;  /* 0x0000000e00007c36 */ /* 0x000fc60008000000 */
[----:B------:R0:W-:Y:S04]  /*61e10*/  STL.64 [R1+0x6b0], R6 ;  /* 0x0006b00601007387 */ /* 0x0001e80000100a00 */
[----:B0-----:R-:W4:Y:S04]  /*61e20*/  LDL.LU.64 R6, [R1+0x2420] ;  /* 0x0024200001067983 */ /* 0x001f280000300a00 */
[----:B------:R0:W-:Y:S02]  /*61e30*/  STL [R1+0x6f4], R0 ;  /* 0x0006f40001007387 */ /* 0x0001e40000100800 */
[----:B0-----:R-:W-:Y:S01]  /*61e40*/  VIADD R0, R0, UR10 ;  /* 0x0000000a00007c36 */ /* 0x001fe20008000000 */
[----:B------:R-:W-:Y:S01]  /*61e50*/  LOP3.LUT R16, R16, 0xff7fffff, RZ, 0xc0, !PT ;  /* 0xff7fffff10107812 */ /* 0x000fe200078ec0ff */
[----:B------:R-:W-:-:S03]  /*61e60*/  ULDC UR10, c[0x0][0x248] ;  /* 0x00009200000a7ab9 */ /* 0x000fc60000000800 */
[----:B------:R0:W-:Y:S04]  /*61e70*/  STL [R1+0x6f8], R0 ;  /* 0x0006f80001007387 */ /* 0x0001e80000100800 */
[----:B------:R-:W4:Y:S01]  /*61e80*/  LDL.LU R15, [R1+0x138] ;  /* 0x00013800010f7983 */ /* 0x000f220000300800 */
[----:B0-----:R-:W-:Y:S01]  /*61e90*/  VIADD R0, R0, UR10 ;  /* 0x0000000a00007c36 */ /* 0x001fe20008000000 */
[----:B------:R-:W-:-:S04]  /*61ea0*/  ULDC UR10, c[0x0][0x248] ;  /* 0x00009200000a7ab9 */ /* 0x000fc80000000800 */
[----:B------:R0:W-:Y:S02]  /*61eb0*/  STL [R1+0x858], R0 ;  /* 0x0008580001007387 */ /* 0x0001e40000100800 */
[----:B0-----:R-:W-:Y:S01]  /*61ec0*/  VIADD R0, R0, UR10 ;  /* 0x0000000a00007c36 */ /* 0x001fe20008000000 */
[----:B---3--:R-:W-:-:S13]  /*61ed0*/  ISETP.LT.AND P1, PT, R21, UR13, !P0 ;  /* 0x0000000d15007c0c */ /* 0x008fda000c721270 */
[----:B------:R-:W-:Y:S02]  /*61ee0*/  @P1 LOP3.LUT R16, R16, 0x800000, RZ, 0xfc, !PT ;  /* 0x0080000010101812 */ /* 0x000fe400078efcff */
[----:B------:R-:W-:Y:S02]  /*61ef0*/  ISETP.LT.AND P1, PT, R17, UR12, !P0 ;  /* 0x0000000c11007c0c */ /* 0x000fe4000c721270 */
[----:B------:R-:W-:Y:S01]  /*61f00*/  ISETP.LT.AND P0, PT, R18, UR20, !P0 ;  /* 0x0000001412007c0c */ /* 0x000fe2000c701270 */
[----:B------:R-:W-:Y:S01]  /*61f10*/  ULDC.64 UR12, c[0x0][0x228] ;  /* 0x00008a00000c7ab9 */ /* 0x000fe20000000a00 */
[----:B------:R-:W-:-:S09]  /*61f20*/  LOP3.LUT R16, R16, 0xffbfffff, RZ, 0xc0, !PT ;  /* 0xffbfffff10107812 */ /* 0x000fd200078ec0ff */
[----:B------:R-:W-:-:S04]  /*61f30*/  @P1 LOP3.LUT R16, R16, 0x400000, RZ, 0xfc, !PT ;  /* 0x0040000010101812 */ /* 0x000fc800078efcff */
[----:B------:R-:W-:-:S04]  /*61f40*/  LOP3.LUT R16, R16, 0xffdfffff, RZ, 0xc0, !PT ;  /* 0xffdfffff10107812 */ /* 0x000fc800078ec0ff */
[----:B------:R-:W-:Y:S02]  /*61f50*/  @P0 LOP3.LUT R16, R16, 0x200000, RZ, 0xfc, !PT ;  /* 0x0020000010100812 */ /* 0x000fe400078efcff */
[----:B--2---:R-:W-:Y:S01]  /*61f60*/  ISETP.GE.AND P0, PT, R13, UR11, PT ;  /* 0x0000000b0d007c0c */ /* 0x004fe2000bf06270 */
[----:B------:R-:W-:Y:S01]  /*61f70*/  ULDC.64 UR10, c[0x0][0x228] ;  /* 0x00008a00000a7ab9 */ /* 0x000fe20000000a00 */
[----:B------:R-:W2:Y:S02]  /*61f80*/  LDL.LU R13, [R1+0x134] ;  /* 0x00013400010d7983 */ /* 0x000ea40000300800 */
[----:B------:R-:W-:Y:S02]  /*61f90*/  ISETP.LT.AND P3, PT, R19, UR61, !P0 ;  /* 0x0000003d13007c0c */ /* 0x000fe4000c761270 */
[----:B------:R-:W-:Y:S02]  /*61fa0*/  ISETP.LT.AND P2, PT, R21, UR59, !P0 ;  /* 0x0000003b15007c0c */ /* 0x000fe4000c741270 */
[----:B------:R-:W-:-:S02]  /*61fb0*/  LOP3.LUT R16, R16, 0xffefffff, RZ, 0xc0, !PT ;  /* 0xffefffff10107812 */ /* 0x000fc400078ec0ff */
[----:B------:R-:W-:Y:S01]  /*61fc0*/  ISETP.LT.AND P1, PT, R17, UR60, !P0 ;  /* 0x0000003c11007c0c */ /* 0x000fe2000c721270 */
[----:B------:R0:W-:Y:S01]  /*61fd0*/  STL [R1+0x854], R0 ;  /* 0x0008540001007387 */ /* 0x0001e20000100800 */
[----:B------:R-:W-:Y:S01]  /*61fe0*/  ULDC UR61, c[0x0][0x228] ;  /* 0x00008a00003d7ab9 */ /* 0x000fe20000000800 */
[----:B------:R-:W-:-:S04]  /*61ff0*/  ULDC UR59, c[0x0][0x228] ;  /* 0x00008a00003b7ab9 */ /* 0x000fc80000000800 */
[----:B------:R-:W-:Y:S01]  /*62000*/  @P3 LOP3.LUT R16, R16, 0x100000, RZ, 0xfc, !PT ;  /* 0x0010000010103812 */ /* 0x000fe200078efcff */
[----:B------:R-:W-:-:S03]  /*62010*/  ULDC UR60, c[0x0][0x228] ;  /* 0x00008a00003c7ab9 */ /* 0x000fc60000000800 */
[----:B------:R-:W-:Y:S02]  /*62020*/  LOP3.LUT R16, R16, 0xfff7ffff, RZ, 0xc0, !PT ;  /* 0xfff7ffff10107812 */ /* 0x000fe400078ec0ff */
[----:B------:R-:W-:Y:S02]  /*62030*/  ISETP.LT.AND P0, PT, R18, UR12, !P0 ;  /* 0x0000000c12007c0c */ /* 0x000fe4000c701270 */
[----:B------:R-:W-:-:S04]  /*62040*/  @P2 LOP3.LUT R16, R16, 0x80000, RZ, 0xfc, !PT ;  /* 0x0008000010102812 */ /* 0x000fc800078efcff */
[----:B------:R-:W-:-:S04]  /*62050*/  LOP3.LUT R16, R16, 0xfffbffff, RZ, 0xc0, !PT ;  /* 0xfffbffff10107812 */ /* 0x000fc800078ec0ff */
[----:B------:R-:W-:-:S04]  /*62060*/  @P1 LOP3.LUT R16, R16, 0x40000, RZ, 0xfc, !PT ;  /* 0x0004000010101812 */ /* 0x000fc800078efcff */
[----:B------:R-:W-:-:S04]  /*62070*/  LOP3.LUT R16, R16, 0xfffdffff, RZ, 0xc0, !PT ;  /* 0xfffdffff10107812 */ /* 0x000fc800078ec0ff */
[----:B------:R-:W-:Y:S02]  /*62080*/  @P0 LOP3.LUT R16, R16, 0x20000, RZ, 0xfc, !PT ;  /* 0x0002000010100812 */ /* 0x000fe400078efcff */
[----:B----4-:R-:W-:Y:S01]  /*62090*/  ISETP.GE.AND P0, PT, R15, UR19, PT ;  /* 0x000000130f007c0c */ /* 0x010fe2000bf06270 */
[----:B------:R-:W-:Y:S01]  /*620a0*/  IMAD.MOV.U32 R15, RZ, RZ, R10 ;  /* 0x000000ffff0f7224 */ /* 0x000fe200078e000a */
[----:B------:R-:W-:Y:S01]  /*620b0*/  ULDC.64 UR18, c[0x0][0x228] ;  /* 0x00008a0000127ab9 */ /* 0x000fe20000000a00 */
[----:B------:R-:W3:Y:S01]  /*620c0*/  LDL.LU R10, [R1+0x130] ;  /* 0x00013000010a7983 */ /* 0x000ee20000300800 */
[----:B------:R-:W-:Y:S02]  /*620d0*/  ISETP.LT.AND P3, PT, R19, UR56, !P0 ;  /* 0x0000003813007c0c */ /* 0x000fe4000c761270 */
[----:B------:R-:W-:Y:S02]  /*620e0*/  ISETP.LT.AND P2, PT, R21, UR57, !P0 ;  /* 0x0000003915007c0c */ /* 0x000fe4000c741270 */
[----:B------:R-:W-:-:S02]  /*620f0*/  LOP3.LUT R16, R16, 0xfffeffff, RZ, 0xc0, !PT ;  /* 0xfffeffff10107812 */ /* 0x000fc400078ec0ff */
[----:B------:R-:W-:Y:S01]  /*62100*/  ISETP.LT.AND P1, PT, R17, UR58, !P0 ;  /* 0x0000003a11007c0c */ /* 0x000fe2000c721270 */
[----:B------:R-:W-:Y:S01]  /*62110*/  ULDC UR57, c[0x0][0x228] ;  /* 0x00008a0000397ab9 */ /* 0x000fe20000000800 */
[----:B------:R-:W-:-:S05]  /*62120*/  ULDC UR56, c[0x0][0x228] ;  /* 0x00008a0000387ab9 */ /* 0x000fca0000000800 */
[----:B------:R-:W-:Y:S01]  /*62130*/  @P3 LOP3.LUT R16, R16, 0x10000, RZ, 0xfc, !PT ;  /* 0x0001000010103812 */ /* 0x000fe200078efcff */
[----:B------:R-:W-:-:S03]  /*62140*/  ULDC UR58, c[0x0][0x228] ;  /* 0x00008a00003a7ab9 */ /* 0x000fc60000000800 */
[----:B------:R-:W-:Y:S02]  /*62150*/  LOP3.LUT R16, R16, 0xffff7fff, RZ, 0xc0, !PT ;  /* 0xffff7fff10107812 */ /* 0x000fe400078ec0ff */
[----:B------:R-:W-:Y:S01]  /*62160*/  ISETP.LT.AND P0, PT, R18, UR10, !P0 ;  /* 0x0000000a12007c0c */ /* 0x000fe2000c701270 */
[----:B------:R-:W-:Y:S01]  /*62170*/  ULDC UR10, c[0x0][0x248] ;  /* 0x00009200000a7ab9 */ /* 0x000fe20000000800 */
[----:B------:R-:W-:-:S04]  /*62180*/  @P2 LOP3.LUT R16, R16, 0x8000, RZ, 0xfc, !PT ;  /* 0x0000800010102812 */ /* 0x000fc800078efcff */
[----:B------:R-:W-:-:S04]  /*62190*/  LOP3.LUT R16, R16, 0xffffbfff, RZ, 0xc0, !PT ;  /* 0xffffbfff10107812 */ /* 0x000fc800078ec0ff */
[----:B------:R-:W-:-:S04]  /*621a0*/  @P1 LOP3.LUT R16, R16, 0x4000, RZ, 0xfc, !PT ;  /* 0x0000400010101812 */ /* 0x000fc800078efcff */
[----:B------:R-:W-:-:S04]  /*621b0*/  LOP3.LUT R16, R16, 0xffffdfff, RZ, 0xc0, !PT ;  /* 0xffffdfff10107812 */ /* 0x000fc800078ec0ff */
[----:B------:R-:W-:-:S04]  /*621c0*/  @P0 LOP3.LUT R16, R16, 0x2000, RZ, 0xfc, !PT ;  /* 0x0000200010100812 */ /* 0x000fc800078efcff */
[----:B------:R-:W-:Y:S01]  /*621d0*/  LOP3.LUT R16, R16, 0xffffefff, RZ, 0xc0, !PT ;  /* 0xffffefff10107812 */ /* 0x000fe200078ec0ff */
[----:B0-----:R-:W-:Y:S01]  /*621e0*/  VIADD R0, R0, UR10 ;  /* 0x0000000a00007c36 */ /* 0x001fe20008000000 */
[----:B------:R-:W-:-:S04]  /*621f0*/  ULDC UR10, c[0x0][0x248] ;  /* 0x00009200000a7ab9 */ /* 0x000fc80000000800 */
[----:B------:R0:W-:Y:S02]  /*62200*/  STL [R1+0x850], R0 ;  /* 0x0008500001007387 */ /* 0x0001e40000100800 */
[----:B0-----:R-:W-:Y:S01]  /*62210*/  VIADD R0, R0, UR10 ;  /* 0x0000000a00007c36 */ /* 0x001fe20008000000 */
[----:B------:R-:W-:-:S04]  /*62220*/  ULDC UR10, c[0x0][0x248] ;  /* 0x00009200000a7ab9 */ /* 0x000fc80000000800 */
[----:B------:R0:W-:Y:S01]  /*62230*/  STL [R1+0x84c], R0 ;  /* 0x00084c0001007387 */ /* 0x0001e20000100800 */
[----:B--2---:R-:W-:Y:S01]  /*62240*/  ISETP.GE.AND P0, PT, R13, UR15, PT ;  /* 0x0000000f0d007c0c */ /* 0x004fe2000bf06270 */
[----:B------:R-:W-:-:S03]  /*62250*/  ULDC.64 UR14, c[0x0][0x228] ;  /* 0x00008a00000e7ab9 */ /* 0x000fc60000000a00 */
[----:B------:R-:W-:Y:S02]  /*62260*/  ISETP.LT.AND P3, PT, R19, UR53, !P0 ;  /* 0x0000003513007c0c */ /* 0x000fe4000c761270 */
[----:B------:R-:W-:Y:S02]  /*62270*/  ISETP.LT.AND P2, PT, R21, UR54, !P0 ;  /* 0x0000003615007c0c */ /* 0x000fe4000c741270 */
[----:B------:R-:W-:Y:S01]  /*62280*/  ISETP.LT.AND P1, PT, R17, UR55, !P0 ;  /* 0x0000003711007c0c */ /* 0x000fe2000c721270 */
[----:B0-----:R-:W-:Y:S01]  /*62290*/  VIADD R0, R0, UR10 ;  /* 0x0000000a00007c36 */ /* 0x001fe20008000000 */
[----:B------:R-:W-:-:S07]  /*622a0*/  ULDC UR53, c[0x0][0x228] ;  /* 0x00008a0000357ab9 */ /* 0x000fce0000000800 */
[----:B------:R-:W-:Y:S02]  /*622b0*/  @P3 LOP3.LUT R16, R16, 0x1000, RZ, 0xfc, !PT ;  /* 0x0000100010103812 */ /* 0x000fe400078efcff */
[----:B------:R-:W-:Y:S01]  /*622c0*/  ISETP.LT.AND P0, PT, R18, UR18, !P0 ;  /* 0x0000001212007c0c */ /* 0x000fe2000c701270 */
[----:B------:R-:W-:Y:S01]  /*622d0*/  ULDC UR10, c[0x0][0x248] ;  /* 0x00009200000a7ab9 */ /* 0x000fe20000000800 */
[----:B------:R-:W-:Y:S01]  /*622e0*/  ULDC UR54, c[0x0][0x228] ;  /* 0x00008a0000367ab9 */ /* 0x000fe20000000800 */
[----:B------:R-:W-:Y:S01]  /*622f0*/  LOP3.LUT R16, R16, 0xfffff7ff, RZ, 0xc0, !PT ;  /* 0xfffff7ff10107812 */ /* 0x000fe200078ec0ff */
[----:B------:R-:W-:-:S03]  /*62300*/  ULDC UR55, c[0x0][0x228] ;  /* 0x00008a0000377ab9 */ /* 0x000fc60000000800 */
[----:B------:R-:W-:-:S04]  /*62310*/  @P2 LOP3.LUT R16, R16, 0x800, RZ, 0xfc, !PT ;  /* 0x0000080010102812 */ /* 0x000fc800078efcff */
[----:B------:R-:W-:-:S04]  /*62320*/  LOP3.LUT R16, R16, 0xfffffbff, RZ, 0xc0, !PT ;  /* 0xfffffbff10107812 */ /* 0x000fc800078ec0ff */
[----:B------:R-:W-:-:S04]  /*62330*/  @P1 LOP3.LUT R16, R16, 0x400, RZ, 0xfc, !PT ;  /* 0x0000040010101812 */ /* 0x000fc800078efcff */
[----:B------:R-:W-:-:S04]  /*62340*/  LOP3.LUT R16, R16, 0xfffffdff, RZ, 0xc0, !PT ;  /* 0xfffffdff10107812 */ /* 0x000fc800078ec0ff */
[----:B------:R-:W-:Y:S02]  /*62350*/  @P0 LOP3.LUT R16, R16, 0x200, RZ, 0xfc, !PT ;  /* 0x0000020010100812 */ /* 0x000fe400078efcff */
[----:B---3--:R-:W-:Y:S01]  /*62360*/  ISETP.GE.AND P0, PT, R10, UR21, PT ;  /* 0x000000150a007c0c */ /* 0x008fe2000bf06270 */
        /* <DEDUP_REMOVED lines=9> */
[----:B------:R-:W-:Y:S02]  /*62400*/  @P3 LOP3.LUT R16, R16, 0x100, RZ, 0xfc, !PT ;  /* 0x0000010010103812 */ /* 0x000fe400078efcff */
[----:B------:R-:W-:Y:S01]  /*62410*/  ISETP.LT.AND P0, PT, R18, UR14, !P0 ;  /* 0x0000000e12007c0c */ /* 0x000fe2000c701270 */
[----:B------:R-:W3:Y:S01]  /*62420*/  LDL.LU R13, [R1+0x24] ;  /* 0x00002400010d7983 */ /* 0x000ee20000300800 */
[----:B------:R-:W-:Y:S01]  /*62430*/  ULDC UR52, c[0x0][0x228] ;  /* 0x00008a0000347ab9 */ /* 0x000fe20000000800 */
[----:B------:R-:W-:-:S04]  /*62440*/  LOP3.LUT R16, R16, 0xffffff7f, RZ, 0xc0, !PT ;  /* 0xffffff7f10107812 */ /* 0x000fc800078ec0ff */
[----:B------:R-:W-:-:S04]  /*62450*/  @P2 LOP3.LUT R16, R16, 0x80, RZ, 0xfc, !PT ;  /* 0x0000008010102812 */ /* 0x000fc800078efcff */
[----:B------:R-:W-:-:S04]  /*62460*/  LOP3.LUT R16, R16, 0xffffffbf, RZ, 0xc0, !PT ;  /* 0xffffffbf10107812 */ /* 0x000fc800078ec0ff */
[----:B------:R-:W-:-:S04]  /*62470*/  @P1 LOP3.LUT R16, R16, 0x40, RZ, 0xfc, !PT ;  /* 0x0000004010101812 */ /* 0x000fc800078efcff */
[----:B------:R-:W-:-:S04]  /*62480*/  LOP3.LUT R16, R16, 0xffffffdf, RZ, 0xc0, !PT ;  /* 0xffffffdf10107812 */ /* 0x000fc800078ec0ff */
[----:B------:R-:W-:Y:S02]  /*62490*/  @P0 LOP3.LUT R16, R16, 0x20, RZ, 0xfc, !PT ;  /* 0x0000002010100812 */ /* 0x000fe400078efcff */
[----:B------:R-:W-:Y:S01]  /*624a0*/  ISETP.GE.AND P0, PT, R15, UR13, PT ;  /* 0x0000000d0f007c0c */ /* 0x000fe2000bf06270 */
[----:B0-----:R-:W-:Y:S01]  /*624b0*/  VIADD R0, R0, UR10 ;  /* 0x0000000a00007c36 */ /* 0x001fe20008000000 */
[----:B------:R-:W4:Y:S01]  /*624c0*/  LDL.LU R15, [R1+0x124] ;  /* 0x00012400010f7983 */ /* 0x000f220000300800 */
[----:B------:R-:W-:Y:S02]  /*624d0*/  LOP3.LUT R16, R16, 0xffffffef, RZ, 0xc0, !PT ;  /* 0xffffffef10107812 */ /* 0x000fe400078ec0ff */
[----:B------:R-:W-:Y:S02]  /*624e0*/  ISETP.LT.AND P3, PT, R19, UR47, !P0 ;  /* 0x0000002f13007c0c */ /* 0x000fe4000c761270 */
[----:B------:R-:W-:Y:S02]  /*624f0*/  ISETP.LT.AND P2, PT, R21, UR48, !P0 ;  /* 0x0000003015007c0c */ /* 0x000fe4000c741270 */
[----:B------:R-:W-:Y:S01]  /*62500*/  ISETP.LT.AND P1, PT, R17, UR50, !P0 ;  /* 0x0000003211007c0c */ /* 0x000fe2000c721270 */
[----:B------:R0:W-:Y:S01]  /*62510*/  STL [R1+0x844], R0 ;  /* 0x0008440001007387 */ /* 0x0001e20000100800 */
[----:B------:R-:W-:Y:S01]  /*62520*/  ULDC.64 UR12, c[0x0][0x228] ;  /* 0x00008a00000c7ab9 */ /* 0x000fe20000000a00 */
[----:B------:R-:W-:Y:S01]  /*62530*/  ULDC UR10, c[0x0][0x248] ;  /* 0x00009200000a7ab9 */ /* 0x000fe20000000800 */
[----:B------:R-:W-:-:S05]  /*62540*/  ULDC UR47, c[0x0][0x228] ;  /* 0x00008a00002f7ab9 */ /* 0x000fca0000000800 */
[----:B------:R-:W-:Y:S01]  /*62550*/  @P3 LOP3.LUT R16, R16, 0x10, RZ, 0xfc, !PT ;  /* 0x0000001010103812 */ /* 0x000fe200078efcff */
[----:B------:R-:W-:Y:S01]  /*62560*/  ULDC UR48, c[0x0][0x228] ;  /* 0x00008a0000307ab9 */ /* 0x000fe20000000800 */
[----:B------:R-:W-:Y:S02]  /*62570*/  ULDC UR50, c[0x0][0x228] ;  /* 0x00008a0000327ab9 */ /* 0x000fe40000000800 */
[----:B------:R-:W-:Y:S02]  /*62580*/  LOP3.LUT R16, R16, 0xfffffff7, RZ, 0xc0, !PT ;  /* 0xfffffff710107812 */ /* 0x000fe400078ec0ff */
[----:B------:R-:W-:Y:S02]  /*62590*/  ISETP.LT.AND P0, PT, R18, UR20, !P0 ;  /* 0x0000001412007c0c */ /* 0x000fe4000c701270 */
[----:B------:R-:W-:-:S04]  /*625a0*/  @P2 LOP3.LUT R16, R16, 0x8, RZ, 0xfc, !PT ;  /* 0x0000000810102812 */ /* 0x000fc800078efcff */
[----:B------:R-:W-:-:S04]  /*625b0*/  LOP3.LUT R16, R16, 0xfffffffb, RZ, 0xc0, !PT ;  /* 0xfffffffb10107812 */ /* 0x000fc800078ec0ff */
[----:B------:R-:W-:-:S04]  /*625c0*/  @P1 LOP3.LUT R16, R16, 0x4, RZ, 0xfc, !PT ;  /* 0x0000000410101812 */ /* 0x000fc800078efcff */
[----:B------:R-:W-:-:S04]  /*625d0*/  LOP3.LUT R16, R16, 0xfffffffd, RZ, 0xc0, !PT ;  /* 0xfffffffd10107812 */ /* 0x000fc800078ec0ff */
[----:B------:R-:W-:-:S04]  /*625e0*/  @P0 LOP3.LUT R16, R16, 0x2, RZ, 0xfc, !PT ;  /* 0x0000000210100812 */ /* 0x000fc800078efcff */
[----:B------:R-:W-:Y:S02]  /*625f0*/  LOP3.LUT R16, R16, 0xfffffffe, RZ, 0xc0, !PT ;  /* 0xfffffffe10107812 */ /* 0x000fe400078ec0ff */
[----:B--2---:R-:W-:Y:S02]  /*62600*/  ISETP.GE.AND P0, PT, R10, UR11, PT ;  /* 0x0000000b0a007c0c */ /* 0x004fe4000bf06270 */
[----:B------:R-:W2:Y:S02]  /*62610*/  LDL.LU R10, [R1+0x2418] ;  /* 0x00241800010a7983 */ /* 0x000ea40000300800 */
[----:B------:R-:W-:Y:S02]  /*62620*/  ISETP.LT.AND P3, PT, R19, UR42, !P0 ;  /* 0x0000002a13007c0c */ /* 0x000fe4000c761270 */
[----:B------:R-:W-:Y:S02]  /*62630*/  ISETP.LT.AND P2, PT, R21, UR43, !P0 ;  /* 0x0000002b15007c0c */ /* 0x000fe4000c741270 */
[----:B------:R-:W-:-:S02]  /*62640*/  ISETP.LT.AND P1, PT, R17, UR49, !P0 ;  /* 0x0000003111007c0c */ /* 0x000fc4000c721270 */
[----:B---3--:R-:W-:-:S07]  /*62650*/  LOP3.LUT R13, R13, 0x7fffffff, RZ, 0xc0, !PT ;  /* 0x7fffffff0d0d7812 */ /* 0x008fce00078ec0ff */
[----:B------:R-:W-:Y:S01]  /*62660*/  @P3 LOP3.LUT R16, R16, 0x1, RZ, 0xfc, !PT ;  /* 0x0000000110103812 */ /* 0x000fe200078efcff */
[----:B0-----:R-:W-:Y:S01]  /*62670*/  VIADD R0, R0, UR10 ;  /* 0x0000000a00007c36 */ /* 0x001fe20008000000 */
[----:B------:R-:W-:Y:S02]  /*62680*/  ISETP.LT.AND P0, PT, R18, UR12, !P0 ;  /* 0x0000000c12007c0c */ /* 0x000fe4000c701270 */
[----:B------:R-:W-:Y:S01]  /*62690*/  @P2 LOP3.LUT R13, R13, 0x80000000, RZ, 0xfc, !PT ;  /* 0x800000000d0d2812 */ /* 0x000fe200078efcff */
[----:B------:R-:W-:Y:S01]  /*626a0*/  ULDC.64 UR10, c[0x0][0x228] ;  /* 0x00008a00000a7ab9 */ /* 0x000fe20000000a00 */
[----:B------:R0:W-:Y:S01]  /*626b0*/  STL [R1+0x28], R16 ;  /* 0x0000281001007387 */ /* 0x0001e20000100800 */
[----:B------:R-:W-:Y:S01]  /*626c0*/  ULDC UR43, c[0x0][0x228] ;  /* 0x00008a00002b7ab9 */ /* 0x000fe20000000800 */
[----:B------:R-:W-:Y:S01]  /*626d0*/  ULDC UR42, c[0x0][0x228] ;  /* 0x00008a00002a7ab9 */ /* 0x000fe20000000800 */
[----:B------:R-:W-:Y:S01]  /*626e0*/  ULDC UR49, c[0x0][0x228] ;  /* 0x00008a0000317ab9 */ /* 0x000fe20000000800 */
[----:B------:R-:W-:Y:S01]  /*626f0*/  ULDC UR12, c[0x0][0x228] ;  /* 0x00008a00000c7ab9 */ /* 0x000fe20000000800 */
[----:B0-----:R-:W3:Y:S01]  /*62700*/  LDL.LU R16, [R1+0x120] ;  /* 0x0001200001107983 */ /* 0x001ee20000300800 */
[----:B------:R-:W-:-:S04]  /*62710*/  LOP3.LUT R13, R13, 0xbfffffff, RZ, 0xc0, !PT ;  /* 0xbfffffff0d0d7812 */ /* 0x000fc800078ec0ff */
[----:B------:R-:W-:-:S04]  /*62720*/  @P1 LOP3.LUT R13, R13, 0x40000000, RZ, 0xfc, !PT ;  /* 0x400000000d0d1812 */ /* 0x000fc800078efcff */
[----:B------:R-:W-:Y:S01]  /*62730*/  LOP3.LUT R13, R13, 0xdfffffff, RZ, 0xc0, !PT ;  /* 0xdfffffff0d0d7812 */ /* 0x000fe200078ec0ff */
[----:B------:R0:W-:Y:S03]  /*62740*/  STL [R1+0x840], R0 ;  /* 0x0008400001007387 */ /* 0x0001e60000100800 */
[----:B------:R-:W-:Y:S02]  /*62750*/  @P0 LOP3.LUT R13, R13, 0x20000000, RZ, 0xfc, !PT ;  /* 0x200000000d0d0812 */ /* 0x000fe400078efcff */
[----:B----4-:R-:W-:Y:S01]  /*62760*/  ISETP.GE.AND P0, PT, R15, UR19, PT ;  /* 0x000000130f007c0c */ /* 0x010fe2000bf06270 */
[----:B------:R-:W-:Y:S01]  /*62770*/  ULDC.64 UR18, c[0x0][0x228] ;  /* 0x00008a0000127ab9 */ /* 0x000fe20000000a00 */
[----:B------:R-:W4:Y:S02]  /*62780*/  LDL.LU R15, [R1+0x11c] ;  /* 0x00011c00010f7983 */ /* 0x000f240000300800 */
[----:B------:R-:W-:-:S02]  /*62790*/  ISETP.LT.AND P3, PT, R19, UR26, !P0 ;  /* 0x0000001a13007c0c */ /* 0x000fc4000c761270 */
[----:B------:R-:W-:Y:S02]  /*627a0*/  ISETP.LT.AND P2, PT, R21, UR40, !P0 ;  /* 0x0000002815007c0c */ /* 0x000fe4000c741270 */
[----:B------:R-:W-:Y:S02]  /*627b0*/  LOP3.LUT R13, R13, 0xefffffff, RZ, 0xc0, !PT ;  /* 0xefffffff0d0d7812 */ /* 0x000fe400078ec0ff */
        /* <DEDUP_REMOVED lines=10> */
[----:B------:R-:W-:Y:S01]  /*62860*/  @P1 LOP3.LUT R13, R13, 0x4000000, RZ, 0xfc, !PT ;  /* 0x040000000d0d1812 */ /* 0x000fe200078efcff */
[----:B0-----:R-:W-:Y:S01]  /*62870*/  VIADD R0, R0, UR10 ;  /* 0x0000000a00007c36 */ /* 0x001fe20008000000 */
[----:B------:R-:W-:Y:S02]  /*62880*/  ULDC UR10, c[0x0][0x248] ;  /* 0x00009200000a7ab9 */ /* 0x000fe40000000800 */
[----:B------:R-:W-:Y:S02]  /*62890*/  LOP3.LUT R13, R13, 0xfdffffff, RZ, 0xc0, !PT ;  /* 0xfdffffff0d0d7812 */ /* 0x000fe400078ec0ff */
[----:B------:R0:W-:Y:S02]  /*628a0*/  STL [R1+0x83c], R0 ;  /* 0x00083c0001007387 */ /* 0x0001e40000100800 */
[----:B------:R-:W-:-:S04]  /*628b0*/  @P0 LOP3.LUT R13, R13, 0x2000000, RZ, 0xfc, !PT ;  /* 0x020000000d0d0812 */ /* 0x000fc800078efcff */
[----:B------:R-:W-:Y:S02]  /*628c0*/  LOP3.LUT R13, R13, 0xfeffffff, RZ, 0xc0, !PT ;  /* 0xfeffffff0d0d7812 */ /* 0x000fe400078ec0ff */
[----:B---3--:R-:W-:Y:S01]  /*628d0*/  ISETP.GE.AND P0, PT, R16, UR15, PT ;  /* 0x0000000f10007c0c */ /* 0x008fe2000bf06270 */
[----:B0-----:R-:W-:Y:S01]  /*628e0*/  VIADD R0, R0, UR10 ;  /* 0x0000000a00007c36 */ /* 0x001fe20008000000 */
[----:B------:R-:W3:Y:S01]  /*628f0*/  LDL.LU R16, [R1+0x118] ;  /* 0x0001180001107983 */ /* 0x000ee20000300800 */
[----:B------:R-:W-:Y:S01]  /*62900*/  ULDC.64 UR14, c[0x0][0x228] ;  /* 0x00008a00000e7ab9 */ /* 0x000fe20000000a00 */
[----:B------:R-:W-:Y:S02]  /*62910*/  ISETP.LT.AND P3, PT, R19, UR25, !P0 ;  /* 0x0000001913007c0c */ /* 0x000fe4000c761270 */
[----:B------:R-:W-:Y:S02]  /*62920*/  ISETP.LT.AND P2, PT, R21, UR39, !P0 ;  /* 0x0000002715007c0c */ /* 0x000fe4000c741270 */
[----:B------:R-:W-:Y:S01]  /*62930*/  ISETP.LT.AND P1, PT, R17, UR24, !P0 ;  /* 0x0000001811007c0c */ /* 0x000fe2000c721270 */
[----:B------:R0:W-:Y:S01]  /*62940*/  STL [R1+0x838], R0 ;  /* 0x0008380001007387 */ /* 0x0001e20000100800 */
[----:B------:R-:W-:Y:S01]  /*62950*/  ULDC UR10, c[0x0][0x248] ;  /* 0x00009200000a7ab9 */ /* 0x000fe20000000800 */
[----:B------:R-:W-:-:S06]  /*62960*/  ULDC UR25, c[0x0][0x228] ;  /* 0x00008a0000197ab9 */ /* 0x000fcc0000000800 */
[----:B------:R-:W-:Y:S01]  /*62970*/  @P3 LOP3.LUT R13, R13, 0x1000000, RZ, 0xfc, !PT ;  /* 0x010000000d0d3812 */ /* 0x000fe200078efcff */
[----:B------:R-:W-:Y:S01]  /*62980*/  ULDC UR24, c[0x0][0x228] ;  /* 0x00008a0000187ab9 */ /* 0x000fe20000000800 */
[----:B------:R-:W-:Y:S02]  /*62990*/  ULDC UR39, c[0x0][0x228] ;  /* 0x00008a0000277ab9 */ /* 0x000fe40000000800 */
[----:B------:R-:W-:Y:S02]  /*629a0*/  LOP3.LUT R13, R13, 0xff7fffff, RZ, 0xc0, !PT ;  /* 0xff7fffff0d0d7812 */ /* 0x000fe400078ec0ff */
[----:B------:R-:W-:Y:S01]  /*629b0*/  ISETP.LT.AND P0, PT, R18, UR18, !P0 ;  /* 0x0000001212007c0c */ /* 0x000fe2000c701270 */
[----:B0-----:R-:W-:Y:S01]  /*629c0*/  VIADD R0, R0, UR10 ;  /* 0x0000000a00007c36 */ /* 0x001fe20008000000 */
[----:B------:R-:W-:Y:S01]  /*629d0*/  ULDC UR10, c[0x0][0x248] ;  /* 0x00009200000a7ab9 */ /* 0x000fe20000000800 */
[----:B------:R-:W-:Y:S01]  /*629e0*/  @P2 LOP3.LUT R13, R13, 0x800000, RZ, 0xfc, !PT ;  /* 0x008000000d0d2812 */ /* 0x000fe200078efcff */
[----:B------:R-:W-:-:S03]  /*629f0*/  ULDC UR18, c[0x0][0x228] ;  /* 0x00008a0000127ab9 */ /* 0x000fc60000000800 */
[----:B------:R-:W-:-:S04]  /*62a00*/  LOP3.LUT R13, R13, 0xffbfffff, RZ, 0xc0, !PT ;  /* 0xffbfffff0d0d7812 */ /* 0x000fc800078ec0ff */
[----:B------:R-:W-:-:S04]  /*62a10*/  @P1 LOP3.LUT R13, R13, 0x400000, RZ, 0xfc, !PT ;  /* 0x004000000d0d1812 */ /* 0x000fc800078efcff */
[----:B------:R-:W-:-:S04]  /*62a20*/  LOP3.LUT R13, R13, 0xffdfffff, RZ, 0xc0, !PT ;  /* 0xffdfffff0d0d7812 */ /* 0x000fc800078ec0ff */
[----:B------:R-:W-:Y:S02]  /*62a30*/  @P0 LOP3.LUT R13, R13, 0x200000, RZ, 0xfc, !PT ;  /* 0x002000000d0d0812 */ /* 0x000fe400078efcff */
[----:B----4-:R-:W-:Y:S01]  /*62a40*/  ISETP.GE.AND P0, PT, R15, UR21, PT ;  /* 0x000000150f007c0c */ /* 0x010fe2000bf06270 */
[----:B------:R-:W-:Y:S01]  /*62a50*/  ULDC.64 UR20, c[0x0][0x228] ;  /* 0x00008a0000147ab9 */ /* 0x000fe20000000a00 */
[----:B------:R-:W4:Y:S02]  /*62a60*/  LDL.LU R15, [R1+0x114] ;  /* 0x00011400010f7983 */ /* 0x000f240000300800 */
[----:B------:R-:W-:Y:S02]  /*62a70*/  ISETP.LT.AND P3, PT, R19, UR28, !P0 ;  /* 0x0000001c13007c0c */ /* 0x000fe4000c761270 */
[----:B------:R-:W-:Y:S02]  /*62a80*/  ISETP.LT.AND P2, PT, R21, UR17, !P0 ;  /* 0x0000001115007c0c */ /* 0x000fe4000c741270 */
[----:B------:R-:W-:-:S02]  /*62a90*/  LOP3.LUT R13, R13, 0xffefffff, RZ, 0xc0, !PT ;  /* 0xffefffff0d0d7812 */ /* 0x000fc400078ec0ff */
[----:B------:R-:W-:Y:S01]  /*62aa0*/  ISETP.LT.AND P1, PT, R17, UR29, !P0 ;  /* 0x0000001d11007c0c */ /* 0x000fe2000c721270 */
[----:B------:R0:W-:Y:S01]  /*62ab0*/  STL [R1+0x834], R0 ;  /* 0x0008340001007387 */ /* 0x0001e20000100800 */
[----:B------:R-:W-:-:S05]  /*62ac0*/  ULDC UR17, c[0x0][0x228] ;  /* 0x00008a0000117ab9 */ /* 0x000fca0000000800 */
[----:B------:R-:W-:Y:S01]  /*62ad0*/  @P3 LOP3.LUT R13, R13, 0x100000, RZ, 0xfc, !PT ;  /* 0x001000000d0d3812 */ /* 0x000fe200078efcff */
[----:B------:R-:W-:-:S03]  /*62ae0*/  ULDC.64 UR28, c[0x0][0x228] ;  /* 0x00008a00001c7ab9 */ /* 0x000fc60000000a00 */
[----:B------:R-:W-:Y:S02]  /*62af0*/  LOP3.LUT R13, R13, 0xfff7ffff, RZ, 0xc0, !PT ;  /* 0xfff7ffff0d0d7812 */ /* 0x000fe400078ec0ff */
[----:B------:R-:W-:Y:S01]  /*62b00*/  ISETP.LT.AND P0, PT, R18, UR14, !P0 ;  /* 0x0000000e12007c0c */ /* 0x000fe2000c701270 */
[----:B------:R-:W-:Y:S01]  /*62b10*/  ULDC UR14, c[0x0][0x248] ;  /* 0x00009200000e7ab9 */ /* 0x000fe20000000800 */
[----:B------:R-:W-:-:S04]  /*62b20*/  @P2 LOP3.LUT R13, R13, 0x80000, RZ, 0xfc, !PT ;  /* 0x000800000d0d2812 */ /* 0x000fc800078efcff */
[----:B------:R-:W-:-:S04]  /*62b30*/  LOP3.LUT R13, R13, 0xfffbffff, RZ, 0xc0, !PT ;  /* 0xfffbffff0d0d7812 */ /* 0x000fc800078ec0ff */
[----:B------:R-:W-:-:S04]  /*62b40*/  @P1 LOP3.LUT R13, R13, 0x40000, RZ, 0xfc, !PT ;  /* 0x000400000d0d1812 */ /* 0x000fc800078efcff */
[----:B------:R-:W-:-:S04]  /*62b50*/  LOP3.LUT R13, R13, 0xfffdffff, RZ, 0xc0, !PT ;  /* 0xfffdffff0d0d7812 */ /* 0x000fc800078ec0ff */
[----:B------:R-:W-:Y:S02]  /*62b60*/  @P0 LOP3.LUT R13, R13, 0x20000, RZ, 0xfc, !PT ;  /* 0x000200000d0d0812 */ /* 0x000fe400078efcff */
[----:B---3--:R-:W-:Y:S02]  /*62b70*/  ISETP.GE.AND P0, PT, R16, UR13, PT ;  /* 0x0000000d10007c0c */ /* 0x008fe4000bf06270 */
[----:B------:R-:W-:Y:S01]  /*62b80*/  LOP3.LUT R13, R13, 0xfffeffff, RZ, 0xc0, !PT ;  /* 0xfffeffff0d0d7812 */ /* 0x000fe200078ec0ff */
[----:B------:R-:W3:Y:S01]  /*62b90*/  LDL.LU R16, [R1+0x110] ;  /* 0x0001100001107983 */ /* 0x000ee20000300800 */
[----:B------:R-:W-:Y:S01]  /*62ba0*/  ULDC UR13, c[0x0][0x228] ;  /* 0x00008a00000d7ab9 */ /* 0x000fe20000000800 */
[----:B------:R-:W-:Y:S02]  /*62bb0*/  ISETP.LT.AND P3, PT, R19, UR37, !P0 ;  /* 0x0000002513007c0c */ /* 0x000fe4000c761270 */
[----:B------:R-:W-:Y:S02]  /*62bc0*/  ISETP.LT.AND P2, PT, R21, UR38, !P0 ;  /* 0x0000002615007c0c */ /* 0x000fe4000c741270 */
[----:B------:R-:W-:-:S09]  /*62bd0*/  ISETP.LT.AND P1, PT, R17, UR9, !P0 ;  /* 0x0000000911007c0c */ /* 0x000fd2000c721270 */
[----:B------:R-:W-:Y:S01]  /*62be0*/  @P3 LOP3.LUT R13, R13, 0x10000, RZ, 0xfc, !PT ;  /* 0x000100000d0d3812 */ /* 0x000fe200078efcff */
[----:B------:R-:W-:Y:S01]  /*62bf0*/  ULDC UR9, c[0x0][0x248] ;  /* 0x0000920000097ab9 */ /* 0x000fe20000000800 */
[----:B------:R-:W-:Y:S02]  /*62c00*/  ULDC UR38, c[0x0][0x228] ;  /* 0x00008a0000267ab9 */ /* 0x000fe40000000800 */
[----:B------:R-:W-:Y:S02]  /*62c10*/  LOP3.LUT R13, R13, 0xffff7fff, RZ, 0xc0, !PT ;  /* 0xffff7fff0d0d7812 */ /* 0x000fe400078ec0ff */
[----:B------:R-:W-:Y:S02]  /*62c20*/  ISETP.LT.AND P0, PT, R18, UR28, !P0 ;  /* 0x0000001c12007c0c */ /* 0x000fe4000c701270 */
[----:B------:R-:W-:-:S04]  /*62c30*/  @P2 LOP3.LUT R13, R13, 0x8000, RZ, 0xfc, !PT ;  /* 0x000080000d0d2812 */ /* 0x000fc800078efcff */
[----:B------:R-:W-:-:S04]  /*62c40*/  LOP3.LUT R13, R13, 0xffffbfff, RZ, 0xc0, !PT ;  /* 0xffffbfff0d0d7812 */ /* 0x000fc800078ec0ff */
[----:B------:R-:W-:Y:S01]  /*62c50*/  @P1 LOP3.LUT R13, R13, 0x4000, RZ, 0xfc, !PT ;  /* 0x000040000d0d1812 */ /* 0x000fe200078efcff */
[----:B0-----:R-:W-:Y:S01]  /*62c60*/  VIADD R0, R0, UR9 ;  /* 0x0000000900007c36 */ /* 0x001fe20008000000 */
[----:B------:R-:W-:Y:S02]  /*62c70*/  ULDC UR9, c[0x0][0x228] ;  /* 0x00008a0000097ab9 */ /* 0x000fe40000000800 */
[----:B------:R-:W-:Y:S02]  /*62c80*/  LOP3.LUT R13, R13, 0xffffdfff, RZ, 0xc0, !PT ;  /* 0xffffdfff0d0d7812 */ /* 0x000fe400078ec0ff */
[----:B------:R0:W-:Y:S02]  /*62c90*/  STL [R1+0x830], R0 ;  /* 0x0008300001007387 */ /* 0x0001e40000100800 */
[----:B------:R-:W-:Y:S02]  /*62ca0*/  @P0 LOP3.LUT R13, R13, 0x2000, RZ, 0xfc, !PT ;  /* 0x000020000d0d0812 */ /* 0x000fe400078efcff */
[----:B----4-:R-:W-:Y:S01]  /*62cb0*/  ISETP.GE.AND P0, PT, R15, UR11, PT ;  /* 0x0000000b0f007c0c */ /* 0x010fe2000bf06270 */
[----:B------:R-:W-:Y:S01]  /*62cc0*/  IMAD.MOV.U32 R15, RZ, RZ, R22 ;  /* 0x000000ffff0f7224 */ /* 0x000fe200078e0016 */
[----:B------:R-:W-:Y:S01]  /*62cd0*/  ULDC UR11, c[0x0][0x228] ;  /* 0x00008a00000b7ab9 */ /* 0x000fe20000000800 */
[----:B------:R-:W4:Y:S01]  /*62ce0*/  LDL.LU R22, [R1+0x10c] ;  /* 0x00010c0001167983 */ /* 0x000f220000300800 */
[----:B------:R-:W-:-:S02]  /*62cf0*/  ISETP.LT.AND P3, PT, R19, UR22, !P0 ;  /* 0x0000001613007c0c */ /* 0x000fc4000c761270 */
[----:B------:R-:W-:Y:S02]  /*62d00*/  ISETP.LT.AND P2, PT, R21, UR36, !P0 ;  /* 0x0000002415007c0c */ /* 0x000fe4000c741270 */
[----:B------:R-:W-:Y:S02]  /*62d10*/  LOP3.LUT R13, R13, 0xffffefff, RZ, 0xc0, !PT ;  /* 0xffffefff0d0d7812 */ /* 0x000fe400078ec0ff */
[----:B------:R-:W-:Y:S01]  /*62d20*/  ISETP.LT.AND P1, PT, R17, UR23, !P0 ;  /* 0x0000001711007c0c */ /* 0x000fe2000c721270 */
[----:B0-----:R-:W-:Y:S01]  /*62d30*/  VIADD R0, R0, UR10 ;  /* 0x0000000a00007c36 */ /* 0x001fe20008000000 */
[----:B------:R-:W-:-:S05]  /*62d40*/  ULDC.64 UR36, c[0x0][0x228] ;  /* 0x00008a0000247ab9 */ /* 0x000fca0000000a00 */
[----:B------:R-:W-:Y:S02]  /*62d50*/  @P3 LOP3.LUT R13, R13, 0x1000, RZ, 0xfc, !PT ;  /* 0x000010000d0d3812 */ /* 0x000fe400078efcff */
[----:B------:R-:W-:Y:S01]  /*62d60*/  ISETP.LT.AND P0, PT, R18, UR20, !P0 ;  /* 0x0000001412007c0c */ /* 0x000fe2000c701270 */
[----:B------:R0:W-:Y:S01]  /*62d70*/  STL [R1+0x82c], R0 ;  /* 0x00082c0001007387 */ /* 0x0001e20000100800 */
[----:B------:R-:W-:Y:S01]  /*62d80*/  ULDC.64 UR22, c[0x0][0x228] ;  /* 0x00008a0000167ab9 */ /* 0x000fe20000000a00 */
[----:B------:R-:W-:Y:S01]  /*62d90*/  LOP3.LUT R13, R13, 0xfffff7ff, RZ, 0xc0, !PT ;  /* 0xfffff7ff0d0d7812 */ /* 0x000fe200078ec0ff */
[----:B------:R-:W-:Y:S01]  /*62da0*/  ULDC UR20, c[0x0][0x248] ;  /* 0x0000920000147ab9 */ /* 0x000fe20000000800 */
[----:B------:R-:W-:Y:S02]  /*62db0*/  ULDC UR10, c[0x0][0x228] ;  /* 0x00008a00000a7ab9 */ /* 0x000fe40000000800 */
        /* <DEDUP_REMOVED lines=11> */
[----:B------:R-:W-:Y:S01]  /*62e70*/  ISETP.LT.AND P1, PT, R17, UR33, !P0 ;  /* 0x0000002111007c0c */ /* 0x000fe2000c721270 */
[----:B------:R-:W-:-:S08]  /*62e80*/  ULDC UR7, c[0x0][0x248] ;  /* 0x0000920000077ab9 */ /* 0x000fd00000000800 */
[----:B------:R-:W-:Y:S01]  /*62e90*/  @P3 LOP3.LUT R13, R13, 0x100, RZ, 0xfc, !PT ;  /* 0x000001000d0d3812 */ /* 0x000fe200078efcff */
[----:B------:R-:W-:-:S03]  /*62ea0*/  ULDC.64 UR32, c[0x0][0x228] ;  /* 0x00008a0000207ab9 */ /* 0x000fc60000000a00 */
        /* <DEDUP_REMOVED lines=11> */
[----:B------:R0:W-:Y:S01]  /*62f60*/  STL [R1+0x828], R0 ;  /* 0x0008280001007387 */ /* 0x0001e20000100800 */
[----:B------:R-:W-:-:S03]  /*62f70*/  LOP3.LUT R13, R13, 0xffffffef, RZ, 0xc0, !PT ;  /* 0xffffffef0d0d7812 */ /* 0x000fc600078ec0ff */
[----:B------:R-:W4:Y:S01]  /*62f80*/  LDL.LU R22, [R1+0x20] ;  /* 0x0000200001167983 */ /* 0x000f220000300800 */
[----:B------:R-:W-:Y:S02]  /*62f90*/  ISETP.LT.AND P3, PT, R19, UR35, !P0 ;  /* 0x0000002313007c0c */ /* 0x000fe4000c761270 */
[----:B------:R-:W-:Y:S02]  /*62fa0*/  ISETP.LT.AND P2, PT, R21, UR34, !P0 ;  /* 0x0000002215007c0c */ /* 0x000fe4000c741270 */
[----:B------:R-:W-:Y:S01]  /*62fb0*/  ISETP.LT.AND P1, PT, R17, UR31, !P0 ;  /* 0x0000001f11007c0c */ /* 0x000fe2000c721270 */
[----:B------:R-:W-:-:S08]  /*62fc0*/  ULDC UR15, c[0x0][0x228] ;  /* 0x00008a00000f7ab9 */ /* 0x000fd00000000800 */
[----:B------:R-:W-:Y:S01]  /*62fd0*/  @P3 LOP3.LUT R13, R13, 0x10, RZ, 0xfc, !PT ;  /* 0x000000100d0d3812 */ /* 0x000fe200078efcff */
[----:B0-----:R-:W-:Y:S01]  /*62fe0*/  VIADD R0, R0, UR14 ;  /* 0x0000000e00007c36 */ /* 0x001fe20008000000 */
[----:B------:R-:W-:Y:S01]  /*62ff0*/  ISETP.LT.AND P0, PT, R18, UR32, !P0 ;  /* 0x0000002012007c0c */ /* 0x000fe2000c701270 */
[----:B------:R-:W-:Y:S01]  /*63000*/  ULDC.64 UR34, c[0x0][0x228] ;  /* 0x00008a0000227ab9 */ /* 0x000fe20000000a00 */
[----:B------:R-:W-:Y:S01]  /*63010*/  LOP3.LUT R13, R13, 0xfffffff7, RZ, 0xc0, !PT ;  /* 0xfffffff70d0d7812 */ /* 0x000fe200078ec0ff */
[----:B------:R-:W-:-:S03]  /*63020*/  ULDC UR14, c[0x0][0x228] ;  /* 0x00008a00000e7ab9 */ /* 0x000fc60000000800 */
[----:B------:R-:W-:-:S04]  /*63030*/  @P2 LOP3.LUT R13, R13, 0x8, RZ, 0xfc, !PT ;  /* 0x000000080d0d2812 */ /* 0x000fc800078efcff */
[----:B------:R-:W-:-:S04]  /*63040*/  LOP3.LUT R13, R13, 0xfffffffb, RZ, 0xc0, !PT ;  /* 0xfffffffb0d0d7812 */ /* 0x000fc800078ec0ff */
[----:B------:R-:W-:-:S04]  /*63050*/  @P1 LOP3.LUT R13, R13, 0x4, RZ, 0xfc, !PT ;  /* 0x000000040d0d1812 */ /* 0x000fc800078efcff */
[----:B------:R-:W-:Y:S01]  /*63060*/  LOP3.LUT R13, R13, 0xfffffffd, RZ, 0xc0, !PT ;  /* 0xfffffffd0d0d7812 */ /* 0x000fe200078ec0ff */
[----:B------:R0:W-:Y:S03]  /*63070*/  STL [R1+0x824], R0 ;  /* 0x0008240001007387 */ /* 0x0001e60000100800 */
[----:B------:R-:W-:-:S04]  /*63080*/  @P0 LOP3.LUT R13, R13, 0x2, RZ, 0xfc, !PT ;  /* 0x000000020d0d0812 */ /* 0x000fc800078efcff */
[----:B------:R-:W-:Y:S01]  /*63090*/  LOP3.LUT R13, R13, 0xfffffffe, RZ, 0xc0, !PT ;  /* 0xfffffffe0d0d7812 */ /* 0x000fe200078ec0ff */
[----:B0-----:R-:W-:Y:S01]  /*630a0*/  VIADD R0, R0, UR19 ;  /* 0x0000001300007c36 */ /* 0x001fe20008000000 */
[----:B------:R-:W-:Y:S01]  /*630b0*/  ULDC UR19, c[0x0][0x228] ;  /* 0x00008a0000137ab9 */ /* 0x000fe20000000800 */
[----:B---3--:R-:W-:Y:S01]  /*630c0*/  ISETP.GE.AND P0, PT, R16, UR29, PT ;  /* 0x0000001d10007c0c */ /* 0x008fe2000bf06270 */
[----:B------:R-:W-:Y:S01]  /*630d0*/  ULDC.64 UR28, c[0x0][0x228] ;  /* 0x00008a00001c7ab9 */ /* 0x000fe20000000a00 */
[----:B------:R-:W3:Y:S02]  /*630e0*/  LDL.LU R16, [R1+0x104] ;  /* 0x0001040001107983 */ /* 0x000ee40000300800 */
[----:B------:R-:W-:Y:S02]  /*630f0*/  ISETP.LT.AND P3, PT, R19, UR30, !P0 ;  /* 0x0000001e13007c0c */ /* 0x000fe4000c761270 */
[----:B------:R-:W-:Y:S02]  /*63100*/  ISETP.LT.AND P2, PT, R21, UR27, !P0 ;  /* 0x0000001b15007c0c */ /* 0x000fe4000c741270 */
[----:B------:R-:W-:Y:S01]  /*63110*/  ISETP.LT.AND P1, PT, R17, UR16, !P0 ;  /* 0x0000001011007c0c */ /* 0x000fe2000c721270 */
[----:B------:R-:W-:-:S08]  /*63120*/  ULDC.64 UR30, c[0x0][0x228] ;  /* 0x00008a00001e7ab9 */ /* 0x000fd00000000a00 */
[----:B------:R-:W-:Y:S01]  /*63130*/  @P3 LOP3.LUT R13, R13, 0x1, RZ, 0xfc, !PT ;  /* 0x000000010d0d3812 */ /* 0x000fe200078efcff */
[----:B------:R-:W-:Y:S01]  /*63140*/  ULDC UR16, c[0x0][0x228] ;  /* 0x00008a0000107ab9 */ /* 0x000fe20000000800 */
[----:B------:R-:W-:-:S03]  /*63150*/  ULDC UR27, c[0x0][0x228] ;  /* 0x00008a00001b7ab9 */ /* 0x000fc60000000800 */
[----:B------:R0:W-:Y:S04]  /*63160*/  STL [R1+0x24], R13 ;  /* 0x0000240d01007387 */ /* 0x0001e80000100800 */
[----:B------:R1:W-:Y:S04]  /*63170*/  STL [R1+0x820], R0 ;  /* 0x0008200001007387 */ /* 0x0003e80000100800 */
[----:B0-----:R-:W2:Y:S01]  /*63180*/  LDL.LU R13, [R1+0x100] ;  /* 0x00010000010d7983 */ /* 0x001ea20000300800 */
[----:B------:R-:W-:Y:S02]  /*63190*/  ISETP.LT.AND P0, PT, R18, UR34, !P0 ;  /* 0x0000002212007c0c */ /* 0x000fe4000c701270 */
[----:B----4-:R-:W-:-:S04]  /*631a0*/  LOP3.LUT R22, R22, 0x7fffffff, RZ, 0xc0, !PT ;  /* 0x7fffffff16167812 */ /* 0x010fc800078ec0ff */
[----:B------:R-:W-:-:S04]  /*631b0*/  @P2 LOP3.LUT R22, R22, 0x80000000, RZ, 0xfc, !PT ;  /* 0x8000000016162812 */ /* 0x000fc800078efcff */
[----:B------:R-:W-:-:S04]  /*631c0*/  LOP3.LUT R22, R22, 0xbfffffff, RZ, 0xc0, !PT ;  /* 0xbfffffff16167812 */ /* 0x000fc800078ec0ff */
[----:B------:R-:W-:-:S04]  /*631d0*/  @P1 LOP3.LUT R22, R22, 0x40000000, RZ, 0xfc, !PT ;  /* 0x4000000016161812 */ /* 0x000fc800078efcff */
[----:B------:R-:W-:-:S04]  /*631e0*/  LOP3.LUT R22, R22, 0xdfffffff, RZ, 0xc0, !PT ;  /* 0xdfffffff16167812 */ /* 0x000fc800078ec0ff */
[----:B------:R-:W-:-:S04]  /*631f0*/  @P0 LOP3.LUT R22, R22, 0x20000000, RZ, 0xfc, !PT ;  /* 0x2000000016160812 */ /* 0x000fc800078efcff */
[----:B------:R-:W-:Y:S01]  /*63200*/  LOP3.LUT R22, R22, 0xefffffff, RZ, 0xc0, !PT ;  /* 0xefffffff16167812 */ /* 0x000fe200078ec0ff */
[----:B-1----:R-:W-:Y:S01]  /*63210*/  VIADD R0, R0, UR20 ;  /* 0x0000001400007c36 */ /* 0x002fe20008000000 */
[----:B------:R-:W-:-:S04]  /*63220*/  ULDC UR20, c[0x0][0x228] ;  /* 0x00008a0000147ab9 */ /* 0x000fc80000000800 */
[----:B------:R0:W-:Y:S01]  /*63230*/  STL [R1+0x81c], R0 ;  /* 0x00081c0001007387 */ /* 0x0001e20000100800 */
[----:B---3--:R-:W-:Y:S01]  /*63240*/  ISETP.GE.AND P0, PT, R16, UR21, PT ;  /* 0x0000001510007c0c */ /* 0x008fe2000bf06270 */
[----:B0-----:R-:W-:Y:S01]  /*63250*/  VIADD R0, R0, UR22 ;  /* 0x0000001600007c36 */ /* 0x001fe20008000000 */
[----:B------:R-:W-:Y:S01]  /*63260*/  ULDC UR21, c[0x0][0x228] ;  /* 0x00008a0000157ab9 */ /* 0x000fe20000000800 */
[----:B------:R-:W-:Y:S01]  /*63270*/  ULDC UR22, c[0x0][0x228] ;  /* 0x00008a0000167ab9 */ /* 0x000fe20000000800 */
[----:B------:R-:W-:Y:S02]  /*63280*/  ISETP.LT.AND P3, PT, R19, UR40, !P0 ;  /* 0x0000002813007c0c */ /* 0x000fe4000c761270 */
[----:B------:R-:W-:Y:S02]  /*63290*/  ISETP.LT.AND P2, PT, R21, UR43, !P0 ;  /* 0x0000002b15007c0c */ /* 0x000fe4000c741270 */
[----:B------:R-:W-:Y:S01]  /*632a0*/  ISETP.LT.AND P1, PT, R17, UR42, !P0 ;  /* 0x0000002a11007c0c */ /* 0x000fe2000c721270 */
[----:B------:R-:W-:-:S08]  /*632b0*/  ULDC UR40, c[0x0][0x228] ;  /* 0x00008a0000287ab9 */ /* 0x000fd00000000800 */
        /* <DEDUP_REMOVED lines=9> */
[----:B------:R-:W-:Y:S02]  /*63350*/  @P0 LOP3.LUT R22, R22, 0x2000000, RZ, 0xfc, !PT ;  /* 0x0200000016160812 */ /* 0x000fe400078efcff */
[----:B--2---:R-:W-:Y:S01]  /*63360*/  ISETP.GE.AND P0, PT, R13, UR23, PT ;  /* 0x000000170d007c0c */ /* 0x004fe2000bf06270 */
[----:B------:R-:W-:Y:S01]  /*63370*/  ULDC UR23, c[0x0][0x228] ;  /* 0x00008a0000177ab9 */ /* 0x000fe20000000800 */
        /* <DEDUP_REMOVED lines=17> */
[----:B------:R-:W-:Y:S01]  /*63490*/  @P0 LOP3.LUT R22, R22, 0x200000, RZ, 0xfc, !PT ;  /* 0x0020000016160812 */ /* 0x000fe200078efcff */
[----:B0-----:R-:W-:Y:S01]  /*634a0*/  VIADD R0, R0, UR28 ;  /* 0x0000001c00007c36 */ /* 0x001fe20008000000 */
[----:B------:R-:W-:Y:S01]  /*634b0*/  ULDC UR28, c[0x0][0x248] ;  /* 0x00009200001c7ab9 */ /* 0x000fe20000000800 */
[----:B--2---:R-:W-:Y:S02]  /*634c0*/  ISETP.GE.AND P0, PT, R13, UR33, PT ;  /* 0x000000210d007c0c */ /* 0x004fe4000bf06270 */
[----:B------:R-:W-:Y:S01]  /*634d0*/  LOP3.LUT R22, R22, 0xffefffff, RZ, 0xc0, !PT ;  /* 0xffefffff16167812 */ /* 0x000fe200078ec0ff */
[----:B------:R-:W2:Y:S04]  /*634e0*/  LDL.LU R13, [R1+0xf8] ;  /* 0x0000f800010d7983 */ /* 0x000ea80000300800 */
[----:B------:R0:W-:Y:S04]  /*634f0*/  STL [R1+0x814], R0 ;  /* 0x0008140001007387 */ /* 0x0001e80000100800 */
[----:B------:R-:W3:Y:S01]  /*63500*/  LDL.LU R16, [R1+0xf4] ;  /* 0x0000f40001107983 */ /* 0x000ee20000300800 */
[----:B------:R-:W-:-:S02]  /*63510*/  ISETP.LT.AND P3, PT, R19, UR40, !P0 ;  /* 0x0000002813007c0c */ /* 0x000fc4000c761270 */
[----:B------:R-:W-:Y:S02]  /*63520*/  ISETP.LT.AND P2, PT, R21, UR43, !P0 ;  /* 0x0000002b15007c0c */ /* 0x000fe4000c741270 */
[----:B------:R-:W-:Y:S01]  /*63530*/  ISETP.LT.AND P1, PT, R17, UR42, !P0 ;  /* 0x0000002a11007c0c */ /* 0x000fe2000c721270 */
[----:B------:R-:W-:Y:S01]  /*63540*/  ULDC UR40, c[0x0][0x228] ;  /* 0x00008a0000287ab9 */ /* 0x000fe20000000800 */
[----:B------:R-:W-:-:S07]  /*63550*/  ULDC.64 UR32, c[0x0][0x228] ;  /* 0x00008a0000207ab9 */ /* 0x000fce0000000a00 */
        /* <DEDUP_REMOVED lines=12> */
[----:B------:R-:W-:-:S04]  /*63620*/  @P0 LOP3.LUT R22, R22, 0x20000, RZ, 0xfc, !PT ;  /* 0x0002000016160812 */ /* 0x000fc800078efcff */
[----:B------:R-:W-:Y:S02]  /*63630*/  LOP3.LUT R22, R22, 0xfffeffff, RZ, 0xc0, !PT ;  /* 0xfffeffff16167812 */ /* 0x000fe400078ec0ff */
[----:B--2---:R-:W-:Y:S01]  /*63640*/  ISETP.GE.AND P0, PT, R13, UR35, PT ;  /* 0x000000230d007c0c */ /* 0x004fe2000bf06270 */
[----:B------:R-:W-:Y:S01]  /*63650*/  ULDC.64 UR34, c[0x0][0x228] ;  /* 0x00008a0000227ab9 */ /* 0x000fe20000000a00 */
[----:B------:R-:W2:Y:S02]  /*63660*/  LDL.LU R13, [R1+0xf0] ;  /* 0x0000f000010d7983 */ /* 0x000ea40000300800 */
[----:B------:R-:W-:Y:S02]  /*63670*/  ISETP.LT.AND P3, PT, R19, UR40, !P0 ;  /* 0x0000002813007c0c */ /* 0x000fe4000c761270 */
[----:B------:R-:W-:Y:S02]  /*63680*/  ISETP.LT.AND P2, PT, R21, UR43, !P0 ;  /* 0x0000002b15007c0c */ /* 0x000fe4000c741270 */
[----:B------:R-:W-:Y:S01]  /*63690*/  ISETP.LT.AND P1, PT, R17, UR42, !P0 ;  /* 0x0000002a11007c0c */ /* 0x000fe2000c721270 */
[----:B------:R0:W-:Y:S01]  /*636a0*/  STL [R1+0x810], R0 ;  /* 0x0008100001007387 */ /* 0x0001e20000100800 */
[----:B------:R-:W-:-:S07]  /*636b0*/  ULDC UR40, c[0x0][0x228] ;  /* 0x00008a0000287ab9 */ /* 0x000fce0000000800 */
        /* <DEDUP_REMOVED lines=13> */
[----:B---3--:R-:W-:Y:S01]  /*63790*/  ISETP.GE.AND P0, PT, R16, UR37, PT ;  /* 0x0000002510007c0c */ /* 0x008fe2000bf06270 */
[----:B------:R0:W-:Y:S01]  /*637a0*/  STL [R1+0x80c], R0 ;  /* 0x00080c0001007387 */ /* 0x0001e20000100800 */
[----:B------:R-:W-:Y:S02]  /*637b0*/  ULDC.64 UR36, c[0x0][0x228] ;  /* 0x00008a0000247ab9 */ /* 0x000fe40000000a00 */
[----:B------:R-:W-:Y:S02]  /*637c0*/  ISETP.LT.AND P3, PT, R19, UR42, !P0 ;  /* 0x0000002a13007c0c */ /* 0x000fe4000c761270 */
[----:B------:R-:W-:Y:S02]  /*637d0*/  ISETP.LT.AND P2, PT, R21, UR61, !P0 ;  /* 0x0000003d15007c0c */ /* 0x000fe4000c741270 */
[----:B------:R-:W-:-:S02]  /*637e0*/  LOP3.LUT R22, R22, 0xffffefff, RZ, 0xc0, !PT ;  /* 0xffffefff16167812 */ /* 0x000fc400078ec0ff */
[----:B------:R-:W-:Y:S01]  /*637f0*/  ISETP.LT.AND P1, PT, R17, UR59, !P0 ;  /* 0x0000003b11007c0c */ /* 0x000fe2000c721270 */
[----:B------:R-:W-:Y:S01]  /*63800*/  ULDC UR61, c[0x0][0x228] ;  /* 0x00008a00003d7ab9 */ /* 0x000fe20000000800 */
[----:B------:R-:W-:-:S05]  /*63810*/  ULDC UR42, c[0x0][0x228] ;  /* 0x00008a00002a7ab9 */ /* 0x000fca0000000800 */
[----:B------:R-:W-:Y:S01]  /*63820*/  @P3 LOP3.LUT R22, R22, 0x1000, RZ, 0xfc, !PT ;  /* 0x0000100016163812 */ /* 0x000fe200078efcff */
[----:B0-----:R-:W-:Y:S01]  /*63830*/  VIADD R0, R0, UR28 ;  /* 0x0000001c00007c36 */ /* 0x001fe20008000000 */
        /* <DEDUP_REMOVED lines=9> */
[----:B------:R-:W-:Y:S01]  /*638d0*/  IMAD.MOV.U32 R13, RZ, RZ, R12 ;  /* 0x000000ffff0d7224 */ /* 0x000fe200078e000c */
[----:B------:R-:W-:Y:S01]  /*638e0*/  LOP3.LUT R22, R22, 0xfffffeff, RZ, 0xc0, !PT ;  /* 0xfffffeff16167812 */ /* 0x000fe200078ec0ff */
[----:B------:R-:W2:Y:S01]  /*638f0*/  LDL.LU R12, [R1+0xe8] ;  /* 0x0000e800010c7983 */ /* 0x000ea20000300800 */
[----:B------:R-:W-:Y:S02]  /*63900*/  ISETP.LT.AND P3, PT, R19, UR30, !P0 ;  /* 0x0000001e13007c0c */ /* 0x000fe4000c761270 */
[----:B------:R-:W-:Y:S02]  /*63910*/  ISETP.LT.AND P2, PT, R21, UR46, !P0 ;  /* 0x0000002e15007c0c */ /* 0x000fe4000c741270 */
[----:B------:R-:W-:Y:S01]  /*63920*/  ISETP.LT.AND P1, PT, R17, UR51, !P0 ;  /* 0x0000003311007c0c */ /* 0x000fe2000c721270 */
[----:B------:R0:W-:Y:S01]  /*63930*/  STL [R1+0x808], R0 ;  /* 0x0008080001007387 */ /* 0x0001e20000100800 */
[----:B------:R-:W-:Y:S01]  /*63940*/  ULDC UR30, c[0x0][0x228] ;  /* 0x00008a00001e7ab9 */ /* 0x000fe20000000800 */
[----:B------:R-:W-:-:S06]  /*63950*/  ULDC.64 UR28, c[0x0][0x228] ;  /* 0x00008a00001c7ab9 */ /* 0x000fcc0000000a00 */
[----:B------:R-:W-:Y:S01]  /*63960*/  @P3 LOP3.LUT R22, R22, 0x100, RZ, 0xfc, !PT ;  /* 0x0000010016163812 */ /* 0x000fe200078efcff */
[----:B------:R-:W-:Y:S01]  /*63970*/  ULDC UR46, c[0x0][0x228] ;  /* 0x00008a00002e7ab9 */ /* 0x000fe20000000800 */
[----:B------:R-:W-:Y:S02]  /*63980*/  ULDC UR51, c[0x0][0x228] ;  /* 0x00008a0000337ab9 */ /* 0x000fe40000000800 */
        /* <DEDUP_REMOVED lines=8> */
[----:B------:R-:W-:Y:S02]  /*63a10*/  ISETP.GE.AND P0, PT, R24, UR31, PT ;  /* 0x0000001f18007c0c */ /* 0x000fe4000bf06270 */
[----:B------:R-:W3:Y:S01]  /*63a20*/  LDL.LU R24, [R1+0x1c] ;  /* 0x00001c0001187983 */ /* 0x000ee20000300800 */
[----:B------:R-:W-:Y:S02]  /*63a30*/  LOP3.LUT R22, R22, 0xffffffef, RZ, 0xc0, !PT ;  /* 0xffffffef16167812 */ /* 0x000fe400078ec0ff */
[----:B------:R-:W-:Y:S02]  /*63a40*/  ISETP.LT.AND P3, PT, R19, UR30, !P0 ;  /* 0x0000001e13007c0c */ /* 0x000fe4000c761270 */
[----:B------:R-:W-:Y:S02]  /*63a50*/  ISETP.LT.AND P2, PT, R21, UR47, !P0 ;  /* 0x0000002f15007c0c */ /* 0x000fe4000c741270 */
[----:B------:R-:W-:Y:S01]  /*63a60*/  ISETP.LT.AND P1, PT, R17, UR48, !P0 ;  /* 0x0000003011007c0c */ /* 0x000fe2000c721270 */
[----:B------:R-:W4:Y:S01]  /*63a70*/  LDL.LU R16, [R1+0xe4] ;  /* 0x0000e40001107983 */ /* 0x000f220000300800 */
[----:B------:R-:W-:-:S07]  /*63a80*/  ULDC.64 UR30, c[0x0][0x228] ;  /* 0x00008a00001e7ab9 */ /* 0x000fce0000000a00 */
        /* <DEDUP_REMOVED lines=12> */
[----:B------:R-:W-:Y:S02]  /*63b50*/  ULDC UR28, c[0x0][0x248] ;  /* 0x00009200001c7ab9 */ /* 0x000fe40000000800 */
[----:B------:R-:W-:Y:S02]  /*63b60*/  LOP3.LUT R22, R22, 0xfffffffe, RZ, 0xc0, !PT ;  /* 0xfffffffe16167812 */ /* 0x000fe400078ec0ff */
[----:B------:R0:W-:Y:S01]  /*63b70*/  STL [R1+0x804], R0 ;  /* 0x0008040001007387 */ /* 0x0001e20000100800 */
[----:B--2---:R-:W-:-:S03]  /*63b80*/  ISETP.GE.AND P0, PT, R12, UR33, PT ;  /* 0x000000210c007c0c */ /* 0x004fc6000bf06270 */
[----:B------:R-:W2:Y:S01]  /*63b90*/  LDL.LU R12, [R1+0x2414] ;  /* 0x00241400010c7983 */ /* 0x000ea20000300800 */
[----:B------:R-:W-:Y:S02]  /*63ba0*/  ISETP.LT.AND P3, PT, R19, UR32, !P0 ;  /* 0x0000002013007c0c */ /* 0x000fe4000c761270 */
[----:B------:R-:W-:Y:S02]  /*63bb0*/  ISETP.LT.AND P2, PT, R21, UR50, !P0 ;  /* 0x0000003215007c0c */ /* 0x000fe4000c741270 */
[----:B------:R-:W-:Y:S01]  /*63bc0*/  ISETP.LT.AND P1, PT, R17, UR49, !P0 ;  /* 0x0000003111007c0c */ /* 0x000fe2000c721270 */
[----:B0-----:R-:W-:Y:S01]  /*63bd0*/  VIADD R0, R0, UR28 ;  /* 0x0000001c00007c36 */ /* 0x001fe20008000000 */
[----:B------:R-:W-:-:S07]  /*63be0*/  ULDC.64 UR32, c[0x0][0x228] ;  /* 0x00008a0000207ab9 */ /* 0x000fce0000000a00 */
[----:B------:R-:W-:Y:S01]  /*63bf0*/  @P3 LOP3.LUT R22, R22, 0x1, RZ, 0xfc, !PT ;  /* 0x0000000116163812 */ /* 0x000fe200078efcff */
[----:B------:R-:W-:Y:S01]  /*63c00*/  ULDC UR50, c[0x0][0x228] ;  /* 0x00008a0000327ab9 */ /* 0x000fe20000000800 */
[----:B------:R-:W-:-:S03]  /*63c10*/  ULDC UR49, c[0x0][0x228] ;  /* 0x00008a0000317ab9 */ /* 0x000fc60000000800 */
[----:B------:R0:W-:Y:S04]  /*63c20*/  STL [R1+0x20], R22 ;  /* 0x0000201601007387 */ /* 0x0001e80000100800 */
[----:B0-----:R-:W2:Y:S01]  /*63c30*/  LDL.LU R22, [R1+0xe0] ;  /* 0x0000e00001167983 */ /* 0x001ea20000300800 */
[----:B------:R-:W-:Y:S02]  /*63c40*/  ISETP.LT.AND P0, PT, R18, UR30, !P0 ;  /* 0x0000001e12007c0c */ /* 0x000fe4000c701270 */
[----:B---3--:R-:W-:-:S04]  /*63c50*/  LOP3.LUT R24, R24, 0x7fffffff, RZ, 0xc0, !PT ;  /* 0x7fffffff18187812 */ /* 0x008fc800078ec0ff */
[----:B------:R-:W-:-:S04]  /*63c60*/  @P2 LOP3.LUT R24, R24, 0x80000000, RZ, 0xfc, !PT ;  /* 0x8000000018182812 */ /* 0x000fc800078efcff */
[----:B------:R-:W-:-:S04]  /*63c70*/  LOP3.LUT R24, R24, 0xbfffffff, RZ, 0xc0, !PT ;  /* 0xbfffffff18187812 */ /* 0x000fc800078ec0ff */
[----:B------:R-:W-:-:S04]  /*63c80*/  @P1 LOP3.LUT R24, R24, 0x40000000, RZ, 0xfc, !PT ;  /* 0x4000000018181812 */ /* 0x000fc800078efcff */
[----:B------:R-:W-:Y:S01]  /*63c90*/  LOP3.LUT R24, R24, 0xdfffffff, RZ, 0xc0, !PT ;  /* 0xdfffffff18187812 */ /* 0x000fe200078ec0ff */
[----:B------:R0:W-:Y:S03]  /*63ca0*/  STL [R1+0x800], R0 ;  /* 0x0008000001007387 */ /* 0x0001e60000100800 */
[----:B------:R-:W-:Y:S02]  /*63cb0*/  @P0 LOP3.LUT R24, R24, 0x20000000, RZ, 0xfc, !PT ;  /* 0x2000000018180812 */ /* 0x000fe400078efcff */
[----:B----4-:R-:W-:Y:S01]  /*63cc0*/  ISETP.GE.AND P0, PT, R16, UR35, PT ;  /* 0x0000002310007c0c */ /* 0x010fe2000bf06270 */
[----:B------:R-:W-:Y:S01]  /*63cd0*/  ULDC.64 UR34, c[0x0][0x228] ;  /* 0x00008a0000227ab9 */ /* 0x000fe20000000a00 */
[----:B------:R-:W3:Y:S02]  /*63ce0*/  LDL.LU R16, [R1+0xdc] ;  /* 0x0000dc0001107983 */ /* 0x000ee40000300800 */
        /* <DEDUP_REMOVED lines=16> */
[----:B------:R-:W-:Y:S01]  /*63df0*/  LOP3.LUT R24, R24, 0xfdffffff, RZ, 0xc0, !PT ;  /* 0xfdffffff18187812 */ /* 0x000fe200078ec0ff */
[----:B------:R0:W-:Y:S03]  /*63e00*/  STL [R1+0x7fc], R0 ;  /* 0x0007fc0001007387 */ /* 0x0001e60000100800 */
[----:B------:R-:W-:Y:S02]  /*63e10*/  @P0 LOP3.LUT R24, R24, 0x2000000, RZ, 0xfc, !PT ;  /* 0x0200000018180812 */ /* 0x000fe400078efcff */
[----:B--2---:R-:W-:Y:S02]  /*63e20*/  ISETP.GE.AND P0, PT, R22, UR37, PT ;  /* 0x0000002516007c0c */ /* 0x004fe4000bf06270 */
[----:B------:R-:W-:Y:S01]  /*63e30*/  LOP3.LUT R24, R24, 0xfeffffff, RZ, 0xc0, !PT ;  /* 0xfeffffff18187812 */ /* 0x000fe200078ec0ff */
[----:B------:R-:W2:Y:S01]  /*63e40*/  LDL.LU R22, [R1+0xd8] ;  /* 0x0000d80001167983 */ /* 0x000ea20000300800 */
[----:B------:R-:W-:Y:S01]  /*63e50*/  ULDC UR37, c[0x0][0x228] ;  /* 0x00008a0000257ab9 */ /* 0x000fe20000000800 */
[----:B------:R-:W-:-:S02]  /*63e60*/  ISETP.LT.AND P3, PT, R19, UR61, !P0 ;  /* 0x0000003d13007c0c */ /* 0x000fc4000c761270 */
[----:B------:R-:W-:Y:S02]  /*63e70*/  ISETP.LT.AND P2, PT, R21, UR25, !P0 ;  /* 0x0000001915007c0c */ /* 0x000fe4000c741270 */
[----:B------:R-:W-:Y:S01]  /*63e80*/  ISETP.LT.AND P1, PT, R17, UR24, !P0 ;  /* 0x0000001811007c0c */ /* 0x000fe2000c721270 */
[----:B------:R-:W-:-:S08]  /*63e90*/  ULDC UR61, c[0x0][0x228] ;  /* 0x00008a00003d7ab9 */ /* 0x000fd00000000800 */
[----:B------:R-:W-:Y:S01]  /*63ea0*/  @P3 LOP3.LUT R24, R24, 0x1000000, RZ, 0xfc, !PT ;  /* 0x0100000018183812 */ /* 0x000fe200078efcff */
[----:B------:R-:W-:-:S03]  /*63eb0*/  ULDC UR24, c[0x0][0x248] ;  /* 0x0000920000187ab9 */ /* 0x000fc60000000800 */
[----:B------:R-:W-:Y:S02]  /*63ec0*/  LOP3.LUT R24, R24, 0xff7fffff, RZ, 0xc0, !PT ;  /* 0xff7fffff18187812 */ /* 0x000fe400078ec0ff */
[----:B------:R-:W-:Y:S01]  /*63ed0*/  ISETP.LT.AND P0, PT, R18, UR34, !P0 ;  /* 0x0000002212007c0c */ /* 0x000fe2000c701270 */
[----:B0-----:R-:W-:Y:S01]  /*63ee0*/  VIADD R0, R0, UR24 ;  /* 0x0000001800007c36 */ /* 0x001fe20008000000 */
[----:B------:R-:W-:Y:S01]  /*63ef0*/  ULDC.64 UR24, c[0x0][0x228] ;  /* 0x00008a0000187ab9 */ /* 0x000fe20000000a00 */
[----:B------:R-:W-:Y:S01]  /*63f00*/  @P2 LOP3.LUT R24, R24, 0x800000, RZ, 0xfc, !PT ;  /* 0x0080000018182812 */ /* 0x000fe200078efcff */
[----:B------:R-:W-:-:S03]  /*63f10*/  ULDC UR34, c[0x0][0x228] ;  /* 0x00008a0000227ab9 */ /* 0x000fc60000000800 */
[----:B------:R-:W-:-:S04]  /*63f20*/  LOP3.LUT R24, R24, 0xffbfffff, RZ, 0xc0, !PT ;  /* 0xffbfffff18187812 */ /* 0x000fc800078ec0ff */
[----:B------:R-:W-:-:S04]  /*63f30*/  @P1 LOP3.LUT R24, R24, 0x400000, RZ, 0xfc, !PT ;  /* 0x0040000018181812 */ /* 0x000fc800078efcff */
[----:B------:R-:W-:Y:S01]  /*63f40*/  LOP3.LUT R24, R24, 0xffdfffff, RZ, 0xc0, !PT ;  /* 0xffdfffff18187812 */ /* 0x000fe200078ec0ff */
[----:B------:R0:W-:Y:S03]  /*63f50*/  STL [R1+0x7f8], R0 ;  /* 0x0007f80001007387 */ /* 0x0001e60000100800 */
[----:B------:R-:W-:Y:S02]  /*63f60*/  @P0 LOP3.LUT R24, R24, 0x200000, RZ, 0xfc, !PT ;  /* 0x0020000018180812 */ /* 0x000fe400078efcff */
[----:B---3--:R-:W-:Y:S01]  /*63f70*/  ISETP.GE.AND P0, PT, R16, UR29, PT ;  /* 0x0000001d10007c0c */ /* 0x008fe2000bf06270 */
[----:B------:R-:W-:Y:S01]  /*63f80*/  ULDC.64 UR28, c[0x0][0x228] ;  /* 0x00008a00001c7ab9 */ /* 0x000fe20000000a00 */
[----:B------:R-:W3:Y:S02]  /*63f90*/  LDL.LU R16, [R1+0xd4] ;  /* 0x0000d40001107983 */ /* 0x000ee40000300800 */
[----:B------:R-:W-:-:S02]  /*63fa0*/  ISETP.LT.AND P3, PT, R19, UR60, !P0 ;  /* 0x0000003c13007c0c */ /* 0x000fc4000c761270 */
[----:B------:R-:W-:Y:S02]  /*63fb0*/  ISETP.LT.AND P2, PT, R21, UR18, !P0 ;  /* 0x0000001215007c0c */ /* 0x000fe4000c741270 */
[----:B------:R-:W-:Y:S02]  /*63fc0*/  LOP3.LUT R24, R24, 0xffefffff, RZ, 0xc0, !PT ;  /* 0xffefffff18187812 */ /* 0x000fe400078ec0ff */
[----:B------:R-:W-:Y:S01]  /*63fd0*/  ISETP.LT.AND P1, PT, R17, UR17, !P0 ;  /* 0x0000001111007c0c */ /* 0x000fe2000c721270 */
[----:B------:R-:W-:-:S06]  /*63fe0*/  ULDC UR60, c[0x0][0x228] ;  /* 0x00008a00003c7ab9 */ /* 0x000fcc0000000800 */
[----:B------:R-:W-:Y:S01]  /*63ff0*/  @P3 LOP3.LUT R24, R24, 0x100000, RZ, 0xfc, !PT ;  /* 0x0010000018183812 */ /* 0x000fe200078efcff */
[----:B------:R-:W-:-:S03]  /*64000*/  ULDC UR17, c[0x0][0x248] ;  /* 0x0000920000117ab9 */ /* 0x000fc60000000800 */
[----:B------:R-:W-:Y:S02]  /*64010*/  LOP3.LUT R24, R24, 0xfff7ffff, RZ, 0xc0, !PT ;  /* 0xfff7ffff18187812 */ /* 0x000fe400078ec0ff */
[----:B------:R-:W-:Y:S01]  /*64020*/  ISETP.LT.AND P0, PT, R18, UR24, !P0 ;  /* 0x0000001812007c0c */ /* 0x000fe2000c701270 */
[----:B0-----:R-:W-:Y:S01]  /*64030*/  VIADD R0, R0, UR17 ;  /* 0x0000001100007c36 */ /* 0x001fe20008000000 */
[----:B------:R-:W-:Y:S01]  /*64040*/  ULDC UR24, c[0x0][0x228] ;  /* 0x00008a0000187ab9 */ /* 0x000fe20000000800 */
[----:B------:R-:W-:-:S04]  /*64050*/  @P2 LOP3.LUT R24, R24, 0x80000, RZ, 0xfc, !PT ;  /* 0x0008000018182812 */ /* 0x000fc800078efcff */
        /* <DEDUP_REMOVED lines=8> */
[----:B------:R-:W-:Y:S01]  /*640e0*/  ULDC.64 UR30, c[0x0][0x228] ;  /* 0x00008a00001e7ab9 */ /* 0x000fe20000000a00 */
[----:B------:R-:W-:-:S02]  /*640f0*/  ISETP.LT.AND P3, PT, R19, UR12, !P0 ;  /* 0x0000000c13007c0c */ /* 0x000fc4000c761270 */
[----:B------:R-:W-:Y:S02]  /*64100*/  ISETP.LT.AND P2, PT, R21, UR13, !P0 ;  /* 0x0000000d15007c0c */ /* 0x000fe4000c741270 */
[----:B------:R-:W-:-:S09]  /*64110*/  ISETP.LT.AND P1, PT, R17, UR9, !P0 ;  /* 0x0000000911007c0c */ /* 0x000fd2000c721270 */
[----:B------:R-:W-:Y:S01]  /*64120*/  @P3 LOP3.LUT R24, R24, 0x10000, RZ, 0xfc, !PT ;  /* 0x0001000018183812 */ /* 0x000fe200078efcff */
[----:B------:R-:W-:Y:S01]  /*64130*/  ULDC.64 UR12, c[0x0][0x228] ;  /* 0x00008a00000c7ab9 */ /* 0x000fe20000000a00 */
        /* <DEDUP_REMOVED lines=11> */
[----:B---3--:R-:W-:Y:S02]  /*641f0*/  ISETP.GE.AND P0, PT, R16, UR33, PT ;  /* 0x0000002110007c0c */ /* 0x008fe4000bf06270 */
[----:B------:R-:W-:Y:S02]  /*64200*/  LOP3.LUT R24, R24, 0xffffefff, RZ, 0xc0, !PT ;  /* 0xffffefff18187812 */ /* 0x000fe400078ec0ff */
[----:B------:R-:W-:Y:S02]  /*64210*/  ISETP.LT.AND P3, PT, R19, UR53, !P0 ;  /* 0x0000003513007c0c */ /* 0x000fe4000c761270 */
[----:B------:R-:W-:Y:S02]  /*64220*/  ISETP.LT.AND P2, PT, R21, UR11, !P0 ;  /* 0x0000000b15007c0c */ /* 0x000fe4000c741270 */
[----:B------:R-:W-:Y:S01]  /*64230*/  ISETP.LT.AND P1, PT, R17, UR10, !P0 ;  /* 0x0000000a11007c0c */ /* 0x000fe2000c721270 */
[----:B------:R0:W-:Y:S01]  /*64240*/  STL [R1+0x7f0], R0 ;  /* 0x0007f00001007387 */ /* 0x0001e20000100800 */
[----:B------:R-:W-:Y:S01]  /*64250*/  IMAD.MOV.U32 R16, RZ, RZ, R15 ;  /* 0x000000ffff107224 */ /* 0x000fe200078e000f */
[----:B------:R-:W-:Y:S01]  /*64260*/  ULDC UR33, c[0x0][0x228] ;  /* 0x00008a0000217ab9 */ /* 0x000fe20000000800 */
[----:B------:R-:W-:-:S05]  /*64270*/  ULDC UR53, c[0x0][0x228] ;  /* 0x00008a0000357ab9 */ /* 0x000fca0000000800 */
[----:B------:R-:W-:Y:S01]  /*64280*/  @P3 LOP3.LUT R24, R24, 0x1000, RZ, 0xfc, !PT ;  /* 0x0000100018183812 */ /* 0x000fe200078efcff */
[----:B------:R-:W-:-:S03]  /*64290*/  ULDC.64 UR10, c[0x0][0x228] ;  /* 0x00008a00000a7ab9 */ /* 0x000fc60000000a00 */
[----:B------:R-:W-:Y:S02]  /*642a0*/  LOP3.LUT R24, R24, 0xfffff7ff, RZ, 0xc0, !PT ;  /* 0xfffff7ff18187812 */ /* 0x000fe400078ec0ff */
[----:B------:R-:W-:Y:S02]  /*642b0*/  ISETP.LT.AND P0, PT, R18, UR12, !P0 ;  /* 0x0000000c12007c0c */ /* 0x000fe4000c701270 */
[----:B------:R-:W-:-:S04]  /*642c0*/  @P2 LOP3.LUT R24, R24, 0x800, RZ, 0xfc, !PT ;  /* 0x0000080018182812 */ /* 0x000fc800078efcff */
[----:B------:R-:W-:-:S04]  /*642d0*/  LOP3.LUT R24, R24, 0xfffffbff, RZ, 0xc0, !PT ;  /* 0xfffffbff18187812 */ /* 0x000fc800078ec0ff */
[----:B------:R-:W-:Y:S01]  /*642e0*/  @P1 LOP3.LUT R24, R24, 0x400, RZ, 0xfc, !PT ;  /* 0x0000040018181812 */ /* 0x000fe200078efcff */
[----:B0-----:R-:W-:Y:S02]  /*642f0*/  VIADD R0, R0, UR9 ;  /* 0x0000000900007c36 */ /* 0x001fe40008000000 */
[----:B------:R-:W-:Y:S01]  /*64300*/  IMAD.MOV.U32 R15, RZ, RZ, R23 ;  /* 0x000000ffff0f7224 */ /* 0x000fe200078e0017 */
[----:B------:R-:W-:Y:S01]  /*64310*/  ULDC UR9, c[0x0][0x228] ;  /* 0x00008a0000097ab9 */ /* 0x000fe20000000800 */
[----:B------:R-:W-:Y:S01]  /*64320*/  LOP3.LUT R24, R24, 0xfffffdff, RZ, 0xc0, !PT ;  /* 0xfffffdff18187812 */ /* 0x000fe200078ec0ff */
[----:B------:R0:W-:Y:S03]  /*64330*/  STL [R1+0x7ec], R0 ;  /* 0x0007ec0001007387 */ /* 0x0001e60000100800 */
[----:B------:R-:W-:Y:S02]  /*64340*/  @P0 LOP3.LUT R24, R24, 0x200, RZ, 0xfc, !PT ;  /* 0x0000020018180812 */ /* 0x000fe400078efcff */
[----:B--2---:R-:W-:-:S02]  /*64350*/  ISETP.GE.AND P0, PT, R22, UR35, PT ;  /* 0x0000002316007c0c */ /* 0x004fc4000bf06270 */
[----:B------:R-:W2:Y:S02]  /*64360*/  LDL.LU R22, [R1+0xc8] ;  /* 0x0000c80001167983 */ /* 0x000ea40000300800 */
[----:B------:R-:W-:Y:S02]  /*64370*/  ISETP.LT.AND P3, PT, R19, UR54, !P0 ;  /* 0x0000003613007c0c */ /* 0x000fe4000c761270 */
        /* <DEDUP_REMOVED lines=15> */
[----:B------:R0:W-:Y:S04]  /*64470*/  STL [R1+0x7e8], R0 ;  /* 0x0007e80001007387 */ /* 0x0001e80000100800 */
[----:B------:R-:W3:Y:S01]  /*64480*/  LDL.LU R23, [R1+0xc4] ;  /* 0x0000c40001177983 */ /* 0x000ee20000300800 */
[----:B------:R-:W-:-:S02]  /*64490*/  @P0 LOP3.LUT R24, R24, 0x20, RZ, 0xfc, !PT ;  /* 0x0000002018180812 */ /* 0x000fc400078efcff */
[----:B------:R-:W-:Y:S01]  /*644a0*/  ISETP.GE.AND P0, PT, R13, UR25, PT ;  /* 0x000000190d007c0c */ /* 0x000fe2000bf06270 */
[----:B------:R-:W-:Y:S01]  /*644b0*/  ULDC UR25, c[0x0][0x228] ;  /* 0x00008a0000197ab9 */ /* 0x000fe20000000800 */
[----:B------:R-:W4:Y:S02]  /*644c0*/  LDL.LU R13, [R1+0x18] ;  /* 0x00001800010d7983 */ /* 0x000f240000300800 */
[----:B------:R-:W-:Y:S02]  /*644d0*/  ISETP.LT.AND P3, PT, R19, UR57, !P0 ;  /* 0x0000003913007c0c */ /* 0x000fe4000c761270 */
[----:B------:R-:W-:Y:S02]  /*644e0*/  ISETP.LT.AND P2, PT, R21, UR15, !P0 ;  /* 0x0000000f15007c0c */ /* 0x000fe4000c741270 */
[----:B------:R-:W-:Y:S02]  /*644f0*/  LOP3.LUT R24, R24, 0xffffffef, RZ, 0xc0, !PT ;  /* 0xffffffef18187812 */ /* 0x000fe400078ec0ff */
[----:B------:R-:W-:Y:S01]  /*64500*/  ISETP.LT.AND P1, PT, R17, UR14, !P0 ;  /* 0x0000000e11007c0c */ /* 0x000fe2000c721270 */
[----:B0-----:R-:W-:Y:S01]  /*64510*/  VIADD R0, R0, UR7 ;  /* 0x0000000700007c36 */ /* 0x001fe20008000000 */
[----:B------:R-:W-:-:S05]  /*64520*/  ULDC UR57, c[0x0][0x228] ;  /* 0x00008a0000397ab9 */ /* 0x000fca0000000800 */
[----:B------:R-:W-:Y:S02]  /*64530*/  @P3 LOP3.LUT R24, R24, 0x10, RZ, 0xfc, !PT ;  /* 0x0000001018183812 */ /* 0x000fe400078efcff */
[----:B------:R-:W-:Y:S01]  /*64540*/  ISETP.LT.AND P0, PT, R18, UR30, !P0 ;  /* 0x0000001e12007c0c */ /* 0x000fe2000c701270 */
[----:B------:R-:W-:Y:S01]  /*64550*/  ULDC.64 UR14, c[0x0][0x228] ;  /* 0x00008a00000e7ab9 */ /* 0x000fe20000000a00 */
[----:B------:R-:W-:Y:S01]  /*64560*/  ULDC UR7, c[0x0][0x248] ;  /* 0x0000920000077ab9 */ /* 0x000fe20000000800 */
[----:B------:R-:W-:-:S04]  /*64570*/  LOP3.LUT R24, R24, 0xfffffff7, RZ, 0xc0, !PT ;  /* 0xfffffff718187812 */ /* 0x000fc800078ec0ff */
[----:B------:R-:W-:-:S04]  /*64580*/  @P2 LOP3.LUT R24, R24, 0x8, RZ, 0xfc, !PT ;  /* 0x0000000818182812 */ /* 0x000fc800078efcff */
[----:B------:R-:W-:-:S04]  /*64590*/  LOP3.LUT R24, R24, 0xfffffffb, RZ, 0xc0, !PT ;  /* 0xfffffffb18187812 */ /* 0x000fc800078ec0ff */
[----:B------:R-:W-:-:S04]  /*645a0*/  @P1 LOP3.LUT R24, R24, 0x4, RZ, 0xfc, !PT ;  /* 0x0000000418181812 */ /* 0x000fc800078efcff */
[----:B------:R-:W-:-:S04]  /*645b0*/  LOP3.LUT R24, R24, 0xfffffffd, RZ, 0xc0, !PT ;  /* 0xfffffffd18187812 */ /* 0x000fc800078ec0ff */
[----:B------:R-:W-:-:S04]  /*645c0*/  @P0 LOP3.LUT R24, R24, 0x2, RZ, 0xfc, !PT ;  /* 0x0000000218180812 */ /* 0x000fc800078efcff */
[----:B------:R-:W-:Y:S01]  /*645d0*/  LOP3.LUT R24, R24, 0xfffffffe, RZ, 0xc0, !PT ;  /* 0xfffffffe18187812 */ /* 0x000fe200078ec0ff */
[----:B------:R0:W-:Y:S01]  /*645e0*/  STL [R1+0x7e4], R0 ;  /* 0x0007e40001007387 */ /* 0x0001e20000100800 */
[----:B--2---:R-:W-:Y:S02]  /*645f0*/  ISETP.GE.AND P0, PT, R22, UR29, PT ;  /* 0x0000001d16007c0c */ /* 0x004fe4000bf06270 */
[----:B----4-:R-:W-:Y:S02]  /*64600*/  LOP3.LUT R13, R13, 0x7fffffff, RZ, 0xc0, !PT ;  /* 0x7fffffff0d0d7812 */ /* 0x010fe400078ec0ff */
[----:B------:R-:W-:Y:S01]  /*64610*/  ISETP.LT.AND P3, PT, R19, UR56, !P0 ;  /* 0x0000003813007c0c */ /* 0x000fe2000c761270 */
[----:B------:R-:W2:Y:S01]  /*64620*/  LDL.LU R22, [R1+0x2410] ;  /* 0x0024100001167983 */ /* 0x000ea20000300800 */
[----:B------:R-:W-:Y:S02]  /*64630*/  ISETP.LT.AND P2, PT, R21, UR16, !P0 ;  /* 0x0000001015007c0c */ /* 0x000fe4000c741270 */
[----:B------:R-:W-:Y:S01]  /*64640*/  ISETP.LT.AND P1, PT, R17, UR19, !P0 ;  /* 0x0000001311007c0c */ /* 0x000fe2000c721270 */
[----:B0-----:R-:W-:Y:S01]  /*64650*/  VIADD R0, R0, UR7 ;  /* 0x0000000700007c36 */ /* 0x001fe20008000000 */
[----:B------:R-:W-:Y:S01]  /*64660*/  ULDC UR29, c[0x0][0x228] ;  /* 0x00008a00001d7ab9 */ /* 0x000fe20000000800 */
[----:B------:R-:W-:-:S06]  /*64670*/  ULDC UR56, c[0x0][0x228] ;  /* 0x00008a0000387ab9 */ /* 0x000fcc0000000800 */
[----:B------:R-:W-:Y:S01]  /*64680*/  @P3 LOP3.LUT R24, R24, 0x1, RZ, 0xfc, !PT ;  /* 0x0000000118183812 */ /* 0x000fe200078efcff */
[----:B------:R-:W-:Y:S01]  /*64690*/  ULDC.64 UR16, c[0x0][0x228] ;  /* 0x00008a0000107ab9 */ /* 0x000fe20000000a00 */
[----:B------:R-:W-:Y:S02]  /*646a0*/  @P2 LOP3.LUT R13, R13, 0x80000000, RZ, 0xfc, !PT ;  /* 0x800000000d0d2812 */ /* 0x000fe400078efcff */
[----:B------:R-:W-:Y:S01]  /*646b0*/  ISETP.LT.AND P0, PT, R18, UR14, !P0 ;  /* 0x0000000e12007c0c */ /* 0x000fe2000c701270 */
[----:B------:R-:W-:Y:S01]  /*646c0*/  ULDC UR7, c[0x0][0x248] ;  /* 0x0000920000077ab9 */ /* 0x000fe20000000800 */
[----:B------:R0:W-:Y:S01]  /*646d0*/  STL [R1+0x1c], R24 ;  /* 0x00001c1801007387 */ /* 0x0001e20000100800 */
[----:B------:R-:W-:-:S03]  /*646e0*/  ULDC.64 UR18, c[0x0][0x228] ;  /* 0x00008a0000127ab9 */ /* 0x000fc60000000a00 */
[----:B0-----:R-:W4:Y:S01]  /*646f0*/  LDL.LU R24, [R1+0xc0] ;  /* 0x0000c00001187983 */ /* 0x001f220000300800 */
[----:B------:R-:W-:-:S04]  /*64700*/  LOP3.LUT R13, R13, 0xbfffffff, RZ, 0xc0, !PT ;  /* 0xbfffffff0d0d7812 */ /* 0x000fc800078ec0ff */
[----:B------:R-:W-:-:S04]  /*64710*/  @P1 LOP3.LUT R13, R13, 0x40000000, RZ, 0xfc, !PT ;  /* 0x400000000d0d1812 */ /* 0x000fc800078efcff */
[----:B------:R-:W-:-:S04]  /*64720*/  LOP3.LUT R13, R13, 0xdfffffff, RZ, 0xc0, !PT ;  /* 0xdfffffff0d0d7812 */ /* 0x000fc800078ec0ff */
[----:B------:R-:W-:Y:S02]  /*64730*/  @P0 LOP3.LUT R13, R13, 0x20000000, RZ, 0xfc, !PT ;  /* 0x200000000d0d0812 */ /* 0x000fe400078efcff */
[----:B---3--:R-:W-:Y:S01]  /*64740*/  ISETP.GE.AND P0, PT, R23, UR13, PT ;  /* 0x0000000d17007c0c */ /* 0x008fe2000bf06270 */
[----:B------:R0:W-:Y:S04]  /*64750*/  STL [R1+0x7e0], R0 ;  /* 0x0007e00001007387 */ /* 0x0001e80000100800 */
[----:B------:R-:W3:Y:S01]  /*64760*/  LDL.LU R23, [R1+0x240c] ;  /* 0x00240c0001177983 */ /* 0x000ee20000300800 */
[----:B------:R-:W-:Y:S02]  /*64770*/  LOP3.LUT R13, R13, 0xefffffff, RZ, 0xc0, !PT ;  /* 0xefffffff0d0d7812 */ /* 0x000fe400078ec0ff */
[----:B------:R-:W-:-:S02]  /*64780*/  ISETP.LT.AND P3, PT, R19, UR55, !P0 ;  /* 0x0000003713007c0c */ /* 0x000fc4000c761270 */
[----:B------:R-:W-:Y:S02]  /*64790*/  ISETP.LT.AND P2, PT, R21, UR21, !P0 ;  /* 0x0000001515007c0c */ /* 0x000fe4000c741270 */
[----:B------:R-:W-:Y:S01]  /*647a0*/  ISETP.LT.AND P1, PT, R17, UR20, !P0 ;  /* 0x0000001411007c0c */ /* 0x000fe2000c721270 */
[----:B------:R-:W-:Y:S01]  /*647b0*/  ULDC.64 UR12, c[0x0][0x228] ;  /* 0x00008a00000c7ab9 */ /* 0x000fe20000000a00 */
[----:B------:R-:W-:-:S07]  /*647c0*/  ULDC UR55, c[0x0][0x228] ;  /* 0x00008a0000377ab9 */ /* 0x000fce0000000800 */
[----:B------:R-:W-:Y:S01]  /*647d0*/  @P3 LOP3.LUT R13, R13, 0x10000000, RZ, 0xfc, !PT ;  /* 0x100000000d0d3812 */ /* 0x000fe200078efcff */
[----:B0-----:R-:W-:Y:S01]  /*647e0*/  VIADD R0, R0, UR7 ;  /* 0x0000000700007c36 */ /* 0x001fe20008000000 */
[----:B------:R-:W-:Y:S01]  /*647f0*/  ISETP.LT.AND P0, PT, R18, UR16, !P0 ;  /* 0x0000001012007c0c */ /* 0x000fe2000c701270 */
[----:B------:R-:W-:Y:S01]  /*64800*/  ULDC UR7, c[0x0][0x248] ;  /* 0x0000920000077ab9 */ /* 0x000fe20000000800 */
[----:B------:R-:W-:Y:S01]  /*64810*/  LOP3.LUT R13, R13, 0xf7ffffff, RZ, 0xc0, !PT ;  /* 0xf7ffffff0d0d7812 */ /* 0x000fe200078ec0ff */
[----:B------:R-:W-:-:S03]  /*64820*/  ULDC.64 UR20, c[0x0][0x228] ;  /* 0x00008a0000147ab9 */ /* 0x000fc60000000a00 */
[----:B------:R-:W-:-:S04]  /*64830*/  @P2 LOP3.LUT R13, R13, 0x8000000, RZ, 0xfc, !PT ;  /* 0x080000000d0d2812 */ /* 0x000fc800078efcff */
[----:B------:R-:W-:-:S04]  /*64840*/  LOP3.LUT R13, R13, 0xfbffffff, RZ, 0xc0, !PT ;  /* 0xfbffffff0d0d7812 */ /* 0x000fc800078ec0ff */
[----:B------:R-:W-:-:S04]  /*64850*/  @P1 LOP3.LUT R13, R13, 0x4000000, RZ, 0xfc, !PT ;  /* 0x040000000d0d1812 */ /* 0x000fc800078efcff */
[----:B------:R-:W-:Y:S01]  /*64860*/  LOP3.LUT R13, R13, 0xfdffffff, RZ, 0xc0, !PT ;  /* 0xfdffffff0d0d7812 */ /* 0x000fe200078ec0ff */
[----:B------:R0:W-:Y:S03]  /*64870*/  STL [R1+0x7dc], R0 ;  /* 0x0007dc0001007387 */ /* 0x0001e60000100800 */
[----:B------:R-:W-:-:S04]  /*64880*/  @P0 LOP3.LUT R13, R13, 0x2000000, RZ, 0xfc, !PT ;  /* 0x020000000d0d0812 */ /* 0x000fc800078efcff */
[----:B------:R-:W-:Y:S02]  /*64890*/  LOP3.LUT R13, R13, 0xfeffffff, RZ, 0xc0, !PT ;  /* 0xfeffffff0d0d7812 */ /* 0x000fe400078ec0ff */
[----:B----4-:R-:W-:Y:S01]  /*648a0*/  ISETP.GE.AND P0, PT, R24, UR11, PT ;  /* 0x0000000b18007c0c */ /* 0x010fe2000bf06270 */
[----:B0-----:R-:W-:Y:S01]  /*648b0*/  VIADD R0, R0, UR7 ;  /* 0x0000000700007c36 */ /* 0x001fe20008000000 */
[----:B------:R-:W4:Y:S01]  /*648c0*/  LDL.LU R24, [R1+0xb8] ;  /* 0x0000b80001187983 */ /* 0x000f220000300800 */
[----:B------:R-:W-:Y:S01]  /*648d0*/  ULDC UR7, c[0x0][0x248] ;  /* 0x0000920000077ab9 */ /* 0x000fe20000000800 */
[----:B------:R-:W-:Y:S02]  /*648e0*/  ISETP.LT.AND P3, PT, R19, UR61, !P0 ;  /* 0x0000003d13007c0c */ /* 0x000fe4000c761270 */
[----:B------:R-:W-:Y:S02]  /*648f0*/  ISETP.LT.AND P2, PT, R21, UR27, !P0 ;  /* 0x0000001b15007c0c */ /* 0x000fe4000c741270 */
[----:B------:R-:W-:Y:S01]  /*64900*/  ISETP.LT.AND P1, PT, R17, UR22, !P0 ;  /* 0x0000001611007c0c */ /* 0x000fe2000c721270 */
[----:B------:R0:W-:Y:S01]  /*64910*/  STL [R1+0x7d8], R0 ;  /* 0x0007d80001007387 */ /* 0x0001e20000100800 */
[----:B------:R-:W-:Y:S01]  /*64920*/  ULDC.64 UR10, c[0x0][0x228] ;  /* 0x00008a00000a7ab9 */ /* 0x000fe20000000a00 */
        /* <DEDUP_REMOVED lines=14> */
[----:B------:R-:W-:Y:S01]  /*64a10*/  ISETP.GE.AND P0, PT, R16, UR31, PT ;  /* 0x0000001f10007c0c */ /* 0x000fe2000bf06270 */
        /* <DEDUP_REMOVED lines=18> */
[----:B----4-:R-:W-:Y:S02]  /*64b40*/  ISETP.GE.AND P0, PT, R24, UR15, PT ;  /* 0x0000000f18007c0c */ /* 0x010fe4000bf06270 */
[----:B------:R-:W-:Y:S01]  /*64b50*/  LOP3.LUT R13, R13, 0xfffeffff, RZ, 0xc0, !PT ;  /* 0xfffeffff0d0d7812 */ /* 0x000fe200078ec0ff */
[----:B------:R-:W4:Y:S01]  /*64b60*/  LDL.LU R24, [R1+0xb0] ;  /* 0x0000b00001187983 */ /* 0x000f220000300800 */
[----:B0-----:R-:W-:Y:S01]  /*64b70*/  VIADD R0, R0, UR7 ;  /* 0x0000000700007c36 */ /* 0x001fe20008000000 */
[----:B------:R-:W-:Y:S02]  /*64b80*/  ISETP.LT.AND P3, PT, R19, UR26, !P0 ;  /* 0x0000001a13007c0c */ /* 0x000fe4000c761270 */
[----:B------:R-:W-:Y:S02]  /*64b90*/  ISETP.LT.AND P2, PT, R21, UR41, !P0 ;  /* 0x0000002915007c0c */ /* 0x000fe4000c741270 */
[----:B------:R-:W-:Y:S01]  /*64ba0*/  ISETP.LT.AND P1, PT, R17, UR40, !P0 ;  /* 0x0000002811007c0c */ /* 0x000fe2000c721270 */
[----:B------:R-:W-:Y:S01]  /*64bb0*/  ULDC UR26, c[0x0][0x228] ;  /* 0x00008a00001a7ab9 */ /* 0x000fe20000000800 */
[----:B------:R-:W-:Y:S01]  /*64bc0*/  ULDC UR7, c[0x0][0x248] ;  /* 0x0000920000077ab9 */ /* 0x000fe20000000800 */
[----:B------:R-:W-:-:S06]  /*64bd0*/  ULDC.64 UR14, c[0x0][0x228] ;  /* 0x00008a00000e7ab9 */ /* 0x000fcc0000000a00 */
[----:B------:R-:W-:Y:S01]  /*64be0*/  @P3 LOP3.LUT R13, R13, 0x10000, RZ, 0xfc, !PT ;  /* 0x000100000d0d3812 */ /* 0x000fe200078efcff */
[----:B------:R0:W-:Y:S01]  /*64bf0*/  STL [R1+0x7d0], R0 ;  /* 0x0007d00001007387 */ /* 0x0001e20000100800 */
[----:B------:R-:W-:Y:S01]  /*64c00*/  ULDC UR40, c[0x0][0x228] ;  /* 0x00008a0000287ab9 */ /* 0x000fe20000000800 */
[----:B------:R-:W-:Y:S01]  /*64c10*/  ULDC UR41, c[0x0][0x228] ;  /* 0x00008a0000297ab9 */ /* 0x000fe20000000800 */
        /* <DEDUP_REMOVED lines=8> */
[----:B--2---:R-:W-:Y:S01]  /*64ca0*/  ISETP.GE.AND P0, PT, R16, UR17, PT ;  /* 0x0000001110007c0c */ /* 0x004fe2000bf06270 */
[----:B0-----:R-:W-:Y:S01]  /*64cb0*/  VIADD R0, R0, UR7 ;  /* 0x0000000700007c36 */ /* 0x001fe20008000000 */
[----:B------:R-:W-:Y:S01]  /*64cc0*/  ULDC UR7, c[0x0][0x248] ;  /* 0x0000920000077ab9 */ /* 0x000fe20000000800 */
[----:B------:R-:W-:Y:S02]  /*64cd0*/  LOP3.LUT R13, R13, 0xffffefff, RZ, 0xc0, !PT ;  /* 0xffffefff0d0d7812 */ /* 0x000fe400078ec0ff */
        /* <DEDUP_REMOVED lines=19> */
[----:B----4-:R-:W-:Y:S02]  /*64e10*/  ISETP.GE.AND P0, PT, R24, UR13, PT ;  /* 0x0000000d18007c0c */ /* 0x010fe4000bf06270 */
[----:B------:R-:W-:Y:S01]  /*64e20*/  LOP3.LUT R13, R13, 0xfffffeff, RZ, 0xc0, !PT ;  /* 0xfffffeff0d0d7812 */ /* 0x000fe200078ec0ff */
[----:B------:R-:W2:Y:S01]  /*64e30*/  LDL.LU R24, [R1+0xa8] ;  /* 0x0000a80001187983 */ /* 0x000ea20000300800 */
[----:B------:R-:W-:Y:S01]  /*64e40*/  ULDC UR13, c[0x0][0x228] ;  /* 0x00008a00000d7ab9 */ /* 0x000fe20000000800 */
[----:B------:R-:W-:Y:S02]  /*64e50*/  ISETP.LT.AND P3, PT, R19, UR34, !P0 ;  /* 0x0000002213007c0c */ /* 0x000fe4000c761270 */
[----:B------:R-:W-:Y:S02]  /*64e60*/  ISETP.LT.AND P2, PT, R21, UR36, !P0 ;  /* 0x0000002415007c0c */ /* 0x000fe4000c741270 */
[----:B------:R-:W-:Y:S01]  /*64e70*/  ISETP.LT.AND P1, PT, R17, UR46, !P0 ;  /* 0x0000002e11007c0c */ /* 0x000fe2000c721270 */
[----:B------:R0:W-:Y:S01]  /*64e80*/  STL [R1+0x7c8], R0 ;  /* 0x0007c80001007387 */ /* 0x0001e20000100800 */
[----:B------:R-:W-:-:S07]  /*64e90*/  ULDC UR34, c[0x0][0x228] ;  /* 0x00008a0000227ab9 */ /* 0x000fce0000000800 */
[----:B------:R-:W-:Y:S02]  /*64ea0*/  @P3 LOP3.LUT R13, R13, 0x100, RZ, 0xfc, !PT ;  /* 0x000001000d0d3812 */ /* 0x000fe400078efcff */
[----:B------:R-:W-:Y:S01]  /*64eb0*/  ISETP.LT.AND P0, PT, R18, UR14, !P0 ;  /* 0x0000000e12007c0c */ /* 0x000fe2000c701270 */
[----:B------:R-:W4:Y:S01]  /*64ec0*/  LDL.LU R16, [R1+0xa4] ;  /* 0x0000a40001107983 */ /* 0x000f220000300800 */
[----:B0-----:R-:W-:Y:S01]  /*64ed0*/  VIADD R0, R0, UR7 ;  /* 0x0000000700007c36 */ /* 0x001fe20008000000 */
[----:B------:R-:W-:Y:S01]  /*64ee0*/  LOP3.LUT R13, R13, 0xffffff7f, RZ, 0xc0, !PT ;  /* 0xffffff7f0d0d7812 */ /* 0x000fe200078ec0ff */
[----:B------:R-:W-:Y:S01]  /*64ef0*/  ULDC UR46, c[0x0][0x228] ;  /* 0x00008a00002e7ab9 */ /* 0x000fe20000000800 */
[----:B------:R-:W-:Y:S01]  /*64f00*/  ULDC UR7, c[0x0][0x228] ;  /* 0x00008a0000077ab9 */ /* 0x000fe20000000800 */
[----:B------:R-:W-:Y:S01]  /*64f10*/  ULDC UR14, c[0x0][0x228] ;  /* 0x00008a00000e7ab9 */ /* 0x000fe20000000800 */
[----:B------:R-:W-:-:S04]  /*64f20*/  @P2 LOP3.LUT R13, R13, 0x80, RZ, 0xfc, !PT ;  /* 0x000000800d0d2812 */ /* 0x000fc800078efcff */
[----:B------:R-:W-:-:S04]  /*64f30*/  LOP3.LUT R13, R13, 0xffffffbf, RZ, 0xc0, !PT ;  /* 0xffffffbf0d0d7812 */ /* 0x000fc800078ec0ff */
[----:B------:R-:W-:-:S04]  /*64f40*/  @P1 LOP3.LUT R13, R13, 0x40, RZ, 0xfc, !PT ;  /* 0x000000400d0d1812 */ /* 0x000fc800078efcff */
[----:B------:R-:W-:-:S04]  /*64f50*/  LOP3.LUT R13, R13, 0xffffffdf, RZ, 0xc0, !PT ;  /* 0xffffffdf0d0d7812 */ /* 0x000fc800078ec0ff */
[----:B------:R-:W-:Y:S02]  /*64f60*/  @P0 LOP3.LUT R13, R13, 0x20, RZ, 0xfc, !PT ;  /* 0x000000200d0d0812 */ /* 0x000fe400078efcff */
[----:B------:R-:W-:Y:S01]  /*64f70*/  ISETP.GE.AND P0, PT, R15, UR21, PT ;  /* 0x000000150f007c0c */ /* 0x000fe2000bf06270 */
[----:B------:R-:W-:Y:S02]  /*64f80*/  IMAD.MOV.U32 R15, RZ, RZ, R25 ;  /* 0x000000ffff0f7224 */ /* 0x000fe400078e0019 */
[----:B------:R-:W-:Y:S02]  /*64f90*/  IMAD.MOV.U32 R25, RZ, RZ, R26 ;  /* 0x000000ffff197224 */ /* 0x000fe400078e001a */
[----:B------:R-:W-:Y:S01]  /*64fa0*/  IMAD.MOV.U32 R26, RZ, RZ, R28 ;  /* 0x000000ffff1a7224 */ /* 0x000fe200078e001c */
[----:B------:R-:W-:Y:S01]  /*64fb0*/  LOP3.LUT R13, R13, 0xffffffef, RZ, 0xc0, !PT ;  /* 0xffffffef0d0d7812 */ /* 0x000fe200078ec0ff */
[----:B------:R-:W3:Y:S01]  /*64fc0*/  LDL.LU R28, [R1+0x14] ;  /* 0x00001400011c7983 */ /* 0x000ee20000300800 */
[----:B------:R-:W-:-:S02]  /*64fd0*/  ISETP.LT.AND P3, PT, R19, UR34, !P0 ;  /* 0x0000002213007c0c */ /* 0x000fc4000c761270 */
[----:B------:R-:W-:Y:S02]  /*64fe0*/  ISETP.LT.AND P2, PT, R21, UR47, !P0 ;  /* 0x0000002f15007c0c */ /* 0x000fe4000c741270 */
[----:B------:R-:W-:Y:S01]  /*64ff0*/  ISETP.LT.AND P1, PT, R17, UR48, !P0 ;  /* 0x0000003011007c0c */ /* 0x000fe2000c721270 */
[----:B------:R0:W-:Y:S01]  /*65000*/  STL [R1+0x7c4], R0 ;  /* 0x0007c40001007387 */ /* 0x0001e20000100800 */
[----:B------:R-:W-:Y:S01]  /*65010*/  ULDC.64 UR20, c[0x0][0x228] ;  /* 0x00008a0000147ab9 */ /* 0x000fe20000000a00 */
[----:B------:R-:W-:-:S06]  /*65020*/  ULDC.64 UR34, c[0x0][0x228] ;  /* 0x00008a0000227ab9 */ /* 0x000fcc0000000a00 */
        /* <DEDUP_REMOVED lines=15> */
[----:B------:R-:W-:Y:S01]  /*65120*/  ULDC UR11, c[0x0][0x228] ;  /* 0x00008a00000b7ab9 */ /* 0x000fe20000000800 */
[----:B------:R-:W2:Y:S02]  /*65130*/  LDL.LU R24, [R1+0x2408] ;  /* 0x0024080001187983 */ /* 0x000ea40000300800 */
[----:B------:R-:W-:Y:S02]  /*65140*/  ISETP.LT.AND P3, PT, R19, UR51, !P0 ;  /* 0x0000003313007c0c */ /* 0x000fe4000c761270 */
[----:B------:R-:W-:Y:S02]  /*65150*/  ISETP.LT.AND P2, PT, R21, UR50, !P0 ;  /* 0x0000003215007c0c */ /* 0x000fe4000c741270 */
[----:B------:R-:W-:Y:S01]  /*65160*/  ISETP.LT.AND P1, PT, R17, UR49, !P0 ;  /* 0x0000003111007c0c */ /* 0x000fe2000c721270 */
[----:B------:R-:W-:-:S08]  /*65170*/  ULDC UR51, c[0x0][0x228] ;  /* 0x00008a0000337ab9 */ /* 0x000fd00000000800 */
[----:B------:R-:W-:Y:S01]  /*65180*/  @P3 LOP3.LUT R13, R13, 0x1, RZ, 0xfc, !PT ;  /* 0x000000010d0d3812 */ /* 0x000fe200078efcff */
[----:B------:R-:W-:Y:S01]  /*65190*/  ULDC UR49, c[0x0][0x228] ;  /* 0x00008a0000317ab9 */ /* 0x000fe20000000800 */
[----:B------:R-:W-:-:S03]  /*651a0*/  ULDC UR50, c[0x0][0x228] ;  /* 0x00008a0000327ab9 */ /* 0x000fc60000000800 */
[----:B------:R0:W-:Y:S04]  /*651b0*/  STL [R1+0x18], R13 ;  /* 0x0000180d01007387 */ /* 0x0001e80000100800 */
[----:B0-----:R-:W2:Y:S01]  /*651c0*/  LDL.LU R13, [R1+0xa0] ;  /* 0x0000a000010d7983 */ /* 0x001ea20000300800 */
[----:B------:R-:W-:Y:S02]  /*651d0*/  ISETP.LT.AND P0, PT, R18, UR20, !P0 ;  /* 0x0000001412007c0c */ /* 0x000fe4000c701270 */
[----:B---3--:R-:W-:Y:S01]  /*651e0*/  LOP3.LUT R28, R28, 0x7fffffff, RZ, 0xc0, !PT ;  /* 0x7fffffff1c1c7812 */ /* 0x008fe200078ec0ff */
[----:B------:R0:W-:Y:S01]  /*651f0*/  STL [R1+0x7c0], R0 ;  /* 0x0007c00001007387 */ /* 0x0001e20000100800 */
[----:B------:R-:W-:Y:S02]  /*65200*/  ULDC UR20, c[0x0][0x248] ;  /* 0x0000920000147ab9 */ /* 0x000fe40000000800 */
        /* <DEDUP_REMOVED lines=9> */
[----:B------:R-:W-:Y:S01]  /*652a0*/  ULDC UR19, c[0x0][0x228] ;  /* 0x00008a0000137ab9 */ /* 0x000fe20000000800 */
[----:B------:R-:W3:Y:S02]  /*652b0*/  LDL.LU R16, [R1+0x9c] ;  /* 0x00009c0001107983 */ /* 0x000ee40000300800 */
[----:B------:R-:W-:-:S02]  /*652c0*/  ISETP.LT.AND P3, PT, R19, UR28, !P0 ;  /* 0x0000001c13007c0c */ /* 0x000fc4000c761270 */
[----:B------:R-:W-:Y:S02]  /*652d0*/  ISETP.LT.AND P2, PT, R21, UR59, !P0 ;  /* 0x0000003b15007c0c */ /* 0x000fe4000c741270 */
[----:B------:R-:W-:Y:S02]  /*652e0*/  LOP3.LUT R28, R28, 0xefffffff, RZ, 0xc0, !PT ;  /* 0xefffffff1c1c7812 */ /* 0x000fe400078ec0ff */
[----:B------:R-:W-:Y:S01]  /*652f0*/  ISETP.LT.AND P1, PT, R17, UR32, !P0 ;  /* 0x0000002011007c0c */ /* 0x000fe2000c721270 */
[----:B------:R-:W-:Y:S01]  /*65300*/  ULDC UR28, c[0x0][0x228] ;  /* 0x00008a00001c7ab9 */ /* 0x000fe20000000800 */
[----:B------:R-:W-:-:S05]  /*65310*/  ULDC UR59, c[0x0][0x228] ;  /* 0x00008a00003b7ab9 */ /* 0x000fca0000000800 */
[----:B------:R-:W-:-:S04]  /*65320*/  @P3 LOP3.LUT R28, R28, 0x10000000, RZ, 0xfc, !PT ;  /* 0x100000001c1c3812 */ /* 0x000fc800078efcff */
[----:B------:R-:W-:Y:S02]  /*65330*/  LOP3.LUT R28, R28, 0xf7ffffff, RZ, 0xc0, !PT ;  /* 0xf7ffffff1c1c7812 */ /* 0x000fe400078ec0ff */
[----:B------:R-:W-:Y:S02]  /*65340*/  ISETP.LT.AND P0, PT, R18, UR34, !P0 ;  /* 0x0000002212007c0c */ /* 0x000fe4000c701270 */
[----:B------:R-:W-:-:S04]  /*65350*/  @P2 LOP3.LUT R28, R28, 0x8000000, RZ, 0xfc, !PT ;  /* 0x080000001c1c2812 */ /* 0x000fc800078efcff */
[----:B------:R-:W-:-:S04]  /*65360*/  LOP3.LUT R28, R28, 0xfbffffff, RZ, 0xc0, !PT ;  /* 0xfbffffff1c1c7812 */ /* 0x000fc800078ec0ff */
[----:B------:R-:W-:-:S04]  /*65370*/  @P1 LOP3.LUT R28, R28, 0x4000000, RZ, 0xfc, !PT ;  /* 0x040000001c1c1812 */ /* 0x000fc800078efcff */
[----:B------:R-:W-:-:S04]  /*65380*/  LOP3.LUT R28, R28, 0xfdffffff, RZ, 0xc0, !PT ;  /* 0xfdffffff1c1c7812 */ /* 0x000fc800078ec0ff */
[----:B------:R-:W-:Y:S02]  /*65390*/  @P0 LOP3.LUT R28, R28, 0x2000000, RZ, 0xfc, !PT ;  /* 0x020000001c1c0812 */ /* 0x000fe400078efcff */
[----:B--2---:R-:W-:Y:S02]  /*653a0*/  ISETP.GE.AND P0, PT, R13, UR15, PT ;  /* 0x0000000f0d007c0c */ /* 0x004fe4000bf06270 */
[----:B------:R-:W-:Y:S01]  /*653b0*/  LOP3.LUT R28, R28, 0xfeffffff, RZ, 0xc0, !PT ;  /* 0xfeffffff1c1c7812 */ /* 0x000fe200078ec0ff */
[----:B------:R-:W2:Y:S01]  /*653c0*/  LDL.LU R13, [R1+0x98] ;  /* 0x00009800010d7983 */ /* 0x000ea20000300800 */
[----:B------:R-:W-:Y:S01]  /*653d0*/  ULDC UR15, c[0x0][0x248] ;  /* 0x00009200000f7ab9 */ /* 0x000fe20000000800 */
[----:B------:R-:W-:Y:S02]  /*653e0*/  ISETP.LT.AND P3, PT, R19, UR29, !P0 ;  /* 0x0000001d13007c0c */ /* 0x000fe4000c761270 */
[----:B------:R-:W-:Y:S02]  /*653f0*/  ISETP.LT.AND P2, PT, R21, UR33, !P0 ;  /* 0x0000002115007c0c */ /* 0x000fe4000c741270 */
[----:B------:R-:W-:-:S09]  /*65400*/  ISETP.LT.AND P1, PT, R17, UR28, !P0 ;  /* 0x0000001c11007c0c */ /* 0x000fd2000c721270 */
[----:B------:R-:W-:Y:S01]  /*65410*/  @P3 LOP3.LUT R28, R28, 0x1000000, RZ, 0xfc, !PT ;  /* 0x010000001c1c3812 */ /* 0x000fe200078efcff */
[----:B0-----:R-:W-:Y:S01]  /*65420*/  VIADD R0, R0, UR15 ;  /* 0x0000000f00007c36 */ /* 0x001fe20008000000 */
[----:B------:R-:W-:Y:S01]  /*65430*/  ISETP.LT.AND P0, PT, R18, UR30, !P0 ;  /* 0x0000001e12007c0c */ /* 0x000fe2000c701270 */
[----:B------:R-:W-:Y:S01]  /*65440*/  ULDC UR33, c[0x0][0x228] ;  /* 0x00008a0000217ab9 */ /* 0x000fe20000000800 */
[----:B------:R-:W-:Y:S01]  /*65450*/  LOP3.LUT R28, R28, 0xff7fffff, RZ, 0xc0, !PT ;  /* 0xff7fffff1c1c7812 */ /* 0x000fe200078ec0ff */
[----:B------:R-:W-:Y:S01]  /*65460*/  ULDC.64 UR28, c[0x0][0x228] ;  /* 0x00008a00001c7ab9 */ /* 0x000fe20000000a00 */
[----:B------:R-:W-:Y:S02]  /*65470*/  ULDC UR15, c[0x0][0x228] ;  /* 0x00008a00000f7ab9 */ /* 0x000fe40000000800 */
[----:B------:R-:W-:-:S04]  /*65480*/  @P2 LOP3.LUT R28, R28, 0x800000, RZ, 0xfc, !PT ;  /* 0x008000001c1c2812 */ /* 0x000fc800078efcff */
[----:B------:R-:W-:-:S04]  /*65490*/  LOP3.LUT R28, R28, 0xffbfffff, RZ, 0xc0, !PT ;  /* 0xffbfffff1c1c7812 */ /* 0x000fc800078ec0ff */
[----:B------:R-:W-:-:S04]  /*654a0*/  @P1 LOP3.LUT R28, R28, 0x400000, RZ, 0xfc, !PT ;  /* 0x004000001c1c1812 */ /* 0x000fc800078efcff */
[----:B------:R-:W-:Y:S01]  /*654b0*/  LOP3.LUT R28, R28, 0xffdfffff, RZ, 0xc0, !PT ;  /* 0xffdfffff1c1c7812 */ /* 0x000fe200078ec0ff */
[----:B------:R0:W-:Y:S03]  /*654c0*/  STL [R1+0x7b8], R0 ;  /* 0x0007b80001007387 */ /* 0x0001e60000100800 */
[----:B------:R-:W-:Y:S02]  /*654d0*/  @P0 LOP3.LUT R28, R28, 0x200000, RZ, 0xfc, !PT ;  /* 0x002000001c1c0812 */ /* 0x000fe400078efcff */
[----:B---3--:R-:W-:Y:S01]  /*654e0*/  ISETP.GE.AND P0, PT, R16, UR17, PT ;  /* 0x0000001110007c0c */ /* 0x008fe2000bf06270 */
[----:B------:R-:W-:Y:S01]  /*654f0*/  ULDC UR17, c[0x0][0x248] ;  /* 0x0000920000117ab9 */ /* 0x000fe20000000800 */
[----:B------:R-:W3:Y:S02]  /*65500*/  LDL.LU R16, [R1+0x94] ;  /* 0x0000940001107983 */ /* 0x000ee40000300800 */
[----:B------:R-:W-:-:S02]  /*65510*/  ISETP.LT.AND P3, PT, R19, UR22, !P0 ;  /* 0x0000001613007c0c */ /* 0x000fc4000c761270 */
[----:B------:R-:W-:Y:S02]  /*65520*/  ISETP.LT.AND P2, PT, R21, UR27, !P0 ;  /* 0x0000001b15007c0c */ /* 0x000fe4000c741270 */
[----:B------:R-:W-:Y:S02]  /*65530*/  LOP3.LUT R28, R28, 0xffefffff, RZ, 0xc0, !PT ;  /* 0xffefffff1c1c7812 */ /* 0x000fe400078ec0ff */
[----:B------:R-:W-:Y:S01]  /*65540*/  ISETP.LT.AND P1, PT, R17, UR33, !P0 ;  /* 0x0000002111007c0c */ /* 0x000fe2000c721270 */
[----:B0-----:R-:W-:Y:S01]  /*65550*/  VIADD R0, R0, UR17 ;  /* 0x0000001100007c36 */ /* 0x001fe20008000000 */
[----:B------:R-:W-:Y:S01]  /*65560*/  ULDC UR22, c[0x0][0x228] ;  /* 0x00008a0000167ab9 */ /* 0x000fe20000000800 */
[----:B------:R-:W-:-:S04]  /*65570*/  ULDC UR27, c[0x0][0x228] ;  /* 0x00008a00001b7ab9 */ /* 0x000fc80000000800 */
        /* <DEDUP_REMOVED lines=15> */
[----:B--2---:R-:W-:-:S02]  /*65670*/  ISETP.GE.AND P0, PT, R13, UR21, PT ;  /* 0x000000150d007c0c */ /* 0x004fc4000bf06270 */
[----:B------:R-:W-:Y:S01]  /*65680*/  LOP3.LUT R28, R28, 0xfffeffff, RZ, 0xc0, !PT ;  /* 0xfffeffff1c1c7812 */ /* 0x000fe200078ec0ff */
[----:B------:R-:W2:Y:S01]  /*65690*/  LDL.LU R13, [R1+0x90] ;  /* 0x00009000010d7983 */ /* 0x000ea20000300800 */
[----:B------:R-:W-:Y:S01]  /*656a0*/  ULDC UR21, c[0x0][0x228] ;  /* 0x00008a0000157ab9 */ /* 0x000fe20000000800 */
[----:B------:R-:W-:Y:S02]  /*656b0*/  ISETP.LT.AND P3, PT, R19, UR22, !P0 ;  /* 0x0000001613007c0c */ /* 0x000fe4000c761270 */
[----:B------:R-:W-:Y:S02]  /*656c0*/  ISETP.LT.AND P2, PT, R21, UR27, !P0 ;  /* 0x0000001b15007c0c */ /* 0x000fe4000c741270 */
[----:B------:R-:W-:Y:S01]  /*656d0*/  ISETP.LT.AND P1, PT, R17, UR37, !P0 ;  /* 0x0000002511007c0c */ /* 0x000fe2000c721270 */
[----:B------:R-:W-:-:S08]  /*656e0*/  ULDC UR22, c[0x0][0x228] ;  /* 0x00008a0000167ab9 */ /* 0x000fd00000000800 */
[----:B------:R-:W-:Y:S01]  /*656f0*/  @P3 LOP3.LUT R28, R28, 0x10000, RZ, 0xfc, !PT ;  /* 0x000100001c1c3812 */ /* 0x000fe200078efcff */
[----:B------:R-:W-:Y:S01]  /*65700*/  ULDC UR27, c[0x0][0x228] ;  /* 0x00008a00001b7ab9 */ /* 0x000fe20000000800 */
[----:B------:R-:W-:Y:S02]  /*65710*/  ULDC.64 UR36, c[0x0][0x228] ;  /* 0x00008a0000247ab9 */ /* 0x000fe40000000a00 */
[----:B------:R-:W-:Y:S02]  /*65720*/  LOP3.LUT R28, R28, 0xffff7fff, RZ, 0xc0, !PT ;  /* 0xffff7fff1c1c7812 */ /* 0x000fe400078ec0ff */
[----:B------:R-:W-:Y:S02]  /*65730*/  ISETP.LT.AND P0, PT, R18, UR32, !P0 ;  /* 0x0000002012007c0c */ /* 0x000fe4000c701270 */
[----:B------:R-:W-:-:S04]  /*65740*/  @P2 LOP3.LUT R28, R28, 0x8000, RZ, 0xfc, !PT ;  /* 0x000080001c1c2812 */ /* 0x000fc800078efcff */
[----:B------:R-:W-:-:S04]  /*65750*/  LOP3.LUT R28, R28, 0xffffbfff, RZ, 0xc0, !PT ;  /* 0xffffbfff1c1c7812 */ /* 0x000fc800078ec0ff */
[----:B------:R-:W-:-:S04]  /*65760*/  @P1 LOP3.LUT R28, R28, 0x4000, RZ, 0xfc, !PT ;  /* 0x000040001c1c1812 */ /* 0x000fc800078efcff */
[----:B------:R-:W-:-:S04]  /*65770*/  LOP3.LUT R28, R28, 0xffffdfff, RZ, 0xc0, !PT ;  /* 0xffffdfff1c1c7812 */ /* 0x000fc800078ec0ff */
[----:B------:R-:W-:Y:S02]  /*65780*/  @P0 LOP3.LUT R28, R28, 0x2000, RZ, 0xfc, !PT ;  /* 0x000020001c1c0812 */ /* 0x000fe400078efcff */
[----:B---3--:R-:W-:Y:S01]  /*65790*/  ISETP.GE.AND P0, PT, R16, UR35, PT ;  /* 0x0000002310007c0c */ /* 0x008fe2000bf06270 */
[----:B------:R-:W-:-:S03]  /*657a0*/  ULDC.64 UR34, c[0x0][0x228] ;  /* 0x00008a0000227ab9 */ /* 0x000fc60000000a00 */
        /* <DEDUP_REMOVED lines=15> */
[----:B------:R-:W-:-:S04]  /*658a0*/  LOP3.LUT R28, R28, 0xfffffdff, RZ, 0xc0, !PT ;  /* 0xfffffdff1c1c7812 */ /* 0x000fc800078ec0ff */
[----:B------:R-:W-:Y:S01]  /*658b0*/  @P0 LOP3.LUT R28, R28, 0x200, RZ, 0xfc, !PT ;  /* 0x000002001c1c0812 */ /* 0x000fe200078efcff */
[----:B------:R0:W-:Y:S01]  /*658c0*/  STL [R1+0x7ac], R0 ;  /* 0x0007ac0001007387 */ /* 0x0001e20000100800 */
[----:B--2---:R-:W-:Y:S01]  /*658d0*/  ISETP.GE.AND P0, PT, R13, UR31, PT ;  /* 0x0000001f0d007c0c */ /* 0x004fe2000bf06270 */
[----:B------:R-:W-:Y:S02]  /*658e0*/  IMAD.MOV.U32 R13, RZ, RZ, R15 ;  /* 0x000000ffff0d7224 */ /* 0x000fe400078e000f */
[----:B------:R-:W-:Y:S01]  /*658f0*/  IMAD.MOV.U32 R15, RZ, RZ, R25 ;  /* 0x000000ffff0f7224 */ /* 0x000fe200078e0019 */
[----:B------:R-:W-:Y:S01]  /*65900*/  LOP3.LUT R28, R28, 0xfffffeff, RZ, 0xc0, !PT ;  /* 0xfffffeff1c1c7812 */ /* 0x000fe200078ec0ff */
[----:B------:R-:W2:Y:S01]  /*65910*/  LDL.LU R25, [R1+0x88] ;  /* 0x0000880001197983 */ /* 0x000ea20000300800 */
[----:B------:R-:W-:Y:S02]  /*65920*/  ISETP.LT.AND P3, PT, R19, UR42, !P0 ;  /* 0x0000002a13007c0c */ /* 0x000fe4000c761270 */
[----:B------:R-:W-:-:S02]  /*65930*/  ISETP.LT.AND P2, PT, R21, UR40, !P0 ;  /* 0x0000002815007c0c */ /* 0x000fc4000c741270 */
[----:B------:R-:W-:Y:S01]  /*65940*/  ISETP.LT.AND P1, PT, R17, UR41, !P0 ;  /* 0x0000002911007c0c */ /* 0x000fe2000c721270 */
[----:B0-----:R-:W-:Y:S01]  /*65950*/  VIADD R0, R0, UR28 ;  /* 0x0000001c00007c36 */ /* 0x001fe20008000000 */
[----:B------:R-:W-:Y:S01]  /*65960*/  ULDC.64 UR30, c[0x0][0x228] ;  /* 0x00008a00001e7ab9 */ /* 0x000fe20000000a00 */
[----:B------:R-:W-:-:S06]  /*65970*/  ULDC UR42, c[0x0][0x228] ;  /* 0x00008a00002a7ab9 */ /* 0x000fcc0000000800 */
        /* <DEDUP_REMOVED lines=9> */
[----:B------:R-:W-:Y:S01]  /*65a10*/  LOP3.LUT R28, R28, 0xffffffdf, RZ, 0xc0, !PT ;  /* 0xffffffdf1c1c7812 */ /* 0x000fe200078ec0ff */
[----:B------:R0:W-:Y:S03]  /*65a20*/  STL [R1+0x7a8], R0 ;  /* 0x0007a80001007387 */ /* 0x0001e60000100800 */
[----:B------:R-:W-:Y:S02]  /*65a30*/  @P0 LOP3.LUT R28, R28, 0x20, RZ, 0xfc, !PT ;  /* 0x000000201c1c0812 */ /* 0x000fe400078efcff */
[----:B------:R-:W-:Y:S02]  /*65a40*/  ISETP.GE.AND P0, PT, R26, UR29, PT ;  /* 0x0000001d1a007c0c */ /* 0x000fe4000bf06270 */
[----:B------:R-:W3:Y:S01]  /*65a50*/  LDL.LU R26, [R1+0x10] ;  /* 0x00001000011a7983 */ /* 0x000ee20000300800 */
[----:B------:R-:W-:Y:S02]  /*65a60*/  LOP3.LUT R28, R28, 0xffffffef, RZ, 0xc0, !PT ;  /* 0xffffffef1c1c7812 */ /* 0x000fe400078ec0ff */
[----:B------:R-:W-:-:S02]  /*65a70*/  ISETP.LT.AND P3, PT, R19, UR47, !P0 ;  /* 0x0000002f13007c0c */ /* 0x000fc4000c761270 */
[----:B------:R-:W-:Y:S02]  /*65a80*/  ISETP.LT.AND P2, PT, R21, UR46, !P0 ;  /* 0x0000002e15007c0c */ /* 0x000fe4000c741270 */
[----:B------:R-:W-:Y:S01]  /*65a90*/  ISETP.LT.AND P1, PT, R17, UR43, !P0 ;  /* 0x0000002b11007c0c */ /* 0x000fe2000c721270 */
[----:B------:R-:W4:Y:S01]  /*65aa0*/  LDL.LU R16, [R1+0x84] ;  /* 0x0000840001107983 */ /* 0x000f220000300800 */
[----:B0-----:R-:W-:Y:S01]  /*65ab0*/  VIADD R0, R0, UR28 ;  /* 0x0000001c00007c36 */ /* 0x001fe20008000000 */
[----:B------:R-:W-:-:S06]  /*65ac0*/  ULDC UR47, c[0x0][0x228] ;  /* 0x00008a00002f7ab9 */ /* 0x000fcc0000000800 */
[----:B------:R-:W-:Y:S02]  /*65ad0*/  @P3 LOP3.LUT R28, R28, 0x10, RZ, 0xfc, !PT ;  /* 0x000000101c1c3812 */ /* 0x000fe400078efcff */
[----:B------:R-:W-:Y:S01]  /*65ae0*/  ISETP.LT.AND P0, PT, R18, UR30, !P0 ;  /* 0x0000001e12007c0c */ /* 0x000fe2000c701270 */
[----:B------:R-:W-:Y:S01]  /*65af0*/  ULDC.64 UR28, c[0x0][0x228] ;  /* 0x00008a00001c7ab9 */ /* 0x000fe20000000a00 */
[----:B------:R-:W-:Y:S01]  /*65b00*/  ULDC UR43, c[0x0][0x228] ;  /* 0x00008a00002b7ab9 */ /* 0x000fe20000000800 */
[----:B------:R-:W-:Y:S01]  /*65b10*/  LOP3.LUT R28, R28, 0xfffffff7, RZ, 0xc0, !PT ;  /* 0xfffffff71c1c7812 */ /* 0x000fe200078ec0ff */
[----:B------:R-:W-:-:S03]  /*65b20*/  ULDC UR46, c[0x0][0x228] ;  /* 0x00008a00002e7ab9 */ /* 0x000fc60000000800 */
[----:B------:R-:W-:-:S04]  /*65b30*/  @P2 LOP3.LUT R28, R28, 0x8, RZ, 0xfc, !PT ;  /* 0x000000081c1c2812 */ /* 0x000fc800078efcff */
[----:B------:R-:W-:-:S04]  /*65b40*/  LOP3.LUT R28, R28, 0xfffffffb, RZ, 0xc0, !PT ;  /* 0xfffffffb1c1c7812 */ /* 0x000fc800078ec0ff */
[----:B------:R-:W-:-:S04]  /*65b50*/  @P1 LOP3.LUT R28, R28, 0x4, RZ, 0xfc, !PT ;  /* 0x000000041c1c1812 */ /* 0x000fc800078efcff */
[----:B------:R-:W-:-:S04]  /*65b60*/  LOP3.LUT R28, R28, 0xfffffffd, RZ, 0xc0, !PT ;  /* 0xfffffffd1c1c7812 */ /* 0x000fc800078ec0ff */
[----:B------:R-:W-:-:S04]  /*65b70*/  @P0 LOP3.LUT R28, R28, 0x2, RZ, 0xfc, !PT ;  /* 0x000000021c1c0812 */ /* 0x000fc800078efcff */
[----:B------:R-:W-:Y:S01]  /*65b80*/  LOP3.LUT R28, R28, 0xfffffffe, RZ, 0xc0, !PT ;  /* 0xfffffffe1c1c7812 */ /* 0x000fe200078ec0ff */
[----:B------:R-:W-:Y:S01]  /*65b90*/  STL [R1+0x7a4], R0 ;  /* 0x0007a40001007387 */ /* 0x000fe20000100800 */
[----:B--2---:R-:W-:Y:S01]  /*65ba0*/  ISETP.GE.AND P0, PT, R25, UR33, PT ;  /* 0x0000002119007c0c */ /* 0x004fe2000bf06270 */
[----:B------:R-:W-:Y:S02]  /*65bb0*/  ULDC.64 UR32, c[0x0][0x228] ;  /* 0x00008a0000207ab9 */ /* 0x000fe40000000a00 */
[----:B------:R-:W2:Y:S01]  /*65bc0*/  LDL.LU R25, [R1+0x2404] ;  /* 0x0024040001197983 */ /* 0x000ea20000300800 */
        /* <DEDUP_REMOVED lines=9> */
[----:B------:R-:W-:Y:S01]  /*65c60*/  ISETP.LT.AND P0, PT, R18, UR28, !P0 ;  /* 0x0000001c12007c0c */ /* 0x000fe2000c701270 */
[----:B------:R-:W-:Y:S01]  /*65c70*/  ULDC UR28, c[0x0][0x248] ;  /* 0x00009200001c7ab9 */ /* 0x000fe20000000800 */
[----:B---3--:R-:W-:-:S04]  /*65c80*/  LOP3.LUT R26, R26, 0x7fffffff, RZ, 0xc0, !PT ;  /* 0x7fffffff1a1a7812 */ /* 0x008fc800078ec0ff */
[----:B------:R-:W-:-:S04]  /*65c90*/  @P2 LOP3.LUT R26, R26, 0x80000000, RZ, 0xfc, !PT ;  /* 0x800000001a1a2812 */ /* 0x000fc800078efcff */
[----:B------:R-:W-:-:S04]  /*65ca0*/  LOP3.LUT R26, R26, 0xbfffffff, RZ, 0xc0, !PT ;  /* 0xbfffffff1a1a7812 */ /* 0x000fc800078ec0ff */
[----:B------:R-:W-:Y:S01]  /*65cb0*/  @P1 LOP3.LUT R26, R26, 0x40000000, RZ, 0xfc, !PT ;  /* 0x400000001a1a1812 */ /* 0x000fe200078efcff */
[----:B------:R-:W-:Y:S01]  /*65cc0*/  VIADD R0, R0, UR28 ;  /* 0x0000001c00007c36 */ /* 0x000fe20008000000 */
[----:B------:R-:W-:Y:S02]  /*65cd0*/  ULDC UR28, c[0x0][0x248] ;  /* 0x00009200001c7ab9 */ /* 0x000fe40000000800 */
[----:B------:R-:W-:Y:S02]  /*65ce0*/  LOP3.LUT R26, R26, 0xdfffffff, RZ, 0xc0, !PT ;  /* 0xdfffffff1a1a7812 */ /* 0x000fe400078ec0ff */
[----:B------:R0:W-:Y:S02]  /*65cf0*/  STL [R1+0x7a0], R0 ;  /* 0x0007a00001007387 */ /* 0x0001e40000100800 */
        /* <DEDUP_REMOVED lines=13> */
[----:B------:R-:W-:Y:S01]  /*65dd0*/  ULDC UR28, c[0x0][0x248] ;  /* 0x00009200001c7ab9 */ /* 0x000fe20000000800 */
[----:B------:R-:W-:Y:S01]  /*65de0*/  ULDC UR56, c[0x0][0x228] ;  /* 0x00008a0000387ab9 */ /* 0x000fe20000000800 */
[----:B------:R-:W-:-:S04]  /*65df0*/  LOP3.LUT R26, R26, 0xf7ffffff, RZ, 0xc0, !PT ;  /* 0xf7ffffff1a1a7812 */ /* 0x000fc800078ec0ff */
        /* <DEDUP_REMOVED lines=9> */
[----:B0-----:R-:W-:Y:S01]  /*65e90*/  VIADD R0, R0, UR28 ;  /* 0x0000001c00007c36 */ /* 0x001fe20008000000 */
[----:B------:R-:W-:-:S02]  /*65ea0*/  ISETP.LT.AND P3, PT, R19, UR59, !P0 ;  /* 0x0000003b13007c0c */ /* 0x000fc4000c761270 */
[----:B------:R-:W-:Y:S02]  /*65eb0*/  ISETP.LT.AND P2, PT, R21, UR61, !P0 ;  /* 0x0000003d15007c0c */ /* 0x000fe4000c741270 */
[----:B------:R-:W-:Y:S01]  /*65ec0*/  ISETP.LT.AND P1, PT, R17, UR60, !P0 ;  /* 0x0000003c11007c0c */ /* 0x000fe2000c721270 */
[----:B------:R-:W-:Y:S01]  /*65ed0*/  ULDC UR59, c[0x0][0x228] ;  /* 0x00008a00003b7ab9 */ /* 0x000fe20000000800 */
[----:B------:R-:W-:Y:S01]  /*65ee0*/  ULDC.64 UR34, c[0x0][0x228] ;  /* 0x00008a0000227ab9 */ /* 0x000fe20000000a00 */
[----:B------:R-:W-:-:S06]  /*65ef0*/  ULDC UR28, c[0x0][0x248] ;  /* 0x00009200001c7ab9 */ /* 0x000fcc0000000800 */
[----:B------:R-:W-:Y:S01]  /*65f00*/  @P3 LOP3.LUT R26, R26, 0x1000000, RZ, 0xfc, !PT ;  /* 0x010000001a1a3812 */ /* 0x000fe200078efcff */
[----:B------:R0:W-:Y:S01]  /*65f10*/  STL [R1+0x798], R0 ;  /* 0x0007980001007387 */ /* 0x0001e20000100800 */
[----:B------:R-:W-:Y:S01]  /*65f20*/  ULDC UR61, c[0x0][0x228] ;  /* 0x00008a00003d7ab9 */ /* 0x000fe20000000800 */
[----:B------:R-:W-:Y:S01]  /*65f30*/  ULDC UR60, c[0x0][0x228] ;  /* 0x00008a00003c7ab9 */ /* 0x000fe20000000800 */
        /* <DEDUP_REMOVED lines=8> */
[----:B0-----:R-:W-:Y:S01]  /*65fc0*/  VIADD R0, R0, UR28 ;  /* 0x0000001c00007c36 */ /* 0x001fe20008000000 */
[----:B------:R-:W3:Y:S01]  /*65fd0*/  LDL.LU R16, [R1+0x74] ;  /* 0x0000740001107983 */ /* 0x000ee20000300800 */
[----:B------:R-:W-:Y:S02]  /*65fe0*/  LOP3.LUT R26, R26, 0xffefffff, RZ, 0xc0, !PT ;  /* 0xffefffff1a1a7812 */ /* 0x000fe400078ec0ff */
[----:B------:R-:W-:Y:S02]  /*65ff0*/  ISETP.LT.AND P3, PT, R19, UR59, !P0 ;  /* 0x0000003b13007c0c */ /* 0x000fe4000c761270 */
[----:B------:R-:W-:Y:S02]  /*66000*/  ISETP.LT.AND P2, PT, R21, UR58, !P0 ;  /* 0x0000003a15007c0c */ /* 0x000fe4000c741270 */
[----:B------:R-:W-:Y:S01]  /*66010*/  ISETP.LT.AND P1, PT, R17, UR55, !P0 ;  /* 0x0000003711007c0c */ /* 0x000fe2000c721270 */
[----:B------:R0:W-:Y:S01]  /*66020*/  STL [R1+0x794], R0 ;  /* 0x0007940001007387 */ /* 0x0001e20000100800 */
[----:B------:R-:W-:Y:S01]  /*66030*/  ULDC UR59, c[0x0][0x228] ;  /* 0x00008a00003b7ab9 */ /* 0x000fe20000000800 */
[----:B------:R-:W-:Y:S01]  /*66040*/  ULDC.64 UR30, c[0x0][0x228] ;  /* 0x00008a00001e7ab9 */ /* 0x000fe20000000a00 */
        /* <DEDUP_REMOVED lines=12> */
[----:B------:R-:W2:Y:S02]  /*66110*/  LDL.LU R28, [R1+0x70] ;  /* 0x00007000011c7983 */ /* 0x000ea40000300800 */
[----:B------:R-:W-:Y:S02]  /*66120*/  ISETP.LT.AND P3, PT, R19, UR59, !P0 ;  /* 0x0000003b13007c0c */ /* 0x000fe4000c761270 */
[----:B------:R-:W-:Y:S02]  /*66130*/  ISETP.LT.AND P2, PT, R21, UR54, !P0 ;  /* 0x0000003615007c0c */ /* 0x000fe4000c741270 */
[----:B------:R-:W-:-:S02]  /*66140*/  LOP3.LUT R26, R26, 0xfffeffff, RZ, 0xc0, !PT ;  /* 0xfffeffff1a1a7812 */ /* 0x000fc400078ec0ff */
[----:B------:R-:W-:Y:S01]  /*66150*/  ISETP.LT.AND P1, PT, R17, UR53, !P0 ;  /* 0x0000003511007c0c */ /* 0x000fe2000c721270 */
[----:B------:R-:W-:Y:S01]  /*66160*/  ULDC UR59, c[0x0][0x228] ;  /* 0x00008a00003b7ab9 */ /* 0x000fe20000000800 */
[----:B0-----:R-:W-:Y:S01]  /*66170*/  VIADD R0, R0, UR28 ;  /* 0x0000001c00007c36 */ /* 0x001fe20008000000 */
[----:B------:R-:W-:-:S04]  /*66180*/  ULDC UR54, c[0x0][0x228] ;  /* 0x00008a0000367ab9 */ /* 0x000fc80000000800 */
        /* <DEDUP_REMOVED lines=20> */
[----:B------:R-:W-:Y:S01]  /*662d0*/  IMAD.MOV.U32 R16, RZ, RZ, R15 ;  /* 0x000000ffff107224 */ /* 0x000fe200078e000f */
[----:B------:R-:W-:Y:S02]  /*662e0*/  ULDC UR26, c[0x0][0x228] ;  /* 0x00008a00001a7ab9 */ /* 0x000fe40000000800 */
        /* <DEDUP_REMOVED lines=31> */
[----:B------:R-:W-:Y:S01]  /*664e0*/  ISETP.GE.AND P0, PT, R13, UR35, PT ;  /* 0x000000230d007c0c */ /* 0x000fe2000bf06270 */
[----:B------:R-:W-:Y:S01]  /*664f0*/  IMAD.MOV.U32 R13, RZ, RZ, R27 ;  /* 0x000000ffff0d7224 */ /* 0x000fe200078e001b */
[----:B------:R-:W-:Y:S01]  /*66500*/  ULDC.64 UR34, c[0x0][0x228] ;  /* 0x00008a0000227ab9 */ /* 0x000fe20000000a00 */
[----:B------:R-:W3:Y:S04]  /*66510*/  LDL.LU R27, [R1+0x64] ;  /* 0x00006400011b7983 */ /* 0x000ee80000300800 */
[----:B------:R-:W4:Y:S01]  /*66520*/  LDL.LU R15, [R1+0xc] ;  /* 0x00000c00010f7983 */ /* 0x000f220000300800 */
        /* <DEDUP_REMOVED lines=24> */
[----:B------:R-:W-:Y:S02]  /*666b0*/  ISETP.LT.AND P3, PT, R19, UR14, !P0 ;  /* 0x0000000e13007c0c */ /* 0x000fe4000c761270 */
[----:B------:R-:W-:Y:S01]  /*666c0*/  ISETP.LT.AND P0, PT, R18, UR34, !P0 ;  /* 0x0000002212007c0c */ /* 0x000fe2000c701270 */
[----:B------:R-:W-:Y:S01]  /*666d0*/  ULDC UR7, c[0x0][0x248] ;  /* 0x0000920000077ab9 */ /* 0x000fe20000000800 */
[----:B------:R-:W-:-:S09]  /*666e0*/  ULDC UR34, c[0x0][0x228] ;  /* 0x00008a0000227ab9 */ /* 0x000fd20000000800 */
[----:B------:R-:W-:Y:S02]  /*666f0*/  @P3 LOP3.LUT R26, R26, 0x1, RZ, 0xfc, !PT ;  /* 0x000000011a1a3812 */ /* 0x000fe400078efcff */
[----:B----4-:R-:W-:-:S04]  /*66700*/  LOP3.LUT R15, R15, 0x7fffffff, RZ, 0xc0, !PT ;  /* 0x7fffffff0f0f7812 */ /* 0x010fc800078ec0ff */
[----:B------:R-:W-:-:S04]  /*66710*/  @P2 LOP3.LUT R15, R15, 0x80000000, RZ, 0xfc, !PT ;  /* 0x800000000f0f2812 */ /* 0x000fc800078efcff */
[----:B------:R-:W-:-:S04]  /*66720*/  LOP3.LUT R15, R15, 0xbfffffff, RZ, 0xc0, !PT ;  /* 0xbfffffff0f0f7812 */ /* 0x000fc800078ec0ff */
[----:B------:R-:W-:-:S04]  /*66730*/  @P1 LOP3.LUT R15, R15, 0x40000000, RZ, 0xfc, !PT ;  /* 0x400000000f0f1812 */ /* 0x000fc800078efcff */
[----:B------:R-:W-:-:S04]  /*66740*/  LOP3.LUT R15, R15, 0xdfffffff, RZ, 0xc0, !PT ;  /* 0xdfffffff0f0f7812 */ /* 0x000fc800078ec0ff */
[----:B------:R-:W-:Y:S02]  /*66750*/  @P0 LOP3.LUT R15, R15, 0x20000000, RZ, 0xfc, !PT ;  /* 0x200000000f0f0812 */ /* 0x000fe400078efcff */
[----:B---3--:R-:W-:-:S04]  /*66760*/  ISETP.GE.AND P0, PT, R27, UR29, PT ;  /* 0x0000001d1b007c0c */ /* 0x008fc8000bf06270 */
[----:B------:R-:W-:Y:S02]  /*66770*/  ISETP.LT.AND P3, PT, R19, UR51, !P0 ;  /* 0x0000003313007c0c */ /* 0x000fe4000c761270 */
[----:B------:R-:W-:Y:S02]  /*66780*/  ISETP.LT.AND P2, PT, R21, UR12, !P0 ;  /* 0x0000000c15007c0c */ /* 0x000fe4000c741270 */
[----:B------:R-:W-:Y:S02]  /*66790*/  LOP3.LUT R15, R15, 0xefffffff, RZ, 0xc0, !PT ;  /* 0xefffffff0f0f7812 */ /* 0x000fe400078ec0ff */
[----:B------:R-:W-:Y:S01]  /*667a0*/  ISETP.LT.AND P1, PT, R17, UR10, !P0 ;  /* 0x0000000a11007c0c */ /* 0x000fe2000c721270 */
[----:B0-----:R-:W-:Y:S01]  /*667b0*/  VIADD R0, R0, UR7 ;  /* 0x0000000700007c36 */ /* 0x001fe20008000000 */
[----:B------:R0:W-:Y:S01]  /*667c0*/  STL [R1+0x10], R26 ;  /* 0x0000101a01007387 */ /* 0x0001e20000100800 */
[----:B------:R-:W-:Y:S01]  /*667d0*/  ULDC.64 UR12, c[0x0][0x228] ;  /* 0x00008a00000c7ab9 */ /* 0x000fe20000000a00 */
[----:B------:R-:W-:-:S03]  /*667e0*/  ULDC UR51, c[0x0][0x228] ;  /* 0x00008a0000337ab9 */ /* 0x000fc60000000800 */
[----:B------:R-:W-:Y:S02]  /*667f0*/  @P3 LOP3.LUT R15, R15, 0x10000000, RZ, 0xfc, !PT ;  /* 0x100000000f0f3812 */ /* 0x000fe400078efcff */
[----:B------:R-:W-:Y:S01]  /*66800*/  ISETP.LT.AND P0, PT, R18, UR30, !P0 ;  /* 0x0000001e12007c0c */ /* 0x000fe2000c701270 */
[----:B0-----:R-:W3:Y:S01]  /*66810*/  LDL.LU R26, [R1+0x2400] ;  /* 0x00240000011a7983 */ /* 0x001ee20000300800 */
[----:B------:R-:W-:Y:S01]  /*66820*/  ULDC UR7, c[0x0][0x248] ;  /* 0x0000920000077ab9 */ /* 0x000fe20000000800 */
[----:B------:R-:W-:Y:S01]  /*66830*/  LOP3.LUT R15, R15, 0xf7ffffff, RZ, 0xc0, !PT ;  /* 0xf7ffffff0f0f7812 */ /* 0x000fe200078ec0ff */
[----:B------:R-:W-:-:S03]  /*66840*/  ULDC.64 UR10, c[0x0][0x228] ;  /* 0x00008a00000a7ab9 */ /* 0x000fc60000000a00 */
[----:B------:R-:W-:-:S04]  /*66850*/  @P2 LOP3.LUT R15, R15, 0x8000000, RZ, 0xfc, !PT ;  /* 0x080000000f0f2812 */ /* 0x000fc800078efcff */
[----:B------:R-:W-:Y:S01]  /*66860*/  LOP3.LUT R15, R15, 0xfbffffff, RZ, 0xc0, !PT ;  /* 0xfbffffff0f0f7812 */ /* 0x000fe200078ec0ff */
[----:B------:R0:W-:Y:S04]  /*66870*/  STL [R1+0x780], R0 ;  /* 0x0007800001007387 */ /* 0x0001e80000100800 */
[----:B------:R-:W4:Y:S01]  /*66880*/  LDL.LU R27, [R1+0x23fc] ;  /* 0x0023fc00011b7983 */ /* 0x000f220000300800 */
[----:B------:R-:W-:-:S04]  /*66890*/  @P1 LOP3.LUT R15, R15, 0x4000000, RZ, 0xfc, !PT ;  /* 0x040000000f0f1812 */ /* 0x000fc800078efcff */
[----:B------:R-:W-:Y:S01]  /*668a0*/  LOP3.LUT R15, R15, 0xfdffffff, RZ, 0xc0, !PT ;  /* 0xfdffffff0f0f7812 */ /* 0x000fe200078ec0ff */
[----:B0-----:R-:W-:-:S03]  /*668b0*/  VIADD R0, R0, UR7 ;  /* 0x0000000700007c36 */ /* 0x001fc60008000000 */
[----:B------:R-:W-:Y:S01]  /*668c0*/  @P0 LOP3.LUT R15, R15, 0x2000000, RZ, 0xfc, !PT ;  /* 0x020000000f0f0812 */ /* 0x000fe200078efcff */
[----:B------:R-:W-:Y:S01]  /*668d0*/  ULDC UR7, c[0x0][0x248] ;  /* 0x0000920000077ab9 */ /* 0x000fe20000000800 */
[----:B------:R0:W-:Y:S01]  /*668e0*/  STL [R1+0x77c], R0 ;  /* 0x00077c0001007387 */ /* 0x0001e20000100800 */
[----:B--2---:R-:W-:-:S03]  /*668f0*/  ISETP.GE.AND P0, PT, R28, UR33, PT ;  /* 0x000000211c007c0c */ /* 0x004fc6000bf06270 */
[----:B------:R-:W2:Y:S01]  /*66900*/  LDL.LU R28, [R1+0x58] ;  /* 0x00005800011c7983 */ /* 0x000ea20000300800 */
[----:B------:R-:W-:Y:S02]  /*66910*/  ISETP.LT.AND P3, PT, R19, UR52, !P0 ;  /* 0x0000003413007c0c */ /* 0x000fe4000c761270 */
        /* <DEDUP_REMOVED lines=9> */
[----:B------:R-:W-:Y:S01]  /*669b0*/  ULDC UR7, c[0x0][0x248] ;  /* 0x0000920000077ab9 */ /* 0x000fe20000000800 */
[----:B------:R-:W-:Y:S01]  /*669c0*/  LOP3.LUT R15, R15, 0xff7fffff, RZ, 0xc0, !PT ;  /* 0xff7fffff0f0f7812 */ /* 0x000fe200078ec0ff */
[----:B------:R-:W-:Y:S01]  /*669d0*/  ULDC.64 UR14, c[0x0][0x228] ;  /* 0x00008a00000e7ab9 */ /* 0x000fe20000000a00 */
[----:B------:R-:W-:Y:S02]  /*669e0*/  ULDC UR10, c[0x0][0x228] ;  /* 0x00008a00000a7ab9 */ /* 0x000fe40000000800 */
[----:B------:R-:W-:-:S04]  /*669f0*/  @P2 LOP3.LUT R15, R15, 0x800000, RZ, 0xfc, !PT ;  /* 0x008000000f0f2812 */ /* 0x000fc800078efcff */
[----:B------:R-:W-:-:S04]  /*66a00*/  LOP3.LUT R15, R15, 0xffbfffff, RZ, 0xc0, !PT ;  /* 0xffbfffff0f0f7812 */ /* 0x000fc800078ec0ff */
[----:B------:R-:W-:-:S04]  /*66a10*/  @P1 LOP3.LUT R15, R15, 0x400000, RZ, 0xfc, !PT ;  /* 0x004000000f0f1812 */ /* 0x000fc800078efcff */
[----:B------:R-:W-:-:S04]  /*66a20*/  LOP3.LUT R15, R15, 0xffdfffff, RZ, 0xc0, !PT ;  /* 0xffdfffff0f0f7812 */ /* 0x000fc800078ec0ff */
[----:B------:R-:W-:Y:S02]  /*66a30*/  @P0 LOP3.LUT R15, R15, 0x200000, RZ, 0xfc, !PT ;  /* 0x002000000f0f0812 */ /* 0x000fe400078efcff */
[----:B------:R-:W-:Y:S01]  /*66a40*/  ISETP.GE.AND P0, PT, R16, UR25, PT ;  /* 0x0000001910007c0c */ /* 0x000fe2000bf06270 */
[----:B0-----:R-:W-:Y:S01]  /*66a50*/  VIADD R0, R0, UR7 ;  /* 0x0000000700007c36 */ /* 0x001fe20008000000 */
[----:B------:R-:W3:Y:S01]  /*66a60*/  LDL.LU R16, [R1+0x54] ;  /* 0x0000540001107983 */ /* 0x000ee20000300800 */
[----:B------:R-:W-:Y:S02]  /*66a70*/  LOP3.LUT R15, R15, 0xffefffff, RZ, 0xc0, !PT ;  /* 0xffefffff0f0f7812 */ /* 0x000fe400078ec0ff */
[----:B------:R-:W-:Y:S02]  /*66a80*/  ISETP.LT.AND P3, PT, R19, UR16, !P0 ;  /* 0x0000001013007c0c */ /* 0x000fe4000c761270 */
[----:B------:R-:W-:Y:S02]  /*66a90*/  ISETP.LT.AND P2, PT, R21, UR19, !P0 ;  /* 0x0000001315007c0c */ /* 0x000fe4000c741270 */
[----:B------:R-:W-:Y:S01]  /*66aa0*/  ISETP.LT.AND P1, PT, R17, UR18, !P0 ;  /* 0x0000001211007c0c */ /* 0x000fe2000c721270 */
[----:B------:R-:W-:Y:S01]  /*66ab0*/  ULDC UR7, c[0x0][0x248] ;  /* 0x0000920000077ab9 */ /* 0x000fe20000000800 */
[----:B------:R-:W-:-:S07]  /*66ac0*/  ULDC UR25, c[0x0][0x228] ;  /* 0x00008a0000197ab9 */ /* 0x000fce0000000800 */
[----:B------:R-:W-:Y:S01]  /*66ad0*/  @P3 LOP3.LUT R15, R15, 0x100000, RZ, 0xfc, !PT ;  /* 0x001000000f0f3812 */ /* 0x000fe200078efcff */
[----:B------:R0:W-:Y:S01]  /*66ae0*/  STL [R1+0x774], R0 ;  /* 0x0007740001007387 */ /* 0x0001e20000100800 */
[----:B------:R-:W-:Y:S02]  /*66af0*/  ULDC.64 UR18, c[0x0][0x228] ;  /* 0x00008a0000127ab9 */ /* 0x000fe40000000a00 */
        /* <DEDUP_REMOVED lines=14> */
[----:B0-----:R-:W-:Y:S01]  /*66be0*/  VIADD R0, R0, UR7 ;  /* 0x0000000700007c36 */ /* 0x001fe20008000000 */
[----:B------:R-:W-:-:S05]  /*66bf0*/  ULDC.64 UR16, c[0x0][0x228] ;  /* 0x00008a0000107ab9 */ /* 0x000fca0000000a00 */
[----:B------:R-:W-:Y:S02]  /*66c00*/  @P3 LOP3.LUT R15, R15, 0x10000, RZ, 0xfc, !PT ;  /* 0x000100000f0f3812 */ /* 0x000fe400078efcff */
[----:B------:R-:W-:Y:S01]  /*66c10*/  ISETP.LT.AND P0, PT, R18, UR14, !P0 ;  /* 0x0000000e12007c0c */ /* 0x000fe2000c701270 */
[----:B------:R-:W-:Y:S01]  /*66c20*/  ULDC UR7, c[0x0][0x248] ;  /* 0x0000920000077ab9 */ /* 0x000fe20000000800 */
[----:B------:R0:W-:Y:S01]  /*66c30*/  STL [R1+0x770], R0 ;  /* 0x0007700001007387 */ /* 0x0001e20000100800 */
        /* <DEDUP_REMOVED lines=8> */
[----:B---3--:R-:W-:Y:S01]  /*66cc0*/  ISETP.GE.AND P0, PT, R16, UR31, PT ;  /* 0x0000001f10007c0c */ /* 0x008fe2000bf06270 */
        /* <DEDUP_REMOVED lines=45> */
[----:B------:R-:W-:Y:S01]  /*66fa0*/  ULDC UR13, c[0x0][0x228] ;  /* 0x00008a00000d7ab9 */ /* 0x000fe20000000800 */
[----:B------:R-:W3:Y:S04]  /*66fb0*/  LDL.LU R13, [R1+0x44] ;  /* 0x00004400010d7983 */ /* 0x000ee80000300800 */
[----:B------:R-:W4:Y:S01]  /*66fc0*/  LDL.LU R16, [R1+0x8] ;  /* 0x0000080001107983 */ /* 0x000f220000300800 */
[----:B------:R-:W-:Y:S02]  /*66fd0*/  ISETP.LT.AND P3, PT, R19, UR42, !P0 ;  /* 0x0000002a13007c0c */ /* 0x000fe4000c761270 */
[----:B------:R-:W-:-:S02]  /*66fe0*/  ISETP.LT.AND P2, PT, R21, UR47, !P0 ;  /* 0x0000002f15007c0c */ /* 0x000fc4000c741270 */
[----:B------:R-:W-:Y:S02]  /*66ff0*/  LOP3.LUT R15, R15, 0xffffffef, RZ, 0xc0, !PT ;  /* 0xffffffef0f0f7812 */ /* 0x000fe400078ec0ff */
        /* <DEDUP_REMOVED lines=30> */
[----:B----4-:R-:W-:Y:S01]  /*671e0*/  LOP3.LUT R16, R16, 0x7fffffff, RZ, 0xc0, !PT ;  /* 0x7fffffff10107812 */ /* 0x010fe200078ec0ff */
[----:B------:R0:W-:Y:S01]  /*671f0*/  STL [R1+0x760], R0 ;  /* 0x0007600001007387 */ /* 0x0001e20000100800 */
        /* <DEDUP_REMOVED lines=27> */
[----:B------:R-:W-:Y:S01]  /*673b0*/  LOP3.LUT R16, R16, 0xfeffffff, RZ, 0xc0, !PT ;  /* 0xfeffffff10107812 */ /* 0x000fe200078ec0ff */
[----:B0-----:R-:W-:Y:S01]  /*673c0*/  VIADD R0, R0, UR7 ;  /* 0x0000000700007c36 */ /* 0x001fe20008000000 */
[----:B------:R-:W-:Y:S01]  /*673d0*/  ULDC UR7, c[0x0][0x228] ;  /* 0x00008a0000077ab9 */ /* 0x000fe20000000800 */
        /* <DEDUP_REMOVED lines=27> */
[----:B------:R-:W-:Y:S01]  /*67590*/  ULDC UR15, c[0x0][0x228] ;  /* 0x00008a00000f7ab9 */ /* 0x000fe20000000800 */
[----:B------:R-:W-:-:S05]  /*675a0*/  ULDC UR21, c[0x0][0x228] ;  /* 0x00008a0000157ab9 */ /* 0x000fca0000000800 */
        /* <DEDUP_REMOVED lines=14> */
[----:B------:R-:W-:Y:S01]  /*67690*/  IMAD.MOV.U32 R15, RZ, RZ, R29 ;  /* 0x000000ffff0f7224 */ /* 0x000fe200078e001d */
[----:B------:R-:W-:Y:S01]  /*676a0*/  ULDC UR23, c[0x0][0x228] ;  /* 0x00008a0000177ab9 */ /* 0x000fe20000000800 */
[----:B------:R-:W2:Y:S01]  /*676b0*/  LDL.LU R29, [R1+0x30] ;  /* 0x00003000011d7983 */ /* 0x000ea20000300800 */
[----:B------:R-:W-:Y:S02]  /*676c0*/  ISETP.LT.AND P3, PT, R19, UR52, !P0 ;  /* 0x0000003413007c0c */ /* 0x000fe4000c761270 */
[----:B------:R-:W-:Y:S02]  /*676d0*/  ISETP.LT.AND P2, PT, R21, UR34, !P0 ;  /* 0x0000002215007c0c */ /* 0x000fe4000c741270 */
[----:B------:R-:W-:Y:S01]  /*676e0*/  ISETP.LT.AND P1, PT, R17, UR24, !P0 ;  /* 0x0000001811007c0c */ /* 0x000fe2000c721270 */
[----:B------:R0:W-:Y:S01]  /*676f0*/  STL [R1+0x750], R0 ;  /* 0x0007500001007387 */ /* 0x0001e20000100800 */
[----:B------:R-:W-:-:S07]  /*67700*/  ULDC UR52, c[0x0][0x228] ;  /* 0x00008a0000347ab9 */ /* 0x000fce0000000800 */
        /* <DEDUP_REMOVED lines=17> */
[----:B------:R-:W-:Y:S01]  /*67820*/  ULDC UR38, c[0x0][0x228] ;  /* 0x00008a0000267ab9 */ /* 0x000fe20000000800 */
[----:B------:R-:W-:Y:S01]  /*67830*/  ULDC.64 UR36, c[0x0][0x228] ;  /* 0x00008a0000247ab9 */ /* 0x000fe20000000a00 */
[----:B------:R-:W-:-:S06]  /*67840*/  ULDC UR20, c[0x0][0x228] ;  /* 0x00008a0000147ab9 */ /* 0x000fcc0000000800 */
        /* <DEDUP_REMOVED lines=11> */
[----:B------:R0:W-:Y:S01]  /*67900*/  STL [R1+0x74c], R0 ;  /* 0x00074c0001007387 */ /* 0x0001e20000100800 */
        /* <DEDUP_REMOVED lines=18> */
[----:B------:R-:W-:Y:S02]  /*67a30*/  @P0 LOP3.LUT R16, R16, 0x20, RZ, 0xfc, !PT ;  /* 0x0000002010100812 */ /* 0x000fe400078efcff */
[----:B---3--:R-:W-:Y:S01]  /*67a40*/  ISETP.GE.AND P0, PT, R13, UR31, PT ;  /* 0x0000001f0d007c0c */ /* 0x008fe2000bf06270 */
[----:B------:R-:W-:Y:S01]  /*67a50*/  IMAD.MOV.U32 R13, RZ, RZ, R15 ;  /* 0x000000ffff0d7224 */ /* 0x000fe200078e000f */
[----:B------:R0:W-:Y:S01]  /*67a60*/  STL [R1+0x748], R0 ;  /* 0x0007480001007387 */ /* 0x0001e20000100800 */
[----:B------:R-:W-:-:S03]  /*67a70*/  IMAD.MOV.U32 R15, RZ, RZ, R11 ;  /* 0x000000ffff0f7224 */ /* 0x000fc600078e000b */
[----:B------:R-:W3:Y:S01]  /*67a80*/  LDL.LU R11, [R1+0x4] ;  /* 0x00000400010b7983 */ /* 0x000ee20000300800 */
[----:B------:R-:W-:Y:S02]  /*67a90*/  ISETP.LT.AND P3, PT, R19, UR40, !P0 ;  /* 0x0000002813007c0c */ /* 0x000fe4000c761270 */
[----:B------:R-:W-:Y:S02]  /*67aa0*/  ISETP.LT.AND P2, PT, R21, UR38, !P0 ;  /* 0x0000002615007c0c */ /* 0x000fe4000c741270 */
[----:B------:R-:W-:Y:S02]  /*67ab0*/  LOP3.LUT R16, R16, 0xffffffef, RZ, 0xc0, !PT ;  /* 0xffffffef10107812 */ /* 0x000fe400078ec0ff */
[----:B------:R-:W-:Y:S01]  /*67ac0*/  ISETP.LT.AND P1, PT, R17, UR39, !P0 ;  /* 0x0000002711007c0c */ /* 0x000fe2000c721270 */
[----:B------:R-:W-:Y:S01]  /*67ad0*/  ULDC.64 UR30, c[0x0][0x228] ;  /* 0x00008a00001e7ab9 */ /* 0x000fe20000000a00 */
        /* <DEDUP_REMOVED lines=17> */
[----:B------:R-:W-:Y:S01]  /*67bf0*/  ULDC UR28, c[0x0][0x248] ;  /* 0x00009200001c7ab9 */ /* 0x000fe20000000800 */
[----:B--2---:R-:W-:Y:S01]  /*67c00*/  ISETP.GE.AND P0, PT, R29, UR33, PT ;  /* 0x000000211d007c0c */ /* 0x004fe2000bf06270 */
[----:B------:R-:W-:-:S03]  /*67c10*/  ULDC.64 UR32, c[0x0][0x228] ;  /* 0x00008a0000207ab9 */ /* 0x000fc60000000a00 */
[----:B------:R-:W-:Y:S02]  /*67c20*/  ISETP.LT.AND P2, PT, R21, UR42, !P0 ;  /* 0x0000002a15007c0c */ /* 0x000fe4000c741270 */
[----:B------:R-:W-:Y:S02]  /*67c30*/  ISETP.LT.AND P1, PT, R17, UR41, !P0 ;  /* 0x0000002911007c0c */ /* 0x000fe4000c721270 */
[----:B------:R-:W-:Y:S02]  /*67c40*/  ISETP.LT.AND P3, PT, R19, UR47, !P0 ;  /* 0x0000002f13007c0c */ /* 0x000fe4000c761270 */
[----:B------:R-:W-:Y:S01]  /*67c50*/  ISETP.LT.AND P0, PT, R18, UR30, !P0 ;  /* 0x0000001e12007c0c */ /* 0x000fe2000c701270 */
[----:B------:R-:W-:Y:S01]  /*67c60*/  ULDC UR47, c[0x0][0x228] ;  /* 0x00008a00002f7ab9 */ /* 0x000fe20000000800 */
[----:B------:R-:W-:Y:S01]  /*67c70*/  ULDC UR30, c[0x0][0x228] ;  /* 0x00008a00001e7ab9 */ /* 0x000fe20000000800 */
[----:B------:R-:W-:Y:S01]  /*67c80*/  ULDC UR41, c[0x0][0x228] ;  /* 0x00008a0000297ab9 */ /* 0x000fe20000000800 */
[----:B------:R-:W-:-:S07]  /*67c90*/  ULDC UR42, c[0x0][0x228] ;  /* 0x00008a00002a7ab9 */ /* 0x000fce0000000800 */
[----:B------:R-:W-:Y:S02]  /*67ca0*/  @P3 LOP3.LUT R16, R16, 0x1, RZ, 0xfc, !PT ;  /* 0x0000000110103812 */ /* 0x000fe400078efcff */
[----:B---3--:R-:W-:-:S04]  /*67cb0*/  LOP3.LUT R11, R11, 0x7fffffff, RZ, 0xc0, !PT ;  /* 0x7fffffff0b0b7812 */ /* 0x008fc800078ec0ff */
[----:B------:R-:W-:-:S04]  /*67cc0*/  @P2 LOP3.LUT R11, R11, 0x80000000, RZ, 0xfc, !PT ;  /* 0x800000000b0b2812 */ /* 0x000fc800078efcff */
[----:B------:R-:W-:-:S04]  /*67cd0*/  LOP3.LUT R11, R11, 0xbfffffff, RZ, 0xc0, !PT ;  /* 0xbfffffff0b0b7812 */ /* 0x000fc800078ec0ff */
[----:B------:R-:W-:-:S04]  /*67ce0*/  @P1 LOP3.LUT R11, R11, 0x40000000, RZ, 0xfc, !PT ;  /* 0x400000000b0b1812 */ /* 0x000fc800078efcff */
[----:B------:R-:W-:-:S04]  /*67cf0*/  LOP3.LUT R11, R11, 0xdfffffff, RZ, 0xc0, !PT ;  /* 0xdfffffff0b0b7812 */ /* 0x000fc800078ec0ff */
[----:B------:R-:W-:Y:S02]  /*67d00*/  @P0 LOP3.LUT R11, R11, 0x20000000, RZ, 0xfc, !PT ;  /* 0x200000000b0b0812 */ /* 0x000fe400078efcff */
[----:B------:R-:W-:Y:S01]  /*67d10*/  ISETP.GE.AND P0, PT, R28, UR35, PT ;  /* 0x000000231c007c0c */ /* 0x000fe2000bf06270 */
[----:B------:R-:W-:-:S03]  /*67d20*/  ULDC.64 UR34, c[0x0][0x228] ;  /* 0x00008a0000227ab9 */ /* 0x000fc60000000a00 */
[----:B------:R-:W-:Y:S02]  /*67d30*/  ISETP.LT.AND P3, PT, R19, UR49, !P0 ;  /* 0x0000003113007c0c */ /* 0x000fe4000c761270 */
[----:B------:R-:W-:Y:S02]  /*67d40*/  ISETP.LT.AND P2, PT, R21, UR46, !P0 ;  /* 0x0000002e15007c0c */ /* 0x000fe4000c741270 */
[----:B------:R-:W-:Y:S02]  /*67d50*/  LOP3.LUT R11, R11, 0xefffffff, RZ, 0xc0, !PT ;  /* 0xefffffff0b0b7812 */ /* 0x000fe400078ec0ff */
[----:B------:R-:W-:Y:S01]  /*67d60*/  ISETP.LT.AND P1, PT, R17, UR47, !P0 ;  /* 0x0000002f11007c0c */ /* 0x000fe2000c721270 */
[----:B------:R-:W-:Y:S01]  /*67d70*/  ULDC UR49, c[0x0][0x228] ;  /* 0x00008a0000317ab9 */ /* 0x000fe20000000800 */
[----:B------:R-:W-:Y:S01]  /*67d80*/  STL [R1+0x8], R16 ;  /* 0x0000081001007387 */ /* 0x000fe20000100800 */
[----:B------:R-:W-:-:S04]  /*67d90*/  ULDC UR46, c[0x0][0x228] ;  /* 0x00008a00002e7ab9 */ /* 0x000fc80000000800 */
[----:B------:R-:W-:Y:S01]  /*67da0*/  @P3 LOP3.LUT R11, R11, 0x10000000, RZ, 0xfc, !PT ;  /* 0x100000000b0b3812 */ /* 0x000fe200078efcff */
[----:B------:R-:W-:-:S03]  /*67db0*/  ULDC UR47, c[0x0][0x228] ;  /* 0x00008a00002f7ab9 */ /* 0x000fc60000000800 */
[----:B------:R-:W-:Y:S02]  /*67dc0*/  LOP3.LUT R11, R11, 0xf7ffffff, RZ, 0xc0, !PT ;  /* 0xf7ffffff0b0b7812 */ /* 0x000fe400078ec0ff */
[----:B------:R-:W-:Y:S01]  /*67dd0*/  ISETP.LT.AND P0, PT, R18, UR32, !P0 ;  /* 0x0000002012007c0c */ /* 0x000fe2000c701270 */
[----:B------:R0:W-:Y:S01]  /*67de0*/  STL [R1+0x740], R0 ;  /* 0x0007400001007387 */ /* 0x0001e20000100800 */
[----:B------:R-:W-:Y:S01]  /*67df0*/  ULDC UR32, c[0x0][0x228] ;  /* 0x00008a0000207ab9 */ /* 0x000fe20000000800 */
        /* <DEDUP_REMOVED lines=11> */
[----:B0-----:R-:W-:Y:S02]  /*67eb0*/  VIADD R0, R0, UR28 ;  /* 0x0000001c00007c36 */ /* 0x001fe40008000000 */
[----:B------:R-:W-:Y:S01]  /*67ec0*/  IMAD.MOV.U32 R16, RZ, RZ, R13 ;  /* 0x000000ffff107224 */ /* 0x000fe200078e000d */
[----:B------:R-:W-:Y:S01]  /*67ed0*/  ULDC UR49, c[0x0][0x228] ;  /* 0x00008a0000317ab9 */ /* 0x000fe20000000800 */
[----:B------:R-:W-:-:S02]  /*67ee0*/  ULDC UR51, c[0x0][0x228] ;  /* 0x00008a0000337ab9 */ /* 0x000fc40000000800 */
        /* <DEDUP_REMOVED lines=8> */
[----:B------:R-:W-:-:S04]  /*67f70*/  LOP3.LUT R11, R11, 0xffdfffff, RZ, 0xc0, !PT ;  /* 0xffdfffff0b0b7812 */ /* 0x000fc800078ec0ff */
[----:B------:R-:W-:Y:S02]  /*67f80*/  @P0 LOP3.LUT R11, R11, 0x200000, RZ, 0xfc, !PT ;  /* 0x002000000b0b0812 */ /* 0x000fe400078efcff */
[----:B------:R-:W-:-:S04]  /*67f90*/  ISETP.GE.AND P0, PT, R26, UR29, PT ;  /* 0x0000001d1a007c0c */ /* 0x000fc8000bf06270 */
[----:B------:R-:W-:Y:S02]  /*67fa0*/  ISETP.LT.AND P3, PT, R19, UR61, !P0 ;  /* 0x0000003d13007c0c */ /* 0x000fe4000c761270 */
[----:B------:R-:W-:Y:S02]  /*67fb0*/  ISETP.LT.AND P2, PT, R21, UR56, !P0 ;  /* 0x0000003815007c0c */ /* 0x000fe4000c741270 */
[----:B------:R-:W-:Y:S02]  /*67fc0*/  LOP3.LUT R11, R11, 0xffefffff, RZ, 0xc0, !PT ;  /* 0xffefffff0b0b7812 */ /* 0x000fe400078ec0ff */
[----:B------:R-:W-:Y:S01]  /*67fd0*/  ISETP.LT.AND P1, PT, R17, UR57, !P0 ;  /* 0x0000003911007c0c */ /* 0x000fe2000c721270 */
[----:B------:R-:W-:Y:S01]  /*67fe0*/  ULDC UR61, c[0x0][0x228] ;  /* 0x00008a00003d7ab9 */ /* 0x000fe20000000800 */
[----:B------:R0:W-:Y:S01]  /*67ff0*/  STL [R1+0x73c], R0 ;  /* 0x00073c0001007387 */ /* 0x0001e20000100800 */
[----:B------:R-:W-:-:S04]  /*68000*/  ULDC UR56, c[0x0][0x228] ;  /* 0x00008a0000387ab9 */ /* 0x000fc80000000800 */
[----:B------:R-:W-:Y:S01]  /*68010*/  @P3 LOP3.LUT R11, R11, 0x100000, RZ, 0xfc, !PT ;  /* 0x001000000b0b3812 */ /* 0x000fe200078efcff */
[----:B------:R-:W-:Y:S01]  /*68020*/  IMAD.MOV.U32 R13, RZ, RZ, R15 ;  /* 0x000000ffff0d7224 */ /* 0x000fe200078e000f */
[----:B------:R-:W-:Y:S02]  /*68030*/  ULDC UR57, c[0x0][0x228] ;  /* 0x00008a0000397ab9 */ /* 0x000fe40000000800 */
[----:B------:R-:W-:Y:S02]  /*68040*/  LOP3.LUT R11, R11, 0xfff7ffff, RZ, 0xc0, !PT ;  /* 0xfff7ffff0b0b7812 */ /* 0x000fe400078ec0ff */
[----:B------:R-:W-:Y:S01]  /*68050*/  ISETP.LT.AND P0, PT, R18, UR36, !P0 ;  /* 0x0000002412007c0c */ /* 0x000fe2000c701270 */
[----:B0-----:R-:W-:Y:S01]  /*68060*/  VIADD R0, R0, UR28 ;  /* 0x0000001c00007c36 */ /* 0x001fe20008000000 */
[----:B------:R-:W-:Y:S01]  /*68070*/  ULDC UR28, c[0x0][0x248] ;  /* 0x00009200001c7ab9 */ /* 0x000fe20000000800 */
[----:B------:R-:W-:Y:S01]  /*68080*/  @P2 LOP3.LUT R11, R11, 0x80000, RZ, 0xfc, !PT ;  /* 0x000800000b0b2812 */ /* 0x000fe200078efcff */
[----:B------:R-:W-:Y:S01]  /*68090*/  IMAD.MOV.U32 R15, RZ, RZ, R4 ;  /* 0x000000ffff0f7224 */ /* 0x000fe200078e0004 */
[----:B------:R-:W-:-:S02]  /*680a0*/  ULDC UR36, c[0x0][0x228] ;  /* 0x00008a0000247ab9 */ /* 0x000fc40000000800 */
        /* <DEDUP_REMOVED lines=9> */
[----:B------:R0:W-:Y:S01]  /*68140*/  STL [R1+0x738], R0 ;  /* 0x0007380001007387 */ /* 0x0001e20000100800 */
[----:B------:R-:W-:Y:S01]  /*68150*/  ULDC UR61, c[0x0][0x228] ;  /* 0x00008a00003d7ab9 */ /* 0x000fe20000000800 */
[----:B------:R-:W-:Y:S01]  /*68160*/  ULDC UR56, c[0x0][0x228] ;  /* 0x00008a0000387ab9 */ /* 0x000fe20000000800 */
[----:B------:R-:W-:-:S03]  /*68170*/  ULDC.64 UR30, c[0x0][0x228] ;  /* 0x00008a00001e7ab9 */ /* 0x000fc60000000a00 */
[----:B------:R-:W-:-:S04]  /*68180*/  @P3 LOP3.LUT R11, R11, 0x10000, RZ, 0xfc, !PT ;  /* 0x000100000b0b3812 */ /* 0x000fc800078efcff */
[----:B------:R-:W-:Y:S01]  /*68190*/  LOP3.LUT R11, R11, 0xffff7fff, RZ, 0xc0, !PT ;  /* 0xffff7fff0b0b7812 */ /* 0x000fe200078ec0ff */
[----:B0-----:R-:W-:Y:S01]  /*681a0*/  VIADD R0, R0, UR28 ;  /* 0x0000001c00007c36 */ /* 0x001fe20008000000 */
[----:B------:R-:W-:Y:S02]  /*681b0*/  ULDC.64 UR28, c[0x0][0x228] ;  /* 0x00008a00001c7ab9 */ /* 0x000fe40000000a00 */
[----:B------:R-:W-:Y:S02]  /*681c0*/  @P2 LOP3.LUT R11, R11, 0x8000, RZ, 0xfc, !PT ;  /* 0x000080000b0b2812 */ /* 0x000fe400078efcff */
[----:B------:R-:W-:Y:S01]  /*681d0*/  ISETP.LT.AND P0, PT, R18, UR28, !P0 ;  /* 0x0000001c12007c0c */ /* 0x000fe2000c701270 */
[----:B------:R-:W-:Y:S01]  /*681e0*/  ULDC UR28, c[0x0][0x248] ;  /* 0x00009200001c7ab9 */ /* 0x000fe20000000800 */
        /* <DEDUP_REMOVED lines=9> */
[----:B------:R-:W-:Y:S01]  /*68280*/  ULDC.64 UR32, c[0x0][0x228] ;  /* 0x00008a0000207ab9 */ /* 0x000fe20000000a00 */
[----:B------:R0:W-:Y:S01]  /*68290*/  STL [R1+0x734], R0 ;  /* 0x0007340001007387 */ /* 0x0001e20000100800 */
        /* <DEDUP_REMOVED lines=35> */
[----:B------:R0:W-:Y:S01]  /*684d0*/  STL [R1+0x72c], R0 ;  /* 0x00072c0001007387 */ /* 0x0001e20000100800 */
[----:B------:R-:W-:Y:S02]  /*684e0*/  ULDC UR37, c[0x0][0x248] ;  /* 0x0000920000257ab9 */ /* 0x000fe40000000800 */
        /* <DEDUP_REMOVED lines=8> */
[----:B------:R-:W-:Y:S01]  /*68570*/  ISETP.LT.AND P0, PT, R18, UR34, !P0 ;  /* 0x0000002212007c0c */ /* 0x000fe2000c701270 */
[----:B------:R-:W-:Y:S01]  /*68580*/  ULDC UR28, c[0x0][0x248] ;  /* 0x00009200001c7ab9 */ /* 0x000fe20000000800 */
[----:B------:R-:W-:Y:S01]  /*68590*/  LOP3.LUT R11, R11, 0xfffffff7, RZ, 0xc0, !PT ;  /* 0xfffffff70b0b7812 */ /* 0x000fe200078ec0ff */
[----:B------:R-:W-:-:S03]  /*685a0*/  ULDC UR54, c[0x0][0x228] ;  /* 0x00008a0000367ab9 */ /* 0x000fc60000000800 */
[----:B------:R-:W-:-:S04]  /*685b0*/  @P2 LOP3.LUT R11, R11, 0x8, RZ, 0xfc, !PT ;  /* 0x000000080b0b2812 */ /* 0x000fc800078efcff */
[----:B------:R-:W-:-:S04]  /*685c0*/  LOP3.LUT R11, R11, 0xfffffffb, RZ, 0xc0, !PT ;  /* 0xfffffffb0b0b7812 */ /* 0x000fc800078ec0ff */
[----:B------:R-:W-:-:S04]  /*685d0*/  @P1 LOP3.LUT R11, R11, 0x4, RZ, 0xfc, !PT ;  /* 0x000000040b0b1812 */ /* 0x000fc800078efcff */
[----:B------:R-:W-:Y:S01]  /*685e0*/  LOP3.LUT R11, R11, 0xfffffffd, RZ, 0xc0, !PT ;  /* 0xfffffffd0b0b7812 */ /* 0x000fe200078ec0ff */
[----:B------:R0:W-:Y:S04]  /*685f0*/  STL [R1+0x728], R0 ;  /* 0x0007280001007387 */ /* 0x0001e80000100800 */
[----:B------:R-:W2:Y:S01]  /*68600*/  LDL.LU R4, [R1] ;  /* 0x0000000001047983 */ /* 0x000ea20000300800 */
[----:B------:R-:W-:Y:S02]  /*68610*/  @P0 LOP3.LUT R11, R11, 0x2, RZ, 0xfc, !PT ;  /* 0x000000020b0b0812 */ /* 0x000fe400078efcff */
[----:B------:R-:W-:-:S04]  /*68620*/  ISETP.GE.AND P0, PT, R12, UR29, PT ;  /* 0x0000001d0c007c0c */ /* 0x000fc8000bf06270 */
[----:B------:R-:W-:Y:S02]  /*68630*/  ISETP.LT.AND P3, PT, R19, UR53, !P0 ;  /* 0x0000003513007c0c */ /* 0x000fe4000c761270 */
[----:B------:R-:W-:Y:S01]  /*68640*/  LOP3.LUT R11, R11, 0xfffffffe, RZ, 0xc0, !PT ;  /* 0xfffffffe0b0b7812 */ /* 0x000fe200078ec0ff */
[----:B0-----:R-:W-:Y:S01]  /*68650*/  VIADD R0, R0, UR28 ;  /* 0x0000001c00007c36 */ /* 0x001fe20008000000 */
[----:B------:R-:W-:Y:S02]  /*68660*/  ISETP.LT.AND P2, PT, R21, UR26, !P0 ;  /* 0x0000001a15007c0c */ /* 0x000fe4000c741270 */
[----:B------:R-:W-:Y:S01]  /*68670*/  ISETP.LT.AND P1, PT, R17, UR25, !P0 ;  /* 0x0000001911007c0c */ /* 0x000fe2000c721270 */
[----:B------:R-:W-:Y:S01]  /*68680*/  ULDC.64 UR28, c[0x0][0x228] ;  /* 0x00008a00001c7ab9 */ /* 0x000fe20000000a00 */
[----:B------:R-:W-:Y:S01]  /*68690*/  ULDC UR53, c[0x0][0x228] ;  /* 0x00008a0000357ab9 */ /* 0x000fe20000000800 */
[----:B------:R-:W-:Y:S04]  /*686a0*/  STL [R1+0x724], R0 ;  /* 0x0007240001007387 */ /* 0x000fe80000100800 */
[----:B------:R-:W-:Y:S01]  /*686b0*/  @P3 LOP3.LUT R11, R11, 0x1, RZ, 0xfc, !PT ;  /* 0x000000010b0b3812 */ /* 0x000fe200078efcff */
[----:B------:R-:W-:-:S04]  /*686c0*/  ULDC UR26, c[0x0][0x248] ;  /* 0x00009200001a7ab9 */ /* 0x000fc80000000800 */
[----:B------:R0:W-:Y:S04]  /*686d0*/  STL [R1+0x4], R11 ;  /* 0x0000040b01007387 */ /* 0x0001e80000100800 */
[----:B0-----:R-:W3:Y:S01]  /*686e0*/  LDL.LU R11, [R1+0x23f0] ;  /* 0x0023f000010b7983 */ /* 0x001ee20000300800 */
[----:B------:R-:W-:Y:S01]  /*686f0*/  ISETP.LT.AND P0, PT, R18, UR22, !P0 ;  /* 0x0000001612007c0c */ /* 0x000fe2000c701270 */
[----:B------:R-:W-:Y:S02]  /*68700*/  ULDC UR22, c[0x0][0x248] ;  /* 0x0000920000167ab9 */ /* 0x000fe40000000800 */
[----:B------:R-:W-:-:S05]  /*68710*/  VIADD R0, R0, UR22 ;  /* 0x0000001600007c36 */ /* 0x000fca0008000000 */
[----:B------:R0:W-:Y:S01]  /*68720*/  STL [R1+0x720], R0 ;  /* 0x0007200001007387 */ /* 0x0001e20000100800 */
[----:B--2---:R-:W-:-:S04]  /*68730*/  LOP3.LUT R4, R4, 0x7fffffff, RZ, 0xc0, !PT ;  /* 0x7fffffff04047812 */ /* 0x004fc800078ec0ff */
[----:B------:R-:W-:-:S04]  /*68740*/  @P2 LOP3.LUT R4, R4, 0x80000000, RZ, 0xfc, !PT ;  /* 0x8000000004042812 */ /* 0x000fc800078efcff */
[----:B------:R-:W-:-:S04]  /*68750*/  LOP3.LUT R4, R4, 0xbfffffff, RZ, 0xc0, !PT ;  /* 0xbfffffff04047812 */ /* 0x000fc800078ec0ff */
[----:B------:R-:W-:-:S04]  /*68760*/  @P1 LOP3.LUT R4, R4, 0x40000000, RZ, 0xfc, !PT ;  /* 0x4000000004041812 */ /* 0x000fc800078efcff */
[----:B------:R-:W-:-:S04]  /*68770*/  LOP3.LUT R4, R4, 0xdfffffff, RZ, 0xc0, !PT ;  /* 0xdfffffff04047812 */ /* 0x000fc800078ec0ff */
[----:B------:R-:W-:Y:S02]  /*68780*/  @P0 LOP3.LUT R4, R4, 0x20000000, RZ, 0xfc, !PT ;  /* 0x2000000004040812 */ /* 0x000fe400078efcff */
[----:B---3--:R-:W-:Y:S02]  /*68790*/  ISETP.GE.AND P0, PT, R11, UR31, PT ;  /* 0x0000001f0b007c0c */ /* 0x008fe4000bf06270 */
[----:B------:R-:W-:Y:S01]  /*687a0*/  LOP3.LUT R4, R4, 0xefffffff, RZ, 0xc0, !PT ;  /* 0xefffffff04047812 */ /* 0x000fe200078ec0ff */
[----:B------:R-:W-:Y:S01]  /*687b0*/  ULDC UR31, c[0x0][0x248] ;  /* 0x00009200001f7ab9 */ /* 0x000fe20000000800 */
[----:B------:R-:W-:Y:S02]  /*687c0*/  ISETP.LT.AND P3, PT, R19, UR28, !P0 ;  /* 0x0000001c13007c0c */ /* 0x000fe4000c761270 */
        /* <DEDUP_REMOVED lines=16> */
[----:B------:R-:W-:Y:S01]  /*688d0*/  ISETP.GE.AND P0, PT, R10, UR33, PT ;  /* 0x000000210a007c0c */ /* 0x000fe2000bf06270 */
[----:B------:R-:W-:Y:S01]  /*688e0*/  IMAD.MOV.U32 R10, RZ, RZ, R9 ;  /* 0x000000ffff0a7224 */ /* 0x000fe200078e0009 */
[----:B------:R-:W-:Y:S01]  /*688f0*/  ULDC UR33, c[0x0][0x228] ;  /* 0x00008a0000217ab9 */ /* 0x000fe20000000800 */
[----:B------:R-:W2:Y:S01]  /*68900*/  LDL.LU R9, [R1+0x23ec] ;  /* 0x0023ec0001097983 */ /* 0x000ea20000300800 */
[----:B------:R-:W-:-:S02]  /*68910*/  ISETP.LT.AND P3, PT, R19, UR10, !P0 ;  /* 0x0000000a13007c0c */ /* 0x000fc4000c761270 */
[----:B------:R-:W-:Y:S02]  /*68920*/  ISETP.LT.AND P2, PT, R21, UR12, !P0 ;  /* 0x0000000c15007c0c */ /* 0x000fe4000c741270 */
[----:B------:R-:W-:Y:S02]  /*68930*/  LOP3.LUT R4, R4, 0xfeffffff, RZ, 0xc0, !PT ;  /* 0xfeffffff04047812 */ /* 0x000fe400078ec0ff */
[----:B------:R-:W-:Y:S01]  /*68940*/  ISETP.LT.AND P1, PT, R17, UR13, !P0 ;  /* 0x0000000d11007c0c */ /* 0x000fe2000c721270 */
[----:B------:R-:W-:-:S06]  /*68950*/  ULDC UR10, c[0x0][0x248] ;  /* 0x00009200000a7ab9 */ /* 0x000fcc0000000800 */
        /* <DEDUP_REMOVED lines=13> */
[----:B------:R0:W-:Y:S01]  /*68a30*/  STL [R1+0x718], R0 ;  /* 0x0007180001007387 */ /* 0x0001e20000100800 */
[----:B--2---:R-:W-:Y:S01]  /*68a40*/  ISETP.GE.AND P0, PT, R9, UR35, PT ;  /* 0x0000002309007c0c */ /* 0x004fe2000bf06270 */
[----:B------:R-:W-:Y:S01]  /*68a50*/  VIADD R9, R0, UR7 ;  /* 0x0000000700097c36 */ /* 0x000fe20008000000 */
[----:B------:R-:W-:Y:S01]  /*68a60*/  ULDC UR7, c[0x0][0x248] ;  /* 0x0000920000077ab9 */ /* 0x000fe20000000800 */
[----:B0-----:R-:W2:Y:S01]  /*68a70*/  LDL.LU R0, [R1+0x23e8] ;  /* 0x0023e80001007983 */ /* 0x001ea20000300800 */
[----:B------:R-:W-:Y:S02]  /*68a80*/  ISETP.LT.AND P3, PT, R19, UR12, !P0 ;  /* 0x0000000c13007c0c */ /* 0x000fe4000c761270 */
[----:B------:R-:W-:Y:S02]  /*68a90*/  ISETP.LT.AND P2, PT, R21, UR14, !P0 ;  /* 0x0000000e15007c0c */ /* 0x000fe4000c741270 */
[----:B------:R-:W-:Y:S01]  /*68aa0*/  ISETP.LT.AND P1, PT, R17, UR15, !P0 ;  /* 0x0000000f11007c0c */ /* 0x000fe2000c721270 */
[----:B------:R0:W-:Y:S01]  /*68ab0*/  STL [R1+0x714], R9 ;  /* 0x0007140901007387 */ /* 0x0001e20000100800 */
[----:B------:R-:W-:Y:S01]  /*68ac0*/  ULDC.64 UR34, c[0x0][0x228] ;  /* 0x00008a0000227ab9 */ /* 0x000fe20000000a00 */
[----:B------:R-:W-:-:S06]  /*68ad0*/  ULDC UR12, c[0x0][0x228] ;  /* 0x00008a00000c7ab9 */ /* 0x000fcc0000000800 */
[----:B------:R-:W-:Y:S01]  /*68ae0*/  @P3 LOP3.LUT R4, R4, 0x100000, RZ, 0xfc, !PT ;  /* 0x0010000004043812 */ /* 0x000fe200078efcff */
[----:B------:R-:W-:-:S03]  /*68af0*/  ULDC.64 UR14, c[0x0][0x228] ;  /* 0x00008a00000e7ab9 */ /* 0x000fc60000000a00 */
[----:B------:R-:W-:Y:S02]  /*68b00*/  LOP3.LUT R4, R4, 0xfff7ffff, RZ, 0xc0, !PT ;  /* 0xfff7ffff04047812 */ /* 0x000fe400078ec0ff */
[----:B------:R-:W-:Y:S02]  /*68b10*/  ISETP.LT.AND P0, PT, R18, UR16, !P0 ;  /* 0x0000001012007c0c */ /* 0x000fe4000c701270 */
        /* <DEDUP_REMOVED lines=24> */
[----:B------:R-:W-:Y:S01]  /*68ca0*/  VIADD R8, R9, UR10 ;  /* 0x0000000a09087c36 */ /* 0x000fe20008000000 */
[----:B------:R-:W-:Y:S01]  /*68cb0*/  STL [R1+0x710], R9 ;  /* 0x0007100901007387 */ /* 0x000fe20000100800 */
[----:B------:R-:W-:Y:S02]  /*68cc0*/  LOP3.LUT R4, R4, 0xffffefff, RZ, 0xc0, !PT ;  /* 0xffffefff04047812 */ /* 0x000fe400078ec0ff */
[----:B------:R-:W-:Y:S02]  /*68cd0*/  ISETP.LT.AND P3, PT, R19, UR16, !P0 ;  /* 0x0000001013007c0c */ /* 0x000fe4000c761270 */
[----:B------:R-:W-:Y:S02]  /*68ce0*/  ISETP.LT.AND P2, PT, R21, UR19, !P0 ;  /* 0x0000001315007c0c */ /* 0x000fe4000c741270 */
[----:B------:R-:W-:Y:S01]  /*68cf0*/  ISETP.LT.AND P1, PT, R17, UR20, !P0 ;  /* 0x0000001411007c0c */ /* 0x000fe2000c721270 */
[----:B------:R-:W-:Y:S01]  /*68d00*/  STL [R1+0x70c], R8 ;  /* 0x00070c0801007387 */ /* 0x000fe20000100800 */
[----:B------:R-:W-:Y:S01]  /*68d10*/  ULDC UR11, c[0x0][0x228] ;  /* 0x00008a00000b7ab9 */ /* 0x000fe20000000800 */
[----:B------:R-:W-:Y:S01]  /*68d20*/  ULDC UR10, c[0x0][0x228] ;  /* 0x00008a00000a7ab9 */ /* 0x000fe20000000800 */
[----:B------:R-:W-:-:S05]  /*68d30*/  ULDC UR16, c[0x0][0x228] ;  /* 0x00008a0000107ab9 */ /* 0x000fca0000000800 */
[----:B------:R-:W-:Y:S01]  /*68d40*/  @P3 LOP3.LUT R4, R4, 0x1000, RZ, 0xfc, !PT ;  /* 0x0000100004043812 */ /* 0x000fe200078efcff */
[----:B------:R-:W-:-:S03]  /*68d50*/  ULDC.64 UR18, c[0x0][0x228] ;  /* 0x00008a0000127ab9 */ /* 0x000fc60000000a00 */
[----:B------:R-:W-:Y:S02]  /*68d60*/  LOP3.LUT R4, R4, 0xfffff7ff, RZ, 0xc0, !PT ;  /* 0xfffff7ff04047812 */ /* 0x000fe400078ec0ff */
[----:B------:R-:W-:Y:S01]  /*68d70*/  ISETP.LT.AND P0, PT, R18, UR21, !P0 ;  /* 0x0000001512007c0c */ /* 0x000fe2000c701270 */
[----:B------:R-:W-:Y:S01]  /*68d80*/  ULDC.64 UR20, c[0x0][0x228] ;  /* 0x00008a0000147ab9 */ /* 0x000fe20000000a00 */
[----:B------:R-:W-:-:S04]  /*68d90*/  @P2 LOP3.LUT R4, R4, 0x800, RZ, 0xfc, !PT ;  /* 0x0000080004042812 */ /* 0x000fc800078efcff */
[----:B------:R-:W-:-:S04]  /*68da0*/  LOP3.LUT R4, R4, 0xfffffbff, RZ, 0xc0, !PT ;  /* 0xfffffbff04047812 */ /* 0x000fc800078ec0ff */
[----:B------:R-:W-:-:S04]  /*68db0*/  @P1 LOP3.LUT R4, R4, 0x400, RZ, 0xfc, !PT ;  /* 0x0000040004041812 */ /* 0x000fc800078efcff */
[----:B------:R-:W-:-:S04]  /*68dc0*/  LOP3.LUT R4, R4, 0xfffffdff, RZ, 0xc0, !PT ;  /* 0xfffffdff04047812 */ /* 0x000fc800078ec0ff */
[----:B------:R-:W-:Y:S02]  /*68dd0*/  @P0 LOP3.LUT R4, R4, 0x200, RZ, 0xfc, !PT ;  /* 0x0000020004040812 */ /* 0x000fe400078efcff */
[----:B------:R-:W-:Y:S01]  /*68de0*/  ISETP.GE.AND P0, PT, R6, UR13, PT ;  /* 0x0000000d06007c0c */ /* 0x000fe2000bf06270 */
[----:B------:R-:W-:-:S03]  /*68df0*/  ULDC UR13, c[0x0][0x248] ;  /* 0x00009200000d7ab9 */ /* 0x000fc60000000800 */
[----:B------:R-:W-:Y:S02]  /*68e00*/  ISETP.LT.AND P3, PT, R19, UR18, !P0 ;  /* 0x0000001213007c0c */ /* 0x000fe4000c761270 */
[----:B------:R-:W-:Y:S02]  /*68e10*/  ISETP.LT.AND P2, PT, R21, UR23, !P0 ;  /* 0x0000001715007c0c */ /* 0x000fe4000c741270 */
[----:B------:R-:W-:Y:S02]  /*68e20*/  LOP3.LUT R4, R4, 0xfffffeff, RZ, 0xc0, !PT ;  /* 0xfffffeff04047812 */ /* 0x000fe400078ec0ff */
[----:B------:R-:W-:Y:S01]  /*68e30*/  ISETP.LT.AND P1, PT, R17, UR24, !P0 ;  /* 0x0000001811007c0c */ /* 0x000fe2000c721270 */
[----:B------:R-:W-:Y:S01]  /*68e40*/  ULDC.64 UR22, c[0x0][0x228] ;  /* 0x00008a0000167ab9 */ /* 0x000fe20000000a00 */
[----:B------:R-:W-:Y:S01]  /*68e50*/  VIADD R7, R8, UR13 ;  /* 0x0000000d08077c36 */ /* 0x000fe20008000000 */
        /* <DEDUP_REMOVED lines=17> */
[----:B------:R-:W-:Y:S01]  /*68f70*/  VIADD R6, R7, UR15 ;  /* 0x0000000f07067c36 */ /* 0x000fe20008000000 */
[----:B------:R-:W-:Y:S01]  /*68f80*/  STL [R1+0x708], R7 ;  /* 0x0007080701007387 */ /* 0x000fe20000100800 */
[----:B------:R-:W-:Y:S01]  /*68f90*/  ULDC UR38, c[0x0][0x228] ;  /* 0x00008a0000267ab9 */ /* 0x000fe20000000800 */
[----:B------:R-:W-:-:S03]  /*68fa0*/  ULDC UR20, c[0x0][0x228] ;  /* 0x00008a0000147ab9 */ /* 0x000fc60000000800 */
        /* <DEDUP_REMOVED lines=11> */
[----:B------:R-:W-:Y:S01]  /*69060*/  STL [R1+0x704], R6 ;  /* 0x0007040601007387 */ /* 0x000fe20000100800 */
[----:B------:R-:W-:Y:S02]  /*69070*/  ULDC UR17, c[0x0][0x228] ;  /* 0x00008a0000117ab9 */ /* 0x000fe40000000800 */
[----:B------:R-:W-:Y:S02]  /*69080*/  ISETP.LT.AND P3, PT, R19, UR22, !P0 ;  /* 0x0000001613007c0c */ /* 0x000fe4000c761270 */
[----:B------:R-:W-:Y:S02]  /*69090*/  LOP3.LUT R4, R4, 0xfffffffe, RZ, 0xc0, !PT ;  /* 0xfffffffe04047812 */ /* 0x000fe400078ec0ff */
[----:B------:R-:W-:-:S02]  /*690a0*/  ISETP.LT.AND P2, PT, R21, UR41, !P0 ;  /* 0x0000002915007c0c */ /* 0x000fc4000c741270 */
[----:B------:R-:W-:Y:S01]  /*690b0*/  ISETP.LT.AND P1, PT, R17, UR42, !P0 ;  /* 0x0000002a11007c0c */ /* 0x000fe2000c721270 */
[----:B------:R-:W-:-:S06]  /*690c0*/  ULDC UR22, c[0x0][0x248] ;  /* 0x0000920000167ab9 */ /* 0x000fcc0000000800 */
[----:B------:R-:W-:Y:S01]  /*690d0*/  @P3 LOP3.LUT R4, R4, 0x1, RZ, 0xfc, !PT ;  /* 0x0000000104043812 */ /* 0x000fe200078efcff */
[----:B------:R-:W-:Y:S01]  /*690e0*/  ULDC.64 UR40, c[0x0][0x228] ;  /* 0x00008a0000287ab9 */ /* 0x000fe20000000a00 */
[----:B------:R-:W-:-:S03]  /*690f0*/  ULDC UR42, c[0x0][0x248] ;  /* 0x00009200002a7ab9 */ /* 0x000fc60000000800 */
[----:B------:R0:W-:Y:S04]  /*69100*/  STL [R1], R4 ;  /* 0x0000000401007387 */ /* 0x0001e80000100800 */
[----:B0-----:R-:W3:Y:S01]  /*69110*/  LDL.LU R4, [R1+0x23e4] ;  /* 0x0023e40001047983 */ /* 0x001ee20000300800 */
[----:B------:R-:W-:Y:S01]  /*69120*/  ISETP.LT.AND P0, PT, R18, UR43, !P0 ;  /* 0x0000002b12007c0c */ /* 0x000fe2000c701270 */
[----:B------:R-:W-:Y:S01]  /*69130*/  VIADD R3, R6, UR22 ;  /* 0x0000001606037c36 */ /* 0x000fe20008000000 */
[----:B------:R-:W-:Y:S01]  /*69140*/  ULDC UR22, c[0x0][0x248] ;  /* 0x0000920000167ab9 */ /* 0x000fe20000000800 */
[----:B------:R-:W-:Y:S01]  /*69150*/  ULDC UR43, c[0x0][0x248] ;  /* 0x00009200002b7ab9 */ /* 0x000fe20000000800 */
[----:B--2---:R-:W-:-:S04]  /*69160*/  LOP3.LUT R0, R0, 0x7fffffff, RZ, 0xc0, !PT ;  /* 0x7fffffff00007812 */ /* 0x004fc800078ec0ff */
[----:B------:R-:W-:-:S04]  /*69170*/  @P2 LOP3.LUT R0, R0, 0x80000000, RZ, 0xfc, !PT ;  /* 0x8000000000002812 */ /* 0x000fc800078efcff */
[----:B------:R-:W-:-:S04]  /*69180*/  LOP3.LUT R0, R0, 0xbfffffff, RZ, 0xc0, !PT ;  /* 0xbfffffff00007812 */ /* 0x000fc800078ec0ff */
[----:B------:R-:W-:-:S04]  /*69190*/  @P1 LOP3.LUT R0, R0, 0x40000000, RZ, 0xfc, !PT ;  /* 0x4000000000001812 */ /* 0x000fc800078efcff */
[----:B------:R-:W-:-:S04]  /*691a0*/  LOP3.LUT R0, R0, 0xdfffffff, RZ, 0xc0, !PT ;  /* 0xdfffffff00007812 */ /* 0x000fc800078ec0ff */
[----:B------:R-:W-:-:S04]  /*691b0*/  @P0 LOP3.LUT R0, R0, 0x20000000, RZ, 0xfc, !PT ;  /* 0x2000000000000812 */ /* 0x000fc800078efcff */
[----:B------:R-:W-:Y:S01]  /*691c0*/  LOP3.LUT R0, R0, 0xefffffff, RZ, 0xc0, !PT ;  /* 0xefffffff00007812 */ /* 0x000fe200078ec0ff */
[----:B------:R0:W-:Y:S02]  /*691d0*/  STL [R1+0x700], R3 ;  /* 0x0007000301007387 */ /* 0x0001e40000100800 */
[----:B0-----:R-:W-:Y:S01]  /*691e0*/  VIADD R3, R3, UR26 ;  /* 0x0000001a03037c36 */ /* 0x001fe20008000000 */
[----:B------:R-:W-:-:S04]  /*691f0*/  ULDC.64 UR26, c[0x0][0x228] ;  /* 0x00008a00001a7ab9 */ /* 0x000fc80000000a00 */
[----:B------:R0:W-:Y:S02]  /*69200*/  STL [R1+0x6fc], R3 ;  /* 0x0006fc0301007387 */ /* 0x0001e40000100800 */
[----:B0-----:R-:W-:Y:S01]  /*69210*/  VIADD R3, R3, UR28 ;  /* 0x0000001c03037c36 */ /* 0x001fe20008000000 */
[----:B------:R-:W-:-:S04]  /*69220*/  ULDC.64 UR28, c[0x0][0x228] ;  /* 0x00008a00001c7ab9 */ /* 0x000fc80000000a00 */
[----:B------:R0:W-:Y:S02]  /*69230*/  STL [R1+0x85c], R3 ;  /* 0x00085c0301007387 */ /* 0x0001e40000100800 */
[----:B0-----:R-:W-:-:S05]  /*69240*/  VIADD R3, R3, UR31 ;  /* 0x0000001f03037c36 */ /* 0x001fca0008000000 */
[----:B------:R0:W-:Y:S01]  /*69250*/  STL [R1+0x860], R3 ;  /* 0x0008600301007387 */ /* 0x0001e20000100800 */
[----:B---3--:R-:W-:Y:S01]  /*69260*/  ISETP.GE.AND P0, PT, R4, UR19, PT ;  /* 0x0000001304007c0c */ /* 0x008fe2000bf06270 */
[----:B0-----:R-:W-:Y:S01]  /*69270*/  VIADD R3, R3, UR22 ;  /* 0x0000001603037c36 */ /* 0x001fe20008000000 */
[----:B------:R-:W-:Y:S02]  /*69280*/  ULDC UR19, c[0x0][0x248] ;  /* 0x0000920000137ab9 */ /* 0x000fe40000000800 */
        /* <DEDUP_REMOVED lines=48> */
[----:B------:R-:W-:Y:S02]  /*69590*/  ISETP.GE.AND P0, PT, R15, UR25, PT ;  /* 0x000000190f007c0c */ /* 0x000fe4000bf06270 */
[----:B------:R-:W2:Y:S02]  /*695a0*/  LDL.LU R15, [R1+0x150] ;  /* 0x00015000010f7983 */ /* 0x000ea40000300800 */
[----:B------:R-:W-:Y:S02]  /*695b0*/  ISETP.LT.AND P3, PT, R19, UR34, !P0 ;  /* 0x0000002213007c0c */ /* 0x000fe4000c761270 */
[----:B------:R-:W-:Y:S02]  /*695c0*/  ISETP.LT.AND P2, PT, R21, UR52, !P0 ;  /* 0x0000003415007c0c */ /* 0x000fe4000c741270 */
[----:B------:R-:W-:-:S02]  /*695d0*/  LOP3.LUT R0, R0, 0xfffeffff, RZ, 0xc0, !PT ;  /* 0xfffeffff00007812 */ /* 0x000fc400078ec0ff */
[----:B------:R-:W-:Y:S01]  /*695e0*/  ISETP.LT.AND P1, PT, R17, UR33, !P0 ;  /* 0x0000002111007c0c */ /* 0x000fe2000c721270 */
[----:B------:R0:W-:Y:S01]  /*695f0*/  STL [R1+0x864], R3 ;  /* 0x0008640301007387 */ /* 0x0001e20000100800 */
[----:B------:R-:W-:-:S05]  /*69600*/  ULDC UR52, c[0x0][0x248] ;  /* 0x0000920000347ab9 */ /* 0x000fca0000000800 */
        /* <DEDUP_REMOVED lines=10> */
[----:B------:R-:W-:-:S04]  /*696b0*/  LOP3.LUT R0, R0, 0xffffdfff, RZ, 0xc0, !PT ;  /* 0xffffdfff00007812 */ /* 0x000fc800078ec0ff */
[----:B------:R-:W-:Y:S02]  /*696c0*/  @P0 LOP3.LUT R0, R0, 0x2000, RZ, 0xfc, !PT ;  /* 0x0000200000000812 */ /* 0x000fe400078efcff */
[----:B------:R-:W-:Y:S01]  /*696d0*/  ISETP.GE.AND P0, PT, R13, UR27, PT ;  /* 0x0000001b0d007c0c */ /* 0x000fe2000bf06270 */
[----:B------:R0:W-:Y:S04]  /*696e0*/  STL [R1+0x868], R3 ;  /* 0x0008680301007387 */ /* 0x0001e80000100800 */
[----:B------:R-:W3:Y:S01]  /*696f0*/  LDL.LU R13, [R1+0x158] ;  /* 0x00015800010d7983 */ /* 0x000ee20000300800 */
[----:B------:R-:W-:Y:S02]  /*69700*/  LOP3.LUT R0, R0, 0xffffefff, RZ, 0xc0, !PT ;  /* 0xffffefff00007812 */ /* 0x000fe400078ec0ff */
[----:B------:R-:W-:-:S02]  /*69710*/  ISETP.LT.AND P3, PT, R19, UR40, !P0 ;  /* 0x0000002813007c0c */ /* 0x000fc4000c761270 */
[----:B------:R-:W-:Y:S02]  /*69720*/  ISETP.LT.AND P2, PT, R21, UR39, !P0 ;  /* 0x0000002715007c0c */ /* 0x000fe4000c741270 */
[----:B------:R-:W-:Y:S01]  /*69730*/  ISETP.LT.AND P1, PT, R17, UR38, !P0 ;  /* 0x0000002611007c0c */ /* 0x000fe2000c721270 */
[----:B------:R-:W-:-:S08]  /*69740*/  ULDC.64 UR26, c[0x0][0x228] ;  /* 0x00008a00001a7ab9 */ /* 0x000fd00000000a00 */
        /* <DEDUP_REMOVED lines=12> */
[----:B------:R-:W-:-:S04]  /*69810*/  ULDC.64 UR30, c[0x0][0x228] ;  /* 0x00008a00001e7ab9 */ /* 0x000fc80000000a00 */
[----:B------:R0:W-:Y:S01]  /*69820*/  STL [R1+0x86c], R3 ;  /* 0x00086c0301007387 */ /* 0x0001e20000100800 */
[----:B------:R-:W-:Y:S01]  /*69830*/  VIADD R4, R3, UR37 ;  /* 0x0000002503047c36 */ /* 0x000fe20008000000 */
[----:B------:R-:W-:Y:S01]  /*69840*/  ULDC.64 UR36, c[0x0][0x228] ;  /* 0x00008a0000247ab9 */ /* 0x000fe20000000a00 */
[----:B--2---:R-:W-:Y:S01]  /*69850*/  ISETP.GE.AND P0, PT, R15, UR29, PT ;  /* 0x0000001d0f007c0c */ /* 0x004fe2000bf06270 */
[----:B------:R-:W-:-:S03]  /*69860*/  ULDC.64 UR28, c[0x0][0x228] ;  /* 0x00008a00001c7ab9 */ /* 0x000fc60000000a00 */
        /* <DEDUP_REMOVED lines=15> */
[----:B------:R-:W-:Y:S01]  /*69960*/  ULDC.64 UR34, c[0x0][0x228] ;  /* 0x00008a0000227ab9 */ /* 0x000fe20000000a00 */
[----:B------:R-:W2:Y:S04]  /*69970*/  LDL.LU R2, [R1+0x23e0] ;  /* 0x0023e00001027983 */ /* 0x000ea80000300800 */
[----:B------:R-:W4:Y:S04]  /*69980*/  LDL.LU R7, [R1+0x894] ;  /* 0x0008940001077983 */ /* 0x000f280000300800 */
[----:B------:R-:W4:Y:S04]  /*69990*/  LDL.LU R8, [R1+0x890] ;  /* 0x0008900001087983 */ /* 0x000f280000300800 */
[----:B------:R-:W4:Y:S04]  /*699a0*/  LDL.LU R9, [R1+0x88c] ;  /* 0x00088c0001097983 */ /* 0x000f280000300800 */
[----:B------:R-:W-:Y:S04]  /*699b0*/  STL [R1+0x870], R4 ;  /* 0x0008700401007387 */ /* 0x000fe80000100800 */
[----:B------:R-:W4:Y:S04]  /*699c0*/  LDL.LU R10, [R1+0x888] ;  /* 0x00088800010a7983 */ /* 0x000f280000300800 */
[----:B0-----:R-:W4:Y:S04]  /*699d0*/  LDL.LU R3, [R1+0x884] ;  /* 0x0008840001037983 */ /* 0x001f280000300800 */
[----:B------:R-:W4:Y:S04]  /*699e0*/  LDL.LU R5, [R1+0x880] ;  /* 0x0008800001057983 */ /* 0x000f280000300800 */
[----:B------:R-:W4:Y:S04]  /*699f0*/  LDL.LU R6, [R1+0x87c] ;  /* 0x00087c0001067983 */ /* 0x000f280000300800 */
[----:B------:R-:W4:Y:S04]  /*69a00*/  LDL.LU R16, [R1+0x878] ;  /* 0x0008780001107983 */ /* 0x000f280000300800 */
[----:B------:R-:W4:Y:S01]  /*69a10*/  LDL.LU R15, [R1+0x15c] ;  /* 0x00015c00010f7983 */ /* 0x000f220000300800 */
[----:B------:R-:W-:-:S02]  /*69a20*/  ISETP.LT.AND P3, PT, R19, UR26, !P0 ;  /* 0x0000001a13007c0c */ /* 0x000fc4000c761270 */
[----:B------:R-:W-:Y:S02]  /*69a30*/  ISETP.LT.AND P2, PT, R21, UR38, !P0 ;  /* 0x0000002615007c0c */ /* 0x000fe4000c741270 */
[----:B------:R-:W-:Y:S02]  /*69a40*/  LOP3.LUT R0, R0, 0xffffffef, RZ, 0xc0, !PT ;  /* 0xffffffef00007812 */ /* 0x000fe400078ec0ff */
[----:B------:R-:W-:Y:S01]  /*69a50*/  ISETP.LT.AND P1, PT, R17, UR55, !P0 ;  /* 0x0000003711007c0c */ /* 0x000fe2000c721270 */
[----:B------:R-:W-:-:S06]  /*69a60*/  ULDC.64 UR38, c[0x0][0x228] ;  /* 0x00008a0000267ab9 */ /* 0x000fcc0000000a00 */
[----:B------:R-:W-:-:S04]  /*69a70*/  @P3 LOP3.LUT R0, R0, 0x10, RZ, 0xfc, !PT ;  /* 0x0000001000003812 */ /* 0x000fc800078efcff */
        /* <DEDUP_REMOVED lines=8> */
[----:B---3--:R-:W-:Y:S01]  /*69b00*/  ISETP.GE.AND P0, PT, R13, UR41, PT ;  /* 0x000000290d007c0c */ /* 0x008fe2000bf06270 */
[----:B------:R-:W-:Y:S01]  /*69b10*/  VIADD R13, R4, UR43 ;  /* 0x0000002b040d7c36 */ /* 0x000fe20008000000 */
[----:B------:R-:W-:Y:S02]  /*69b20*/  ULDC.64 UR40, c[0x0][0x228] ;  /* 0x00008a0000287ab9 */ /* 0x000fe40000000a00 */
[----:B------:R-:W-:Y:S02]  /*69b30*/  ISETP.LT.AND P2, PT, R21, UR60, !P0 ;  /* 0x0000003c15007c0c */ /* 0x000fe4000c741270 */
[----:B------:R-:W-:Y:S02]  /*69b40*/  ISETP.LT.AND P1, PT, R17, UR46, !P0 ;  /* 0x0000002e11007c0c */ /* 0x000fe4000c721270 */
[----:B------:R-:W-:-:S02]  /*69b50*/  ISETP.LT.AND P3, PT, R19, UR28, !P0 ;  /* 0x0000001c13007c0c */ /* 0x000fc4000c761270 */
[----:B------:R-:W-:Y:S01]  /*69b60*/  ISETP.LT.AND P0, PT, R18, UR47, !P0 ;  /* 0x0000002f12007c0c */ /* 0x000fe2000c701270 */
[----:B------:R0:W-:Y:S01]  /*69b70*/  STL [R1+0x874], R13 ;  /* 0x0008740d01007387 */ /* 0x0001e20000100800 */
[----:B------:R-:W-:Y:S01]  /*69b80*/  LOP3.LUT R0, R0, 0xfffffffe, RZ, 0xc0, !PT ;  /* 0xfffffffe00007812 */ /* 0x000fe200078ec0ff */
[----:B------:R-:W-:Y:S01]  /*69b90*/  ULDC UR60, c[0x0][0x228] ;  /* 0x00008a00003c7ab9 */ /* 0x000fe20000000800 */
[----:B------:R-:W-:Y:S01]  /*69ba0*/  ULDC.64 UR46, c[0x0][0x228] ;  /* 0x00008a00002e7ab9 */ /* 0x000fe20000000a00 */
[----:B0-----:R-:W-:-:S06]  /*69bb0*/  VIADD R13, R13, UR42 ;  /* 0x0000002a0d0d7c36 */ /* 0x001fcc0008000000 */
[----:B------:R-:W-:Y:S01]  /*69bc0*/  @P3 LOP3.LUT R0, R0, 0x1, RZ, 0xfc, !PT ;  /* 0x0000000100003812 */ /* 0x000fe200078efcff */
[----:B------:R-:W-:Y:S01]  /*69bd0*/  ULDC.64 UR42, c[0x0][0x228] ;  /* 0x00008a00002a7ab9 */ /* 0x000fe20000000a00 */
[----:B------:R0:W-:Y:S02]  /*69be0*/  STL [R1+0x878], R13 ;  /* 0x0008780d01007387 */ /* 0x0001e40000100800 */
[----:B0-----:R-:W-:Y:S01]  /*69bf0*/  VIADD R13, R13, UR19 ;  /* 0x000000130d0d7c36 */ /* 0x001fe20008000000 */
[----:B--2---:R-:W-:-:S04]  /*69c00*/  LOP3.LUT R2, R2, 0x7fffffff, RZ, 0xc0, !PT ;  /* 0x7fffffff02027812 */ /* 0x004fc800078ec0ff */
[----:B------:R-:W-:-:S04]  /*69c10*/  @P2 LOP3.LUT R2, R2, 0x80000000, RZ, 0xfc, !PT ;  /* 0x8000000002022812 */ /* 0x000fc800078efcff */
[----:B------:R-:W-:-:S04]  /*69c20*/  LOP3.LUT R2, R2, 0xbfffffff, RZ, 0xc0, !PT ;  /* 0xbfffffff02027812 */ /* 0x000fc800078ec0ff */
[----:B------:R-:W-:-:S04]  /*69c30*/  @P1 LOP3.LUT R2, R2, 0x40000000, RZ, 0xfc, !PT ;  /* 0x4000000002021812 */ /* 0x000fc800078efcff */
[----:B------:R-:W-:-:S04]  /*69c40*/  LOP3.LUT R2, R2, 0xdfffffff, RZ, 0xc0, !PT ;  /* 0xdfffffff02027812 */ /* 0x000fc800078ec0ff */
[----:B------:R-:W-:Y:S02]  /*69c50*/  @P0 LOP3.LUT R2, R2, 0x20000000, RZ, 0xfc, !PT ;  /* 0x2000000002020812 */ /* 0x000fe400078efcff */
[----:B----4-:R-:W-:Y:S02]  /*69c60*/  ISETP.GE.AND P0, PT, R15, UR25, PT ;  /* 0x000000190f007c0c */ /* 0x010fe4000bf06270 */
[----:B------:R-:W2:Y:S01]  /*69c70*/  LDL.LU R15, [R1+0x164] ;  /* 0x00016400010f7983 */ /* 0x000ea20000300800 */
[----:B------:R-:W-:Y:S02]  /*69c80*/  LOP3.LUT R4, R5, 0xffff, RZ, 0xc0, !PT ;  /* 0x0000ffff05047812 */ /* 0x000fe400078ec0ff */
[----:B------:R-:W-:Y:S02]  /*69c90*/  LOP3.LUT R5, R6, 0xffff, RZ, 0xc0, !PT ;  /* 0x0000ffff06057812 */ /* 0x000fe400078ec0ff */
[----:B------:R-:W-:Y:S01]  /*69ca0*/  LOP3.LUT R6, R16, 0xffff, RZ, 0xc0, !PT ;  /* 0x0000ffff10067812 */ /* 0x000fe200078ec0ff */
[----:B------:R0:W-:Y:S04]  /*69cb0*/  STL [R1+0x87c], R13 ;  /* 0x00087c0d01007387 */ /* 0x0001e80000100800 */
[----:B------:R-:W3:Y:S01]  /*69cc0*/  LDL.LU R16, [R1+0x168] ;  /* 0x0001680001107983 */ /* 0x000ee20000300800 */
[----:B------:R-:W-:-:S02]  /*69cd0*/  ISETP.LT.AND P1, PT, R19, UR30, !P0 ;  /* 0x0000001e13007c0c */ /* 0x000fc4000c721270 */
[----:B------:R-:W-:Y:S02]  /*69ce0*/  LOP3.LUT R2, R2, 0xefffffff, RZ, 0xc0, !PT ;  /* 0xefffffff02027812 */ /* 0x000fe400078ec0ff */
[----:B------:R-:W-:Y:S02]  /*69cf0*/  ISETP.LT.AND P3, PT, R21, UR24, !P0 ;  /* 0x0000001815007c0c */ /* 0x000fe4000c761270 */
[----:B------:R-:W-:Y:S01]  /*69d00*/  ISETP.LT.AND P2, PT, R17, UR57, !P0 ;  /* 0x0000003911007c0c */ /* 0x000fe2000c741270 */
[----:B------:R-:W-:Y:S01]  /*69d10*/  ULDC UR24, c[0x0][0x228] ;  /* 0x00008a0000187ab9 */ /* 0x000fe20000000800 */
[----:B------:R-:W-:-:S05]  /*69d20*/  ULDC UR57, c[0x0][0x228] ;  /* 0x00008a0000397ab9 */ /* 0x000fca0000000800 */
[----:B------:R-:W-:Y:S02]  /*69d30*/  @P1 LOP3.LUT R2, R2, 0x10000000, RZ, 0xfc, !PT ;  /* 0x1000000002021812 */ /* 0x000fe400078efcff */
[----:B------:R-:W-:Y:S02]  /*69d40*/  ISETP.LT.AND P1, PT, R18, UR60, !P0 ;  /* 0x0000003c12007c0c */ /* 0x000fe4000c721270 */
[----:B------:R-:W-:Y:S01]  /*69d50*/  ISETP.GE.AND P0, PT, R14, UR27, PT ;  /* 0x0000001b0e007c0c */ /* 0x000fe2000bf06270 */
[----:B------:R-:W-:Y:S01]  /*69d60*/  VIADD R14, R13, UR50 ;  /* 0x000000320d0e7c36 */ /* 0x000fe20008000000 */
[----:B------:R-:W-:Y:S01]  /*69d70*/  LOP3.LUT R2, R2, 0xf7ffffff, RZ, 0xc0, !PT ;  /* 0xf7ffffff02027812 */ /* 0x000fe200078ec0ff */
[----:B0-----:R-:W4:Y:S01]  /*69d80*/  LDL.LU R13, [R1+0x16c] ;  /* 0x00016c00010d7983 */ /* 0x001f220000300800 */
[----:B------:R-:W-:Y:S02]  /*69d90*/  ULDC UR60, c[0x0][0x228] ;  /* 0x00008a00003c7ab9 */ /* 0x000fe40000000800 */
[----:B------:R-:W-:-:S04]  /*69da0*/  @P3 LOP3.LUT R2, R2, 0x8000000, RZ, 0xfc, !PT ;  /* 0x0800000002023812 */ /* 0x000fc800078efcff */
[----:B------:R-:W-:Y:S02]  /*69db0*/  LOP3.LUT R2, R2, 0xfbffffff, RZ, 0xc0, !PT ;  /* 0xfbffffff02027812 */ /* 0x000fe400078ec0ff */
[----:B------:R-:W-:Y:S02]  /*69dc0*/  ISETP.LT.AND P3, PT, R19, UR32, !P0 ;  /* 0x0000002013007c0c */ /* 0x000fe4000c761270 */
[----:B------:R-:W-:-:S04]  /*69dd0*/  @P2 LOP3.LUT R2, R2, 0x4000000, RZ, 0xfc, !PT ;  /* 0x0400000002022812 */ /* 0x000fc800078efcff */
[----:B------:R-:W-:Y:S02]  /*69de0*/  LOP3.LUT R2, R2, 0xfdffffff, RZ, 0xc0, !PT ;  /* 0xfdffffff02027812 */ /* 0x000fe400078ec0ff */
[----:B------:R-:W-:Y:S02]  /*69df0*/  ISETP.LT.AND P2, PT, R21, UR24, !P0 ;  /* 0x0000001815007c0c */ /* 0x000fe4000c741270 */
[----:B------:R-:W-:-:S04]  /*69e00*/  @P1 LOP3.LUT R2, R2, 0x2000000, RZ, 0xfc, !PT ;  /* 0x0200000002021812 */ /* 0x000fc800078efcff */
[----:B------:R-:W-:Y:S02]  /*69e10*/  LOP3.LUT R2, R2, 0xfeffffff, RZ, 0xc0, !PT ;  /* 0xfeffffff02027812 */ /* 0x000fe400078ec0ff */
[----:B------:R-:W-:Y:S02]  /*69e20*/  ISETP.LT.AND P1, PT, R17, UR57, !P0 ;  /* 0x0000003911007c0c */ /* 0x000fe4000c721270 */
        /* <DEDUP_REMOVED lines=13> */
[----:B--2---:R-:W-:Y:S02]  /*69f00*/  ISETP.GE.AND P0, PT, R15, UR29, PT ;  /* 0x0000001d0f007c0c */ /* 0x004fe4000bf06270 */
[----:B------:R-:W2:Y:S02]  /*69f10*/  LDL.LU R15, [R1+0x23dc] ;  /* 0x0023dc00010f7983 */ /* 0x000ea40000300800 */
[----:B------:R-:W-:Y:S02]  /*69f20*/  ISETP.LT.AND P1, PT, R19, UR34, !P0 ;  /* 0x0000002213007c0c */ /* 0x000fe4000c721270 */
[----:B------:R-:W-:-:S02]  /*69f30*/  ISETP.LT.AND P3, PT, R21, UR57, !P0 ;  /* 0x0000003915007c0c */ /* 0x000fc4000c761270 */
[----:B------:R-:W-:-:S09]  /*69f40*/  ISETP.LT.AND P2, PT, R17, UR60, !P0 ;  /* 0x0000003c11007c0c */ /* 0x000fd2000c741270 */
[----:B------:R-:W-:-:S04]  /*69f50*/  @P1 LOP3.LUT R2, R2, 0x100000, RZ, 0xfc, !PT ;  /* 0x0010000002021812 */ /* 0x000fc800078efcff */
[----:B------:R-:W-:Y:S02]  /*69f60*/  LOP3.LUT R2, R2, 0xfff7ffff, RZ, 0xc0, !PT ;  /* 0xfff7ffff02027812 */ /* 0x000fe400078ec0ff */
[----:B------:R-:W-:Y:S02]  /*69f70*/  ISETP.LT.AND P1, PT, R18, UR61, !P0 ;  /* 0x0000003d12007c0c */ /* 0x000fe4000c721270 */
[----:B------:R-:W-:-:S04]  /*69f80*/  @P3 LOP3.LUT R2, R2, 0x80000, RZ, 0xfc, !PT ;  /* 0x0008000002023812 */ /* 0x000fc800078efcff */
[----:B------:R-:W-:-:S04]  /*69f90*/  LOP3.LUT R2, R2, 0xfffbffff, RZ, 0xc0, !PT ;  /* 0xfffbffff02027812 */ /* 0x000fc800078ec0ff */
[----:B------:R-:W-:Y:S02]  /*69fa0*/  @P2 LOP3.LUT R2, R2, 0x40000, RZ, 0xfc, !PT ;  /* 0x0004000002022812 */ /* 0x000fe400078efcff */
[----:B---3--:R-:W-:Y:S02]  /*69fb0*/  ISETP.GE.AND P0, PT, R16, UR31, PT ;  /* 0x0000001f10007c0c */ /* 0x008fe4000bf06270 */
[----:B------:R-:W-:-:S04]  /*69fc0*/  LOP3.LUT R2, R2, 0xfffdffff, RZ, 0xc0, !PT ;  /* 0xfffdffff02027812 */ /* 0x000fc800078ec0ff */
[----:B------:R-:W-:Y:S02]  /*69fd0*/  @P1 LOP3.LUT R2, R2, 0x20000, RZ, 0xfc, !PT ;  /* 0x0002000002021812 */ /* 0x000fe400078efcff */
[----:B------:R-:W-:Y:S01]  /*69fe0*/  ISETP.LT.AND P1, PT, R19, UR36, !P0 ;  /* 0x0000002413007c0c */ /* 0x000fe2000c721270 */
[----:B------:R0:W-:Y:S01]  /*69ff0*/  STL [R1+0x884], R14 ;  /* 0x0008840e01007387 */ /* 0x0001e20000100800 */
[----:B------:R-:W-:Y:S02]  /*6a000*/  LOP3.LUT R2, R2, 0xfffeffff, RZ, 0xc0, !PT ;  /* 0xfffeffff02027812 */ /* 0x000fe400078ec0ff */
[----:B------:R-:W-:Y:S02]  /*6a010*/  ISETP.LT.AND P3, PT, R21, UR59, !P0 ;  /* 0x0000003b15007c0c */ /* 0x000fe4000c761270 */
[----:B------:R-:W-:Y:S01]  /*6a020*/  ISETP.LT.AND P2, PT, R17, UR58, !P0 ;  /* 0x0000003a11007c0c */ /* 0x000fe2000c741270 */
[----:B0-----:R-:W-:-:S06]  /*6a030*/  VIADD R14, R14, UR48 ;  /* 0x000000300e0e7c36 */ /* 0x001fcc0008000000 */
[----:B------:R-:W-:Y:S02]  /*6a040*/  @P1 LOP3.LUT R2, R2, 0x10000, RZ, 0xfc, !PT ;  /* 0x0001000002021812 */ /* 0x000fe400078efcff */
[----:B------:R-:W-:Y:S02]  /*6a050*/  ISETP.LT.AND P1, PT, R18, UR56, !P0 ;  /* 0x0000003812007c0c */ /* 0x000fe4000c721270 */
[----:B----4-:R-:W-:Y:S01]  /*6a060*/  ISETP.GE.AND P0, PT, R13, UR33, PT ;  /* 0x000000210d007c0c */ /* 0x010fe2000bf06270 */
[----:B------:R0:W-:Y:S04]  /*6a070*/  STL [R1+0x888], R14 ;  /* 0x0008880e01007387 */ /* 0x0001e80000100800 */
[----:B------:R-:W3:Y:S01]  /*6a080*/  LDL.LU R13, [R1+0x174] ;  /* 0x00017400010d7983 */ /* 0x000ee20000300800 */
[----:B------:R-:W-:-:S04]  /*6a090*/  LOP3.LUT R2, R2, 0xffff7fff, RZ, 0xc0, !PT ;  /* 0xffff7fff02027812 */ /* 0x000fc800078ec0ff */
[----:B------:R-:W-:-:S04]  /*6a0a0*/  @P3 LOP3.LUT R2, R2, 0x8000, RZ, 0xfc, !PT ;  /* 0x0000800002023812 */ /* 0x000fc800078efcff */
[----:B------:R-:W-:-:S04]  /*6a0b0*/  LOP3.LUT R2, R2, 0xffffbfff, RZ, 0xc0, !PT ;  /* 0xffffbfff02027812 */ /* 0x000fc800078ec0ff */
[----:B------:R-:W-:-:S04]  /*6a0c0*/  @P2 LOP3.LUT R2, R2, 0x4000, RZ, 0xfc, !PT ;  /* 0x0000400002022812 */ /* 0x000fc800078efcff */
[----:B------:R-:W-:-:S04]  /*6a0d0*/  LOP3.LUT R2, R2, 0xffffdfff, RZ, 0xc0, !PT ;  /* 0xffffdfff02027812 */ /* 0x000fc800078ec0ff */
[----:B------:R-:W-:Y:S02]  /*6a0e0*/  @P1 LOP3.LUT R2, R2, 0x2000, RZ, 0xfc, !PT ;  /* 0x0000200002021812 */ /* 0x000fe400078efcff */
[----:B------:R-:W-:Y:S02]  /*6a0f0*/  ISETP.LT.AND P1, PT, R19, UR38, !P0 ;  /* 0x0000002613007c0c */ /* 0x000fe4000c721270 */
[----:B------:R-:W-:Y:S02]  /*6a100*/  ISETP.LT.AND P3, PT, R21, UR9, !P0 ;  /* 0x0000000915007c0c */ /* 0x000fe4000c761270 */
[----:B------:R-:W-:Y:S02]  /*6a110*/  LOP3.LUT R2, R2, 0xffffefff, RZ, 0xc0, !PT ;  /* 0xffffefff02027812 */ /* 0x000fe400078ec0ff */
[----:B------:R-:W-:-:S07]  /*6a120*/  ISETP.LT.AND P2, PT, R17, UR7, !P0 ;  /* 0x0000000711007c0c */ /* 0x000fce000c741270 */
[----:B------:R-:W-:-:S04]  /*6a130*/  @P1 LOP3.LUT R2, R2, 0x1000, RZ, 0xfc, !PT ;  /* 0x0000100002021812 */ /* 0x000fc800078efcff */
[----:B------:R-:W-:Y:S02]  /*6a140*/  LOP3.LUT R2, R2, 0xfffff7ff, RZ, 0xc0, !PT ;  /* 0xfffff7ff02027812 */ /* 0x000fe400078ec0ff */
[----:B------:R-:W-:Y:S02]  /*6a150*/  ISETP.LT.AND P1, PT, R18, UR12, !P0 ;  /* 0x0000000c12007c0c */ /* 0x000fe4000c721270 */
[----:B------:R-:W-:-:S04]  /*6a160*/  @P3 LOP3.LUT R2, R2, 0x800, RZ, 0xfc, !PT ;  /* 0x0000080002023812 */ /* 0x000fc800078efcff */
[----:B------:R-:W-:-:S04]  /*6a170*/  LOP3.LUT R2, R2, 0xfffffbff, RZ, 0xc0, !PT ;  /* 0xfffffbff02027812 */ /* 0x000fc800078ec0ff */
[----:B------:R-:W-:-:S04]  /*6a180*/  @P2 LOP3.LUT R2, R2, 0x400, RZ, 0xfc, !PT ;  /* 0x0000040002022812 */ /* 0x000fc800078efcff */
[----:B------:R-:W-:-:S04]  /*6a190*/  LOP3.LUT R2, R2, 0xfffffdff, RZ, 0xc0, !PT ;  /* 0xfffffdff02027812 */ /* 0x000fc800078ec0ff */
[----:B------:R-:W-:Y:S01]  /*6a1a0*/  @P1 LOP3.LUT R2, R2, 0x200, RZ, 0xfc, !PT ;  /* 0x0000020002021812 */ /* 0x000fe200078efcff */
[----:B0-----:R-:W-:-:S03]  /*6a1b0*/  VIADD R14, R14, UR21 ;  /* 0x000000150e0e7c36 */ /* 0x001fc60008000000 */
[----:B------:R-:W-:Y:S02]  /*6a1c0*/  LOP3.LUT R2, R2, 0xfffffeff, RZ, 0xc0, !PT ;  /* 0xfffffeff02027812 */ /* 0x000fe400078ec0ff */
[----:B------:R0:W-:Y:S04]  /*6a1d0*/  STL [R1+0x88c], R14 ;  /* 0x00088c0e01007387 */ /* 0x0001e80000100800 */
[----:B------:R-:W4:Y:S01]  /*6a1e0*/  LDL.LU R16, [R1+0x9ac] ;  /* 0x0009ac0001107983 */ /* 0x000f220000300800 */
[----:B0-----:R-:W-:Y:S01]  /*6a1f0*/  VIADD R14, R14, UR51 ;  /* 0x000000330e0e7c36 */ /* 0x001fe20008000000 */
[----:B--2---:R-:W-:Y:S02]  /*6a200*/  ISETP.GE.AND P0, PT, R15, UR35, PT ;  /* 0x000000230f007c0c */ /* 0x004fe4000bf06270 */
[----:B------:R-:W2:Y:S02]  /*6a210*/  LDL.LU R15, [R1+0x9a8] ;  /* 0x0009a800010f7983 */ /* 0x000ea40000300800 */
[----:B------:R-:W-:-:S02]  /*6a220*/  ISETP.LT.AND P1, PT, R19, UR46, !P0 ;  /* 0x0000002e13007c0c */ /* 0x000fc4000c721270 */
[----:B------:R-:W-:Y:S02]  /*6a230*/  ISETP.LT.AND P3, PT, R21, UR11, !P0 ;  /* 0x0000000b15007c0c */ /* 0x000fe4000c761270 */
[----:B------:R-:W-:Y:S01]  /*6a240*/  ISETP.LT.AND P2, PT, R17, UR10, !P0 ;  /* 0x0000000a11007c0c */ /* 0x000fe2000c741270 */
[----:B------:R0:W-:Y:S08]  /*6a250*/  STL [R1+0x890], R14 ;  /* 0x0008900e01007387 */ /* 0x0001f00000100800 */
[----:B------:R-:W-:-:S02]  /*6a260*/  @P1 LOP3.LUT R2, R2, 0x100, RZ, 0xfc, !PT ;  /* 0x0000010002021812 */ /* 0x000fc400078efcff */
[----:B------:R-:W-:Y:S02]  /*6a270*/  ISETP.LT.AND P1, PT, R18, UR16, !P0 ;  /* 0x0000001012007c0c */ /* 0x000fe4000c721270 */
[----:B---3--:R-:W-:Y:S02]  /*6a280*/  ISETP.GE.AND P0, PT, R13, UR37, PT ;  /* 0x000000250d007c0c */ /* 0x008fe4000bf06270 */
        /* <DEDUP_REMOVED lines=8> */
[----:B------:R-:W-:Y:S02]  /*6a310*/  LOP3.LUT R2, R2, 0xffffffef, RZ, 0xc0, !PT ;  /* 0xffffffef02027812 */ /* 0x000fe400078ec0ff */
[----:B------:R-:W-:Y:S02]  /*6a320*/  ISETP.LT.AND P3, PT, R21, UR14, !P0 ;  /* 0x0000000e15007c0c */ /* 0x000fe4000c761270 */
[----:B------:R-:W-:-:S07]  /*6a330*/  ISETP.LT.AND P2, PT, R17, UR13, !P0 ;  /* 0x0000000d11007c0c */ /* 0x000fce000c741270 */
[----:B------:R-:W-:Y:S02]  /*6a340*/  @P1 LOP3.LUT R2, R2, 0x10, RZ, 0xfc, !PT ;  /* 0x0000001002021812 */ /* 0x000fe400078efcff */
[----:B------:R-:W-:Y:S02]  /*6a350*/  ISETP.LT.AND P1, PT, R18, UR20, !P0 ;  /* 0x0000001412007c0c */ /* 0x000fe4000c721270 */
[----:B------:R-:W-:Y:S02]  /*6a360*/  LOP3.LUT R2, R2, 0xfffffffd, RZ, 0xc0, !PT ;  /* 0xfffffffd02027812 */ /* 0x000fe400078ec0ff */
[----:B------:R-:W-:Y:S02]  /*6a370*/  LOP3.LUT R3, R3, 0xffff, RZ, 0xc0, !PT ;  /* 0x0000ffff03037812 */ /* 0x000fe400078ec0ff */
[----:B------:R-:W-:Y:S01]  /*6a380*/  @P3 LOP3.LUT R2, R2, 0x2, RZ, 0xfc, !PT ;  /* 0x0000000202023812 */ /* 0x000fe200078efcff */
[----:B0-----:R-:W-:-:S03]  /*6a390*/  VIADD R14, R14, UR52 ;  /* 0x000000340e0e7c36 */ /* 0x001fc60008000000 */
[----:B------:R-:W-:-:S04]  /*6a3a0*/  LOP3.LUT R2, R2, 0xfffffffe, RZ, 0xc0, !PT ;  /* 0xfffffffe02027812 */ /* 0x000fc800078ec0ff */
[----:B------:R-:W-:Y:S02]  /*6a3b0*/  @P2 LOP3.LUT R2, R2, 0x1, RZ, 0xfc, !PT ;  /* 0x0000000102022812 */ /* 0x000fe400078efcff */
[----:B----4-:R-:W-:Y:S02]  /*6a3c0*/  PRMT R16, R16, 0x4210, R3 ;  /* 0x0000421010107816 */ /* 0x010fe40000000003 */
[----:B--2---:R-:W-:Y:S02]  /*6a3d0*/  PRMT R15, R15, 0x4210, R4 ;  /* 0x000042100f0f7816 */ /* 0x004fe40000000004 */
[----:B---3--:R-:W-:Y:S02]  /*6a3e0*/  ISETP.GE.AND P0, PT, R13, UR39, PT ;  /* 0x000000270d007c0c */ /* 0x008fe4000bf06270 */
[----:B------:R-:W2:Y:S04]  /*6a3f0*/  LDL.LU R13, [R1+0x23d4] ;  /* 0x0023d400010d7983 */ /* 0x000ea80000300800 */
[----:B------:R-:W-:Y:S01]  /*6a400*/  STL [R1+0x894], R14 ;  /* 0x0008940e01007387 */ /* 0x000fe20000100800 */
[----:B------:R-:W-:-:S03]  /*6a410*/  ISETP.LT.AND P2, PT, R21, UR18, !P0 ;  /* 0x0000001215007c0c */ /* 0x000fc6000c741270 */
[----:B------:R-:W3:Y:S04]  /*6a420*/  LDL.LU R21, [R1+0x23d0] ;  /* 0x0023d00001157983 */ /* 0x000ee80000300800 */
[----:B------:R0:W-:Y:S04]  /*6a430*/  STL [R1+0x50], R16 ;  /* 0x0000501001007387 */ /* 0x0001e80000100800 */
[----:B0-----:R-:W4:Y:S04]  /*6a440*/  LDL.LU R16, [R1+0x23cc] ;  /* 0x0023cc0001107983 */ /* 0x001f280000300800 */
[----:B------:R0:W-:Y:S04]  /*6a450*/  STL [R1+0x54], R15 ;  /* 0x0000540f01007387 */ /* 0x0001e80000100800 */
[----:B0-----:R-:W3:Y:S01]  /*6a460*/  LDL.LU R15, [R1+0x23c8] ;  /* 0x0023c800010f7983 */ /* 0x001ee20000300800 */
[----:B------:R-:W-:Y:S01]  /*6a470*/  ISETP.LT.AND P3, PT, R19, UR42, !P0 ;  /* 0x0000002a13007c0c */ /* 0x000fe2000c761270 */
[----:B------:R-:W-:Y:S01]  /*6a480*/  VIADD R14, R14, UR53 ;  /* 0x000000350e0e7c36 */ /* 0x000fe20008000000 */
[----:B------:R-:W-:-:S04]  /*6a490*/  ISETP.GE.AND P6, PT, R18, UR22, PT ;  /* 0x0000001612007c0c */ /* 0x000fc8000bfc6270 */
[----:B------:R0:W-:Y:S04]  /*6a4a0*/  STL [R1+0x10c4], R14 ;  /* 0x0010c40e01007387 */ /* 0x0001e80000100800 */
[----:B0-----:R-:W4:Y:S01]  /*6a4b0*/  LDL.LU R14, [R1+0x23c4] ;  /* 0x0023c400010e7983 */ /* 0x001f220000300800 */
[----:B--2---:R-:W-:-:S04]  /*6a4c0*/  LOP3.LUT R13, R13, 0x7fffffff, RZ, 0xc0, !PT ;  /* 0x7fffffff0d0d7812 */ /* 0x004fc800078ec0ff */
[----:B------:R-:W-:-:S04]  /*6a4d0*/  @P1 LOP3.LUT R13, R13, 0x80000000, RZ, 0xfc, !PT ;  /* 0x800000000d0d1812 */ /* 0x000fc800078efcff */
[----:B------:R-:W-:Y:S02]  /*6a4e0*/  LOP3.LUT R13, R13, 0xbfffffff, RZ, 0xc0, !PT ;  /* 0xbfffffff0d0d7812 */ /* 0x000fe400078ec0ff */
[----:B------:R-:W-:Y:S02]  /*6a4f0*/  ISETP.LT.AND P1, PT, R17, UR15, !P0 ;  /* 0x0000000f11007c0c */ /* 0x000fe4000c721270 */
[----:B------:R-:W-:-:S04]  /*6a500*/  @P3 LOP3.LUT R13, R13, 0x40000000, RZ, 0xfc, !PT ;  /* 0x400000000d0d3812 */ /* 0x000fc800078efcff */
[----:B------:R-:W-:Y:S02]  /*6a510*/  LOP3.LUT R13, R13, 0xdfffffff, RZ, 0xc0, !PT ;  /* 0xdfffffff0d0d7812 */ /* 0x000fe400078ec0ff */
[----:B------:R-:W-:Y:S02]  /*6a520*/  ISETP.LT.AND P0, PT, R18, UR17, !P0 ;  /* 0x0000001112007c0c */ /* 0x000fe4000c701270 */
[----:B------:R-:W-:-:S04]  /*6a530*/  @P2 LOP3.LUT R13, R13, 0x20000000, RZ, 0xfc, !PT ;  /* 0x200000000d0d2812 */ /* 0x000fc800078efcff */
[----:B------:R-:W-:-:S04]  /*6a540*/  LOP3.LUT R13, R13, 0xefffffff, RZ, 0xc0, !PT ;  /* 0xefffffff0d0d7812 */ /* 0x000fc800078ec0ff */
[----:B------:R-:W-:Y:S02]  /*6a550*/  @P1 LOP3.LUT R13, R13, 0x10000000, RZ, 0xfc, !PT ;  /* 0x100000000d0d1812 */ /* 0x000fe400078efcff */
[----:B---3--:R-:W-:Y:S02]  /*6a560*/  ISETP.GE.AND P1, PT, R15, UR23, PT ;  /* 0x000000170f007c0c */ /* 0x008fe4000bf26270 */
[----:B------:R-:W2:Y:S01]  /*6a570*/  LDL.LU R15, [R1+0x23c0] ;  /* 0x0023c000010f7983 */ /* 0x000ea20000300800 */
[----:B------:R-:W-:Y:S02]  /*6a580*/  LOP3.LUT R13, R13, 0xf7ffffff, RZ, 0xc0, !PT ;  /* 0xf7ffffff0d0d7812 */ /* 0x000fe400078ec0ff */
[----:B------:R-:W-:Y:S02]  /*6a590*/  ISETP.LT.AND P4, PT, R17, UR8, !P1 ;  /* 0x0000000811007c0c */ /* 0x000fe4000cf81270 */
[----:B------:R-:W-:Y:S02]  /*6a5a0*/  @P0 LOP3.LUT R13, R13, 0x8000000, RZ, 0xfc, !PT ;  /* 0x080000000d0d0812 */ /* 0x000fe400078efcff */
[----:B----4-:R-:W-:-:S02]  /*6a5b0*/  ISETP.GE.AND P0, PT, R16, UR47, PT ;  /* 0x0000002f10007c0c */ /* 0x010fc4000bf06270 */
[----:B------:R-:W-:Y:S01]  /*6a5c0*/  ISETP.LT.AND P3, PT, R18, UR6, !P1 ;  /* 0x0000000612007c0c */ /* 0x000fe2000cf61270 */
[----:B------:R-:W3:Y:S04]  /*6a5d0*/  LDL.LU R16, [R1+0x23bc] ;  /* 0x0023bc0001107983 */ /* 0x000ee80000300800 */
[----:B------:R-:W4:Y:S04]  /*6a5e0*/  LDL.LU R17, [R1+0x23b8] ;  /* 0x0023b80001117983 */ /* 0x000f280000300800 */
[----:B------:R-:W2:Y:S01]  /*6a5f0*/  LDL.LU R18, [R1+0x23b4] ;  /* 0x0023b40001127983 */ /* 0x000ea20000300800 */
[----:B------:R-:W-:-:S03]  /*6a600*/  ISETP.LT.AND P2, PT, R19, UR54, !P0 ;  /* 0x0000003613007c0c */ /* 0x000fc6000c741270 */
[----:B------:R-:W3:Y:S01]  /*6a610*/  LDL.LU R19, [R1+0x23b0] ;  /* 0x0023b00001137983 */ /* 0x000ee20000300800 */
[----:B------:R-:W-:-:S04]  /*6a620*/  LOP3.LUT R2, R2, 0xfffffff7, RZ, 0xc0, !PT ;  /* 0xfffffff702027812 */ /* 0x000fc800078ec0ff */
[----:B------:R-:W-:Y:S02]  /*6a630*/  @P4 LOP3.LUT R2, R2, 0x8, RZ, 0xfc, !PT ;  /* 0x0000000802024812 */ /* 0x000fe400078efcff */
[----:B------:R-:W-:Y:S02]  /*6a640*/  LOP3.LUT R13, R13, 0xfbffffff, RZ, 0xc0, !PT ;  /* 0xfbffffff0d0d7812 */ /* 0x000fe400078ec0ff */
[----:B------:R-:W-:Y:S02]  /*6a650*/  LOP3.LUT R2, R2, 0xfffffffb, RZ, 0xc0, !PT ;  /* 0xfffffffb02027812 */ /* 0x000fe400078ec0ff */
[----:B------:R-:W-:Y:S02]  /*6a660*/  LOP3.LUT R7, R7, 0xffff, RZ, 0xc0, !PT ;  /* 0x0000ffff07077812 */ /* 0x000fe400078ec0ff */
[----:B------:R-:W-:Y:S02]  /*6a670*/  LOP3.LUT R8, R8, 0xffff, RZ, 0xc0, !PT ;  /* 0x0000ffff08087812 */ /* 0x000fe400078ec0ff */
[----:B------:R-:W-:-:S02]  /*6a680*/  LOP3.LUT R9, R9, 0xffff, RZ, 0xc0, !PT ;  /* 0x0000ffff09097812 */ /* 0x000fc400078ec0ff */
[----:B------:R-:W-:Y:S02]  /*6a690*/  LOP3.LUT R10, R10, 0xffff, RZ, 0xc0, !PT ;  /* 0x0000ffff0a0a7812 */ /* 0x000fe400078ec0ff */
[----:B------:R-:W-:Y:S02]  /*6a6a0*/  @P3 LOP3.LUT R2, R2, 0x4, RZ, 0xfc, !PT ;  /* 0x0000000402023812 */ /* 0x000fe400078efcff */
[----:B------:R-:W-:Y:S01]  /*6a6b0*/  @P2 LOP3.LUT R13, R13, 0x4000000, RZ, 0xfc, !PT ;  /* 0x040000000d0d2812 */ /* 0x000fe200078efcff */
[----:B------:R0:W-:Y:S01]  /*6a6c0*/  STL [R1+0x2534], R12 ;  /* 0x0025340c01007387 */ /* 0x0001e20000100800 */
[----:B------:R-:W-:Y:S01]  /*6a6d0*/  ULEA UR4, UR4, UR5, 0x5 ;  /* 0x0000000504047291 */ /* 0x000fe2000f8e283f */
[----:B------:R-:W-:Y:S01]  /*6a6e0*/  ULDC.64 UR52, c[0x0][0x228] ;  /* 0x00008a0000347ab9 */ /* 0x000fe20000000a00 */
[----:B------:R-:W-:Y:S01]  /*6a6f0*/  ULDC.64 UR38, c[0x0][0x228] ;  /* 0x00008a0000267ab9 */ /* 0x000fe20000000a00 */
[----:B------:R-:W-:Y:S01]  /*6a700*/  ULDC.64 UR36, c[0x0][0x228] ;  /* 0x00008a0000247ab9 */ /* 0x000fe20000000a00 */
[----:B------:R-:W-:Y:S01]  /*6a710*/  ULDC.64 UR34, c[0x0][0x228] ;  /* 0x00008a0000227ab9 */ /* 0x000fe20000000a00 */
[----:B------:R-:W-:Y:S01]  /*6a720*/  ULDC.64 UR30, c[0x0][0x228] ;  /* 0x00008a00001e7ab9 */ /* 0x000fe20000000a00 */
[----:B------:R-:W-:Y:S01]  /*6a730*/  ULDC.64 UR50, c[0x0][0x228] ;  /* 0x00008a0000327ab9 */ /* 0x000fe20000000a00 */
[----:B------:R-:W-:Y:S01]  /*6a740*/  ULDC.64 UR28, c[0x0][0x228] ;  /* 0x00008a00001c7ab9 */ /* 0x000fe20000000a00 */
[----:B0-----:R-:W4:Y:S01]  /*6a750*/  LDL.LU R12, [R1+0x198] ;  /* 0x00019800010c7983 */ /* 0x001f220000300800 */
[----:B------:R-:W-:Y:S01]  /*6a760*/  ULDC.64 UR22, c[0x0][0x228] ;  /* 0x00008a0000167ab9 */ /* 0x000fe20000000a00 */
[----:B------:R-:W-:Y:S01]  /*6a770*/  ULDC.64 UR26, c[0x0][0x228] ;  /* 0x00008a00001a7ab9 */ /* 0x000fe20000000a00 */
[----:B------:R-:W-:Y:S01]  /*6a780*/  ULDC.64 UR32, c[0x0][0x228] ;  /* 0x00008a0000207ab9 */ /* 0x000fe20000000a00 */
[----:B------:R0:W-:Y:S01]  /*6a790*/  STL [R1+0x2530], R13 ;  /* 0x0025300d01007387 */ /* 0x0001e20000100800 */
[----:B------:R-:W-:Y:S01]  /*6a7a0*/  ULDC.64 UR24, c[0x0][0x228] ;  /* 0x00008a0000187ab9 */ /* 0x000fe20000000a00 */
        /* <DEDUP_REMOVED lines=10> */
[----:B------:R-:W-:Y:S01]  /*6a850*/  ULDC UR60, c[0x0][0x228] ;  /* 0x00008a00003c7ab9 */ /* 0x000fe20000000800 */
[----:B------:R-:W-:Y:S01]  /*6a860*/  ULDC UR61, c[0x0][0x228] ;  /* 0x00008a00003d7ab9 */ /* 0x000fe20000000800 */
[----:B------:R0:W-:Y:S01]  /*6a870*/  STL [R1+0x2510], R11 ;  /* 0x0025100b01007387 */ /* 0x0001e20000100800 */
[----:B------:R-:W-:Y:S01]  /*6a880*/  ULDC UR59, c[0x0][0x228] ;  /* 0x00008a00003b7ab9 */ /* 0x000fe20000000800 */
[----:B------:R-:W-:Y:S01]  /*6a890*/  ULDC UR40, c[0x0][0x228] ;  /* 0x00008a0000287ab9 */ /* 0x000fe20000000800 */
[----:B------:R-:W-:Y:S01]  /*6a8a0*/  ULDC UR57, c[0x0][0x228] ;  /* 0x00008a0000397ab9 */ /* 0x000fe20000000800 */
[----:B------:R-:W-:Y:S01]  /*6a8b0*/  ULDC UR58, c[0x0][0x228] ;  /* 0x00008a00003a7ab9 */ /* 0x000fe20000000800 */
[----:B------:R-:W-:Y:S01]  /*6a8c0*/  ULDC UR54, c[0x0][0x228] ;  /* 0x00008a0000367ab9 */ /* 0x000fe20000000800 */
[----:B------:R-:W-:Y:S01]  /*6a8d0*/  ULDC UR56, c[0x0][0x228] ;  /* 0x00008a0000387ab9 */ /* 0x000fe20000000800 */
[----:B------:R-:W-:Y:S01]  /*6a8e0*/  ULDC UR42, c[0x0][0x228] ;  /* 0x00008a00002a7ab9 */ /* 0x000fe20000000800 */
[----:B------:R-:W-:Y:S01]  /*6a8f0*/  ULDC.64 UR46, c[0x0][0x228] ;  /* 0x00008a00002e7ab9 */ /* 0x000fe20000000a00 */
[----:B0-----:R-:W4:Y:S04]  /*6a900*/  LDL.LU R11, [R1+0x188] ;  /* 0x00018800010b7983 */ /* 0x001f280000300800 */
[----:B------:R0:W-:Y:S04]  /*6a910*/  STL [R1+0x24f4], R22 ;  /* 0x0024f41601007387 */ /* 0x0001e80000100800 */
[----:B0-----:R-:W4:Y:S04]  /*6a920*/  LDL.LU R22, [R1+0x184] ;  /* 0x0001840001167983 */ /* 0x001f280000300800 */
[----:B------:R0:W-:Y:S04]  /*6a930*/  STL [R1+0x24d4], R23 ;  /* 0x0024d41701007387 */ /* 0x0001e80000100800 */
[----:B0-----:R-:W4:Y:S04]  /*6a940*/  LDL.LU R23, [R1+0x18c] ;  /* 0x00018c0001177983 */ /* 0x001f280000300800 */
[----:B------:R0:W-:Y:S04]  /*6a950*/  STL [R1+0x24b4], R24 ;  /* 0x0024b41801007387 */ /* 0x0001e80000100800 */
[----:B0-----:R-:W2:Y:S04]  /*6a960*/  LDL.LU R24, [R1+0x190] ;  /* 0x0001900001187983 */ /* 0x001ea80000300800 */
[----:B------:R0:W-:Y:S04]  /*6a970*/  STL [R1+0x2494], R25 ;  /* 0x0024941901007387 */ /* 0x0001e80000100800 */
[----:B0-----:R-:W2:Y:S04]  /*6a980*/  LDL.LU R25, [R1+0x194] ;  /* 0x0001940001197983 */ /* 0x001ea80000300800 */
[----:B------:R0:W-:Y:S04]  /*6a990*/  STL [R1+0x2474], R26 ;  /* 0x0024741a01007387 */ /* 0x0001e80000100800 */
[----:B0-----:R-:W3:Y:S04]  /*6a9a0*/  LDL.LU R26, [R1+0x19c] ;  /* 0x00019c00011a7983 */ /* 0x001ee80000300800 */
[----:B------:R0:W-:Y:S04]  /*6a9b0*/  STL [R1+0x2454], R27 ;  /* 0x0024541b01007387 */ /* 0x0001e80000100800 */
[----:B0-----:R-:W4:Y:S01]  /*6a9c0*/  LDL.LU R27, [R1+0x988] ;  /* 0x00098800011b7983 */ /* 0x001f220000300800 */
[----:B------:R-:W-:Y:S06]  /*6a9d0*/  BAR.SYNC.DEFER_BLOCKING 0x0 ;  /* 0x0000000000007b1d */ /* 0x000fec0000010000 */
[----:B---3--:R0:W-:Y:S04]  /*6a9e0*/  STL [R1+0x2700], R26 ;  /* 0x0027001a01007387 */ /* 0x0081e80000100800 */
[----:B0-----:R-:W3:Y:S04]  /*6a9f0*/  LDL.LU R26, [R1+0x98c] ;  /* 0x00098c00011a7983 */ /* 0x001ee80000300800 */
[----:B--2---:R0:W-:Y:S04]  /*6aa00*/  STL.64 [R1+0x26f8], R24 ;  /* 0x0026f81801007387 */ /* 0x0041e80000100a00 */
[----:B0-----:R-:W2:Y:S04]  /*6aa10*/  LDL.LU R24, [R1+0x998] ;  /* 0x0009980001187983 */ /* 0x001ea80000300800 */
[----:B------:R-:W2:Y:S04]  /*6aa20*/  LDL.LU R25, [R1+0x990] ;  /* 0x0009900001197983 */ /* 0x000ea80000300800 */
[----:B------:R0:W-:Y:S04]  /*6aa30*/  STL [R1+0x2434], R28 ;  /* 0x0024341c01007387 */ /* 0x0001e80000100800 */
[----:B0-----:R-:W2:Y:S04]  /*6aa40*/  LDL.LU R28, [R1+0x2c4] ;  /* 0x0002c400011c7983 */ /* 0x001ea80000300800 */
        /* <DEDUP_REMOVED lines=10> */
[----:B----4-:R-:W-:Y:S04]  /*6aaf0*/  STL [R1+0x23c4], R17 ;  /* 0x0023c41101007387 */ /* 0x010fe80000100800 */
[----:B------:R0:W-:Y:S04]  /*6ab00*/  STL [R1+0x23c0], R16 ;  /* 0x0023c01001007387 */ /* 0x0001e80000100800 */
[----:B0-----:R-:W4:Y:S04]  /*6ab10*/  LDL.LU R16, [R1+0x50] ;  /* 0x0000500001107983 */ /* 0x001f280000300800 */
[----:B------:R-:W4:Y:S01]  /*6ab20*/  LDL.LU R17, [R1+0x54] ;  /* 0x0000540001117983 */ /* 0x000f220000300800 */
[----:B------:R-:W-:-:S03]  /*6ab30*/  PRMT R27, R27, 0x4210, R10 ;  /* 0x000042101b1b7816 */ /* 0x000fc6000000000a */
[----:B------:R0:W-:Y:S04]  /*6ab40*/  STL [R1+0x23bc], R15 ;  /* 0x0023bc0f01007387 */ /* 0x0001e80000100800 */
[----:B------:R1:W-:Y:S04]  /*6ab50*/  STL [R1+0x23b8], R14 ;  /* 0x0023b80e01007387 */ /* 0x0003e80000100800 */
[----:B------:R-:W-:Y:S01]  /*6ab60*/  STL [R1+0x23b4], R2 ;  /* 0x0023b40201007387 */ /* 0x000fe20000100800 */
[----:B0-----:R-:W0:Y:S03]  /*6ab70*/  S2R R15, SR_TID.X ;  /* 0x00000000000f7919 */ /* 0x001e260000002100 */
[----:B------:R2:W-:Y:S01]  /*6ab80*/  STL [R1+0x23b0], R0 ;  /* 0x0023b00001007387 */ /* 0x0005e20000100800 */
[----:B0-----:R-:W-:-:S04]  /*6ab90*/  LOP3.LUT R15, R15, 0x1f, RZ, 0xc0, !PT ;  /* 0x0000001f0f0f7812 */ /* 0x001fc800078ec0ff */
[----:B-1----:R-:W-:-:S05]  /*6aba0*/  LEA R14, R15, UR4, 0x4 ;  /* 0x000000040f0e7c11 */ /* 0x002fca000f8e20ff */
[----:B------:R-:W-:Y:S01]  /*6abb0*/  STL [R1+0x30], R14 ;  /* 0x0000300e01007387 */ /* 0x000fe20000100800 */
[----:B---3--:R-:W-:Y:S02]  /*6abc0*/  PRMT R26, R26, 0x4210, R9 ;  /* 0x000042101a1a7816 */ /* 0x008fe40000000009 */
[----:B--2---:R-:W-:Y:S02]  /*6abd0*/  PRMT R24, R24, 0x4210, R7 ;  /* 0x0000421018187816 */ /* 0x004fe40000000007 */
[----:B------:R-:W-:-:S05]  /*6abe0*/  PRMT R25, R25, 0x4210, R8 ;  /* 0x0000421019197816 */ /* 0x000fca0000000008 */
[----:B------:R0:W-:Y:S01]  /*6abf0*/  STSM.16.M88.4 [R14], R24 ;  /* 0x000000180e007844 */ /* 0x0001e20000000200 */
[----:B------:R-:W-:Y:S02]  /*6ac00*/  PRMT R12, R12, 0x5210, R5 ;  /* 0x000052100c0c7816 */ /* 0x000fe40000000005 */
[----:B------:R-:W-:Y:S02]  /*6ac10*/  PRMT R13, R13, 0x5210, R4 ;  /* 0x000052100d0d7816 */ /* 0x000fe40000000004 */
[----:B------:R-:W-:Y:S02]  /*6ac20*/  PRMT R11, R11, 0x5210, R9 ;  /* 0x000052100b0b7816 */ /* 0x000fe40000000009 */
[----:B------:R-:W-:Y:S02]  /*6ac30*/  PRMT R0, R28, 0x5410, R29 ;  /* 0x000054101c007816 */ /* 0x000fe4000000001d */
[----:B------:R-:W-:-:S05]  /*6ac40*/  PRMT R2, R21, 0x5410, R20 ;  /* 0x0000541015027816 */ /* 0x000fca0000000014 */
[----:B------:R-:W-:Y:S04]  /*6ac50*/  STL [R1+0x8bc], R2 ;  /* 0x0008bc0201007387 */ /* 0x000fe80000100800 */
[----:B0-----:R-:W2:Y:S04]  /*6ac60*/  LDL.LU R26, [R1+0x2700] ;  /* 0x00270000011a7983 */ /* 0x001ea80000300800 */
[----:B------:R-:W3:Y:S01]  /*6ac70*/  LDL.LU.64 R24, [R1+0x26f8] ;  /* 0x0026f80001187983 */ /* 0x000ee20000300a00 */
[----:B------:R-:W-:Y:S02]  /*6ac80*/  PRMT R19, R19, 0x4210, R6 ;  /* 0x0000421013137816 */ /* 0x000fe40000000006 */
[----:B------:R-:W-:-:S05]  /*6ac90*/  PRMT R18, R18, 0x4210, R5 ;  /* 0x0000421012127816 */ /* 0x000fca0000000005 */
[----:B----4-:R0:W-:Y:S04]  /*6aca0*/  STSM.16.M88.4 [R14+0x200], R16 ;  /* 0x000200100e007844 */ /* 0x0101e80000000200 */
[----:B------:R-:W-:Y:S04]  /*6acb0*/  STL [R1+0x252c], R3 ;  /* 0x00252c0301007387 */ /* 0x000fe80000100800 */
[----:B------:R-:W-:Y:S04]  /*6acc0*/  STL [R1+0x2528], R4 ;  /* 0x0025280401007387 */ /* 0x000fe80000100800 */
[----:B------:R-:W-:Y:S04]  /*6acd0*/  STL [R1+0x2524], R5 ;  /* 0x0025240501007387 */ /* 0x000fe80000100800 */
[----:B------:R-:W-:Y:S01]  /*6ace0*/  STL [R1+0x2520], R6 ;  /* 0x0025200601007387 */ /* 0x000fe20000100800 */
[----:B0-----:R-:W-:-:S03]  /*6acf0*/  PRMT R17, R23, 0x5210, R8 ;  /* 0x0000521017117816 */ /* 0x001fc60000000008 */
[----:B------:R0:W-:Y:S04]  /*6ad00*/  STL [R1+0x251c], R7 ;  /* 0x00251c0701007387 */ /* 0x0001e80000100800 */
[----:B------:R-:W-:Y:S01]  /*6ad10*/  STL [R1+0x2518], R8 ;  /* 0x0025180801007387 */ /* 0x000fe20000100800 */
[----:B------:R-:W-:Y:S01]  /*6ad20*/  BAR.SYNC.DEFER_BLOCKING 0x0 ;  /* 0x0000000000007b1d */ /* 0x000fe20000010000 */
[----:B--2---:R-:W-:-:S05]  /*6ad30*/  PRMT R16, R26, 0x5210, R3 ;  /* 0x000052101a107816 */ /* 0x004fca0000000003 */
[----:B------:R-:W1:Y:S01]  /*6ad40*/  S2R R26, SR_TID.X ;  /* 0x00000000001a7919 */ /* 0x000e620000002100 */
[----:B---3--:R-:W-:Y:S02]  /*6ad50*/  PRMT R18, R24, 0x5210, R7 ;  /* 0x0000521018127816 */ /* 0x008fe40000000007 */
[----:B0-----:R-:W-:Y:S02]  /*6ad60*/  PRMT R7, R22, 0x5210, R10 ;  /* 0x0000521016077816 */ /* 0x001fe4000000000a */
[----:B-1----:R-:W-:-:S04]  /*6ad70*/  LOP3.LUT R3, R26, 0x3f, RZ, 0xc0, !PT ;  /* 0x0000003f1a037812 */ /* 0x002fc800078ec0ff */
[----:B------:R-:W-:Y:S01]  /*6ad80*/  LEA R15, R3, UR5, 0x4 ;  /* 0x00000005030f7c11 */ /* 0x000fe2000f8e20ff */
[----:B------:R-:W-:-:S04]  /*6ad90*/  ULDC.64 UR4, c[0x0][0x228] ;  /* 0x00008a0000047ab9 */ /* 0x000fc80000000a00 */
[----:B------:R-:W0:Y:S01]  /*6ada0*/  LDS.128 R20, [R15] ;  /* 0x000000000f147984 */ /* 0x000e220000000c00 */
[----:B------:R-:W-:-:S03]  /*6adb0*/  PRMT R2, R25, 0x5210, R6 ;  /* 0x0000521019027816 */ /* 0x000fc60000000006 */
[----:B------:R-:W-:Y:S04]  /*6adc0*/  STL [R1+0x34], R15 ;  /* 0x0000340f01007387 */ /* 0x000fe80000100800 */
[----:B------:R1:W-:Y:S04]  /*6add0*/  STL [R1+0x2514], R10 ;  /* 0x0025140a01007387 */ /* 0x0003e80000100800 */
[----:B------:R-:W2:Y:S04]  /*6ade0*/  LDL.LU R6, [R1+0xabc] ;  /* 0x000abc0001067983 */ /* 0x000ea80000300800 */
[----:B------:R-:W3:Y:S04]  /*6adf0*/  LDL.LU R5, [R1+0xab8] ;  /* 0x000ab80001057983 */ /* 0x000ee80000300800 */
[----:B0-----:R-:W-:Y:S04]  /*6ae00*/  STL.64 [R1+0x80], R20 ;  /* 0x0000801401007387 */ /* 0x001fe80000100a00 */
[----:B------:R-:W-:Y:S04]  /*6ae10*/  STL.64 [R1+0x88], R22 ;  /* 0x0000881601007387 */ /* 0x000fe80000100a00 */
[----:B------:R-:W3:Y:S04]  /*6ae20*/  LDL.LU R4, [R1+0xa5c] ;  /* 0x000a5c0001047983 */ /* 0x000ee80000300800 */
[----:B------:R-:W4:Y:S04]  /*6ae30*/  LDL.LU R3, [R1+0xa58] ;  /* 0x000a580001037983 */ /* 0x000f280000300800 */
[----:B------:R-:W2:Y:S01]  /*6ae40*/  LDL.LU R8, [R1+0xa1c] ;  /* 0x000a1c0001087983 */ /* 0x000ea20000300800 */
[----:B-1----:R-:W-:-:S02]  /*6ae50*/  IMAD.MOV.U32 R10, RZ, RZ, R11 ;  /* 0x000000ffff0a7224 */ /* 0x002fc400078e000b */
[----:B------:R-:W-:Y:S01]  /*6ae60*/  IMAD.MOV.U32 R11, RZ, RZ, R7 ;  /* 0x000000ffff0b7224 */ /* 0x000fe200078e0007 */
[----:B--2---:R0:W-:Y:S04]  /*6ae70*/  STL.64 [R1+0x26e0], R8 ;  /* 0x0026e00801007387 */ /* 0x0041e80000100a00 */
[----:B------:R-:W-:Y:S01]  /*6ae80*/  STL.64 [R1+0x26f0], R10 ;  /* 0x0026f00a01007387 */ /* 0x000fe20000100a00 */
[----:B0-----:R-:W-:Y:S02]  /*6ae90*/  IMAD.MOV.U32 R8, RZ, RZ, R18 ;  /* 0x000000ffff087224 */ /* 0x001fe400078e0012 */
[----:B------:R-:W-:-:S05]  /*6aea0*/  IMAD.MOV.U32 R9, RZ, RZ, R17 ;  /* 0x000000ffff097224 */ /* 0x000fca00078e0011 */
[----:B------:R-:W-:Y:S04]  /*6aeb0*/  STL.64 [R1+0x26e8], R8 ;  /* 0x0026e80801007387 */ /* 0x000fe80000100a00 */
[----:B------:R-:W2:Y:S04]  /*6aec0*/  LDL.LU R7, [R1+0xa18] ;  /* 0x000a180001077983 */ /* 0x000ea80000300800 */
[----:B------:R-:W0:Y:S01]  /*6aed0*/  LDS.128 R8, [R15+0x400] ;  /* 0x000400000f087984 */ /* 0x000e220000000c00 */
[----:B------:R-:W-:Y:S06]  /*6aee0*/  BAR.SYNC.DEFER_BLOCKING 0x0 ;  /* 0x0000000000007b1d */ /* 0x000fec0000010000 */
[----:B--2---:R1:W-:Y:S04]  /*6aef0*/  STL.64 [R1+0x26d8], R6 ;  /* 0x0026d80601007387 */ /* 0x0043e80000100a00 */
[----:B---3--:R2:W-:Y:S01]  /*6af00*/  STL.64 [R1+0x26d0], R4 ;  /* 0x0026d00401007387 */ /* 0x0085e20000100a00 */
[----:B-1----:R-:W-:-:S03]  /*6af10*/  IMAD.MOV.U32 R7, RZ, RZ, R2 ;  /* 0x000000ffff077224 */ /* 0x002fc600078e0002 */
[----:B------:R-:W3:Y:S01]  /*6af20*/  LDL.LU R2, [R1+0x9fc] ;  /* 0x0009fc0001027983 */ /* 0x000ee20000300800 */
[----:B--2---:R-:W-:-:S03]  /*6af30*/  IMAD.MOV.U32 R4, RZ, RZ, R16 ;  /* 0x000000ffff047224 */ /* 0x004fc600078e0010 */
        /* <DEDUP_REMOVED lines=9> */
[----:B0-----:R-:W-:Y:S04]  /*6afd0*/  STL.64 [R1+0x70], R8 ;  /* 0x0000700801007387 */ /* 0x001fe80000100a00 */
[----:B------:R0:W-:Y:S04]  /*6afe0*/  STL.64 [R1+0x78], R10 ;  /* 0x0000780a01007387 */ /* 0x0001e80000100a00 */
[----:B0-----:R-:W4:Y:S04]  /*6aff0*/  LDL.LU.64 R10, [R1+0x26f0] ;  /* 0x0026f000010a7983 */ /* 0x001f280000300a00 */
[----:B------:R-:W4:Y:S01]  /*6b000*/  LDL.LU.64 R8, [R1+0x26e8] ;  /* 0x0026e80001087983 */ /* 0x000f220000300a00 */
[----:B------:R-:W-:-:S02]  /*6b010*/  IMAD.MOV.U32 R5, RZ, RZ, R13 ;  /* 0x000000ffff057224 */ /* 0x000fc400078e000d */
[----:B------:R-:W-:Y:S01]  /*6b020*/  IMAD.MOV.U32 R6, RZ, RZ, R12 ;  /* 0x000000ffff067224 */ /* 0x000fe200078e000c */
[----:B----4-:R0:W-:Y:S04]  /*6b030*/  STSM.16.M88.4 [R14], R8 ;  /* 0x000000080e007844 */ /* 0x0101e80000000200 */
[----:B0-----:R-:W4:Y:S04]  /*6b040*/  LDL.LU.64 R8, [R1+0x26e0] ;  /* 0x0026e00001087983 */ /* 0x001f280000300a00 */
[----:B------:R-:W2:Y:S04]  /*6b050*/  LDL.LU R26, [R1+0x1c0] ;  /* 0x0001c000011a7983 */ /* 0x000ea80000300800 */
[----:B------:R-:W3:Y:S04]  /*6b060*/  LDL.LU R13, [R1+0x1bc] ;  /* 0x0001bc00010d7983 */ /* 0x000ee80000300800 */
[----:B------:R-:W3:Y:S04]  /*6b070*/  LDL.LU R12, [R1+0x1b0] ;  /* 0x0001b000010c7983 */ /* 0x000ee80000300800 */
[----:B------:R-:W4:Y:S04]  /*6b080*/  LDL.LU R25, [R1+0x1b8] ;  /* 0x0001b80001197983 */ /* 0x000f280000300800 */
[----:B------:R-:W4:Y:S04]  /*6b090*/  LDL.LU R24, [R1+0x1ac] ;  /* 0x0001ac0001187983 */ /* 0x000f280000300800 */
[----:B--2---:R-:W-:Y:S04]  /*6b0a0*/  STL [R1+0x26c0], R26 ;  /* 0x0026c01a01007387 */ /* 0x004fe80000100800 */
[----:B----4-:R-:W-:Y:S04]  /*6b0b0*/  STL.64 [R1+0x26b8], R24 ;  /* 0x0026b81801007387 */ /* 0x010fe80000100a00 */
[----:B------:R-:W2:Y:S04]  /*6b0c0*/  LDL.LU R11, [R1+0x1b4] ;  /* 0x0001b400010b7983 */ /* 0x000ea80000300800 */
[----:B------:R-:W4:Y:S04]  /*6b0d0*/  LDL.LU R23, [R1+0x1a8] ;  /* 0x0001a80001177983 */ /* 0x000f280000300800 */
[----:B------:R-:W4:Y:S04]  /*6b0e0*/  LDL.LU R22, [R1+0x1a4] ;  /* 0x0001a40001167983 */ /* 0x000f280000300800 */
[----:B------:R0:W-:Y:S01]  /*6b0f0*/  STSM.16.M88.4 [R14+0x200], R4 ;  /* 0x000200040e007844 */ /* 0x0001e20000000200 */
[----:B------:R-:W-:-:S02]  /*6b100*/  LOP3.LUT R10, R8, 0xffff, RZ, 0xc0, !PT ;  /* 0x0000ffff080a7812 */ /* 0x000fc400078ec0ff */
[----:B------:R-:W-:Y:S01]  /*6b110*/  LOP3.LUT R3, R3, 0xffff, RZ, 0xc0, !PT ;  /* 0x0000ffff03037812 */ /* 0x000fe200078ec0ff */
[----:B----4-:R-:W-:Y:S04]  /*6b120*/  STL.64 [R1+0x26c8], R22 ;  /* 0x0026c81601007387 */ /* 0x010fe80000100a00 */
[----:B0-----:R-:W4:Y:S04]  /*6b130*/  LDL.LU.64 R6, [R1+0x26d8] ;  /* 0x0026d80001067983 */ /* 0x001f280000300a00 */
[----:B------:R-:W2:Y:S01]  /*6b140*/  LDL.LU.64 R4, [R1+0x26d0] ;  /* 0x0026d00001047983 */ /* 0x000ea20000300a00 */
[----:B---3--:R-:W-:Y:S01]  /*6b150*/  PRMT R27, R27, 0x4210, R3 ;  /* 0x000042101b1b7816 */ /* 0x008fe20000000003 */
[----:B------:R-:W-:Y:S01]  /*6b160*/  BAR.SYNC.DEFER_BLOCKING 0x0 ;  /* 0x0000000000007b1d */ /* 0x000fe20000010000 */
[----:B----4-:R-:W-:-:S02]  /*6b170*/  LOP3.LUT R8, R7, 0xffff, RZ, 0xc0, !PT ;  /* 0x0000ffff07087812 */ /* 0x010fc400078ec0ff */
[----:B------:R-:W-:Y:S02]  /*6b180*/  LOP3.LUT R7, R2, 0xffff, RZ, 0xc0, !PT ;  /* 0x0000ffff02077812 */ /* 0x000fe400078ec0ff */
[----:B------:R-:W-:Y:S02]  /*6b190*/  LOP3.LUT R6, R6, 0xffff, RZ, 0xc0, !PT ;  /* 0x0000ffff06067812 */ /* 0x000fe400078ec0ff */
[----:B------:R-:W-:Y:S02]  /*6b1a0*/  LOP3.LUT R2, R16, 0xffff, RZ, 0xc0, !PT ;  /* 0x0000ffff10027812 */ /* 0x000fe400078ec0ff */
[----:B------:R-:W-:Y:S02]  /*6b1b0*/  PRMT R16, R17, 0x4210, R10 ;  /* 0x0000421011107816 */ /* 0x000fe4000000000a */
[----:B------:R-:W-:Y:S02]  /*6b1c0*/  PRMT R17, R18, 0x4210, R8 ;  /* 0x0000421012117816 */ /* 0x000fe40000000008 */
[----:B------:R-:W-:-:S02]  /*6b1d0*/  PRMT R18, R19, 0x4210, R7 ;  /* 0x0000421013127816 */ /* 0x000fc40000000007 */
[----:B------:R-:W-:Y:S02]  /*6b1e0*/  PRMT R19, R20, 0x4210, R2 ;  /* 0x0000421014137816 */ /* 0x000fe40000000002 */
[----:B------:R-:W-:Y:S02]  /*6b1f0*/  PRMT R24, R21, 0x4210, R6 ;  /* 0x0000421015187816 */ /* 0x000fe40000000006 */
[----:B------:R-:W0:Y:S01]  /*6b200*/  LDS.128 R20, [R15] ;  /* 0x000000000f147984 */ /* 0x000e220000000c00 */
[----:B--2---:R-:W-:Y:S02]  /*6b210*/  LOP3.LUT R5, R5, 0xffff, RZ, 0xc0, !PT ;  /* 0x0000ffff05057812 */ /* 0x004fe400078ec0ff */
[----:B------:R-:W-:Y:S01]  /*6b220*/  LOP3.LUT R4, R4, 0xffff, RZ, 0xc0, !PT ;  /* 0x0000ffff04047812 */ /* 0x000fe200078ec0ff */
[----:B0-----:R-:W-:Y:S04]  /*6b230*/  STL.64 [R1+0x60], R20 ;  /* 0x0000601401007387 */ /* 0x001fe80000100a00 */
[----:B------:R-:W-:Y:S04]  /*6b240*/  STL.64 [R1+0x68], R22 ;  /* 0x0000681601007387 */ /* 0x000fe80000100a00 */
[----:B------:R-:W0:Y:S01]  /*6b250*/  LDS.128 R20, [R15+0x400] ;  /* 0x000400000f147984 */ /* 0x000e220000000c00 */
[----:B------:R-:W-:-:S02]  /*6b260*/  PRMT R25, R29, 0x4210, R5 ;  /* 0x000042101d197816 */ /* 0x000fc40000000005 */
[----:B------:R-:W-:Y:S01]  /*6b270*/  PRMT R26, R28, 0x4210, R4 ;  /* 0x000042101c1a7816 */ /* 0x000fe20000000004 */
[----:B------:R-:W-:Y:S06]  /*6b280*/  BAR.SYNC.DEFER_BLOCKING 0x0 ;  /* 0x0000000000007b1d */ /* 0x000fec0000010000 */
[----:B------:R-:W-:Y:S04]  /*6b290*/  STSM.16.M88.4 [R14], R24 ;  /* 0x000000180e007844 */ /* 0x000fe80000000200 */
[----:B0-----:R-:W-:Y:S04]  /*6b2a0*/  STL.64 [R1+0x50], R20 ;  /* 0x0000501401007387 */ /* 0x001fe80000100a00 */
[----:B------:R0:W-:Y:S04]  /*6b2b0*/  STL.64 [R1+0x58], R22 ;  /* 0x0000581601007387 */ /* 0x0001e80000100a00 */
[----:B0-----:R-:W2:Y:S04]  /*6b2c0*/  LDL.LU.64 R22, [R1+0x26c8] ;  /* 0x0026c80001167983 */ /* 0x001ea80000300a00 */
[----:B------:R-:W3:Y:S04]  /*6b2d0*/  LDL.LU R26, [R1+0x26c0] ;  /* 0x0026c000011a7983 */ /* 0x000ee80000300800 */
[----:B------:R-:W4:Y:S04]  /*6b2e0*/  LDL.LU.64 R24, [R1+0x26b8] ;  /* 0x0026b80001187983 */ /* 0x000f280000300a00 */
[----:B------:R3:W-:Y:S01]  /*6b2f0*/  STSM.16.M88.4 [R14+0x200], R16 ;  /* 0x000200100e007844 */ /* 0x0007e20000000200 */
[----:B------:R-:W-:-:S02]  /*6b300*/  PRMT R12, R12, 0x5210, R7 ;  /* 0x000052100c0c7816 */ /* 0x000fc40000000007 */
[----:B------:R-:W-:Y:S02]  /*6b310*/  PRMT R11, R11, 0x5210, R5 ;  /* 0x000052100b0b7816 */ /* 0x000fe40000000005 */
[----:B------:R-:W-:Y:S01]  /*6b320*/  PRMT R13, R13, 0x5210, R8 ;  /* 0x000052100d0d7816 */ /* 0x000fe20000000008 */
[----:B------:R-:W-:Y:S01]  /*6b330*/  BAR.SYNC.DEFER_BLOCKING 0x0 ;  /* 0x0000000000007b1d */ /* 0x000fe20000010000 */
[----:B--2---:R-:W-:Y:S02]  /*6b340*/  PRMT R7, R22, 0x5210, R3 ;  /* 0x0000521016077816 */ /* 0x004fe40000000003 */
[----:B---3--:R-:W-:Y:S02]  /*6b350*/  PRMT R16, R26, 0x5210, R10 ;  /* 0x000052101a107816 */ /* 0x008fe4000000000a */
[----:B------:R-:W-:Y:S02]  /*6b360*/  PRMT R10, R23, 0x5210, R4 ;  /* 0x00005210170a7816 */ /* 0x000fe40000000004 */
[----:B------:R-:W0:Y:S01]  /*6b370*/  LDS.128 R20, [R15] ;  /* 0x000000000f147984 */ /* 0x000e220000000c00 */
[----:B----4-:R-:W-:-:S03]  /*6b380*/  PRMT R17, R24, 0x5210, R6 ;  /* 0x0000521018117816 */ /* 0x010fc60000000006 */
[----:B------:R-:W2:Y:S04]  /*6b390*/  LDL.LU R6, [R1+0xafc] ;  /* 0x000afc0001067983 */ /* 0x000ea80000300800 */
[----:B------:R-:W3:Y:S04]  /*6b3a0*/  LDL.LU R5, [R1+0xaf8] ;  /* 0x000af80001057983 */ /* 0x000ee80000300800 */
[----:B0-----:R-:W-:Y:S04]  /*6b3b0*/  STL.64 [R1+0x40], R20 ;  /* 0x0000401401007387 */ /* 0x001fe80000100a00 */
[----:B------:R-:W-:Y:S04]  /*6b3c0*/  STL.64 [R1+0x48], R22 ;  /* 0x0000481601007387 */ /* 0x000fe80000100a00 */
[----:B------:R-:W3:Y:S04]  /*6b3d0*/  LDL.LU R4, [R1+0xa8c] ;  /* 0x000a8c0001047983 */ /* 0x000ee80000300800 */
[----:B------:R-:W4:Y:S04]  /*6b3e0*/  LDL.LU R3, [R1+0xa88] ;  /* 0x000a880001037983 */ /* 0x000f280000300800 */
[----:B------:R-:W2:Y:S04]  /*6b3f0*/  LDL.LU R8, [R1+0xa38] ;  /* 0x000a380001087983 */ /* 0x000ea80000300800 */
[----:B--2---:R0:W-:Y:S02]  /*6b400*/  STL.64 [R1+0x26a0], R8 ;  /* 0x0026a00801007387 */ /* 0x0041e40000100a00 */
[----:B0-----:R-:W-:-:S02]  /*6b410*/  IMAD.MOV.U32 R9, RZ, RZ, R11 ;  /* 0x000000ffff097224 */ /* 0x001fc400078e000b */
[----:B------:R-:W-:Y:S02]  /*6b420*/  IMAD.MOV.U32 R11, RZ, RZ, R7 ;  /* 0x000000ffff0b7224 */ /* 0x000fe400078e0007 */
[----:B------:R-:W-:-:S03]  /*6b430*/  IMAD.MOV.U32 R8, RZ, RZ, R17 ;  /* 0x000000ffff087224 */ /* 0x000fc600078e0011 */
[----:B------:R-:W-:Y:S04]  /*6b440*/  STL.64 [R1+0x26b0], R10 ;  /* 0x0026b00a01007387 */ /* 0x000fe80000100a00 */
[----:B------:R-:W-:Y:S04]  /*6b450*/  STL.64 [R1+0x26a8], R8 ;  /* 0x0026a80801007387 */ /* 0x000fe80000100a00 */
[----:B------:R-:W2:Y:S04]  /*6b460*/  LDL.LU R7, [R1+0xa2c] ;  /* 0x000a2c0001077983 */ /* 0x000ea80000300800 */
[----:B------:R-:W0:Y:S01]  /*6b470*/  LDS.128 R8, [R15+0x400] ;  /* 0x000400000f087984 */ /* 0x000e220000000c00 */
[----:B------:R-:W-:Y:S01]  /*6b480*/  PRMT R2, R25, 0x5210, R2 ;  /* 0x0000521019027816 */ /* 0x000fe20000000002 */
        /* <DEDUP_REMOVED lines=27> */
[----:B------:R-:W3:Y:S04]  /*6b640*/  LDL.LU R11, [R1+0x1dc] ;  /* 0x0001dc00010b7983 */ /* 0x000ee80000300800 */
[----:B------:R-:W4:Y:S04]  /*6b650*/  LDL.LU R24, [R1+0x1d8] ;  /* 0x0001d80001187983 */ /* 0x000f280000300800 */
[----:B--2---:R-:W-:Y:S04]  /*6b660*/  STL [R1+0x2680], R26 ;  /* 0x0026801a01007387 */ /* 0x004fe80000100800 */
[----:B----4-:R-:W-:Y:S04]  /*6b670*/  STL.64 [R1+0x2678], R24 ;  /* 0x0026781801007387 */ /* 0x010fe80000100a00 */
[----:B------:R-:W2:Y:S04]  /*6b680*/  LDL.LU R23, [R1+0x1d4] ;  /* 0x0001d40001177983 */ /* 0x000ea80000300800 */
[----:B------:R-:W2:Y:S04]  /*6b690*/  LDL.LU R22, [R1+0x1c4] ;  /* 0x0001c40001167983 */ /* 0x000ea80000300800 */
[----:B------:R0:W-:Y:S01]  /*6b6a0*/  STSM.16.M88.4 [R14+0x200], R4 ;  /* 0x000200040e007844 */ /* 0x0001e20000000200 */
[----:B------:R-:W-:-:S02]  /*6b6b0*/  LOP3.LUT R10, R8, 0xffff, RZ, 0xc0, !PT ;  /* 0x0000ffff080a7812 */ /* 0x000fc400078ec0ff */
[----:B------:R-:W-:Y:S01]  /*6b6c0*/  LOP3.LUT R3, R3, 0xffff, RZ, 0xc0, !PT ;  /* 0x0000ffff03037812 */ /* 0x000fe200078ec0ff */
[----:B--2---:R-:W-:Y:S04]  /*6b6d0*/  STL.64 [R1+0x2688], R22 ;  /* 0x0026881601007387 */ /* 0x004fe80000100a00 */
[----:B0-----:R-:W2:Y:S04]  /*6b6e0*/  LDL.LU.64 R6, [R1+0x2698] ;  /* 0x0026980001067983 */ /* 0x001ea80000300a00 */
[----:B------:R-:W4:Y:S01]  /*6b6f0*/  LDL.LU.64 R4, [R1+0x2690] ;  /* 0x0026900001047983 */ /* 0x000f220000300a00 */
[----:B---3--:R-:W-:Y:S01]  /*6b700*/  PRMT R27, R27, 0x4210, R3 ;  /* 0x000042101b1b7816 */ /* 0x008fe20000000003 */
[----:B------:R-:W-:Y:S01]  /*6b710*/  BAR.SYNC.DEFER_BLOCKING 0x0 ;  /* 0x0000000000007b1d */ /* 0x000fe20000010000 */
[----:B--2---:R-:W-:-:S02]  /*6b720*/  LOP3.LUT R8, R7, 0xffff, RZ, 0xc0, !PT ;  /* 0x0000ffff07087812 */ /* 0x004fc400078ec0ff */
        /* <DEDUP_REMOVED lines=8> */
[----:B------:R-:W0:Y:S04]  /*6b7b0*/  LDS.128 R20, [R15] ;  /* 0x000000000f147984 */ /* 0x000e280000000c00 */
[----:B0-----:R-:W-:Y:S04]  /*6b7c0*/  STL.64 [R1+0xc0], R20 ;  /* 0x0000c01401007387 */ /* 0x001fe80000100a00 */
[----:B------:R-:W-:Y:S04]  /*6b7d0*/  STL.64 [R1+0xc8], R22 ;  /* 0x0000c81601007387 */ /* 0x000fe80000100a00 */
[----:B------:R-:W0:Y:S01]  /*6b7e0*/  LDS.128 R20, [R15+0x400] ;  /* 0x000400000f147984 */ /* 0x000e220000000c00 */
[----:B----4-:R-:W-:-:S02]  /*6b7f0*/  LOP3.LUT R5, R5, 0xffff, RZ, 0xc0, !PT ;  /* 0x0000ffff05057812 */ /* 0x010fc400078ec0ff */
[----:B------:R-:W-:Y:S02]  /*6b800*/  LOP3.LUT R4, R4, 0xffff, RZ, 0xc0, !PT ;  /* 0x0000ffff04047812 */ /* 0x000fe400078ec0ff */
[----:B------:R-:W-:Y:S02]  /*6b810*/  PRMT R25, R29, 0x4210, R5 ;  /* 0x000042101d197816 */ /* 0x000fe40000000005 */
[----:B------:R-:W-:Y:S01]  /*6b820*/  PRMT R26, R28, 0x4210, R4 ;  /* 0x000042101c1a7816 */ /* 0x000fe20000000004 */
[----:B------:R-:W-:Y:S06]  /*6b830*/  BAR.SYNC.DEFER_BLOCKING 0x0 ;  /* 0x0000000000007b1d */ /* 0x000fec0000010000 */
[----:B0-----:R-:W-:Y:S04]  /*6b840*/  STL.64 [R1+0xb0], R20 ;  /* 0x0000b01401007387 */ /* 0x001fe80000100a00 */
[----:B------:R0:W-:Y:S04]  /*6b850*/  STL.64 [R1+0xb8], R22 ;  /* 0x0000b81601007387 */ /* 0x0001e80000100a00 */
[----:B0-----:R-:W2:Y:S04]  /*6b860*/  LDL.LU.64 R22, [R1+0x2688] ;  /* 0x0026880001167983 */ /* 0x001ea80000300a00 */
[----:B------:R0:W-:Y:S04]  /*6b870*/  STSM.16.M88.4 [R14], R24 ;  /* 0x000000180e007844 */ /* 0x0001e80000000200 */
[----:B0-----:R-:W3:Y:S04]  /*6b880*/  LDL.LU R26, [R1+0x2680] ;  /* 0x00268000011a7983 */ /* 0x001ee80000300800 */
[----:B------:R-:W4:Y:S04]  /*6b890*/  LDL.LU.64 R24, [R1+0x2678] ;  /* 0x0026780001187983 */ /* 0x000f280000300a00 */
[----:B------:R3:W-:Y:S01]  /*6b8a0*/  STSM.16.M88.4 [R14+0x200], R16 ;  /* 0x000200100e007844 */ /* 0x0007e20000000200 */
[----:B------:R-:W-:-:S02]  /*6b8b0*/  PRMT R12, R12, 0x5210, R7 ;  /* 0x000052100c0c7816 */ /* 0x000fc40000000007 */
[----:B------:R-:W-:Y:S02]  /*6b8c0*/  PRMT R11, R11, 0x5210, R5 ;  /* 0x000052100b0b7816 */ /* 0x000fe40000000005 */
[----:B------:R-:W-:Y:S01]  /*6b8d0*/  PRMT R13, R13, 0x5210, R8 ;  /* 0x000052100d0d7816 */ /* 0x000fe20000000008 */
[----:B------:R-:W-:Y:S01]  /*6b8e0*/  BAR.SYNC.DEFER_BLOCKING 0x0 ;  /* 0x0000000000007b1d */ /* 0x000fe20000010000 */
[----:B--2---:R-:W-:Y:S02]  /*6b8f0*/  PRMT R7, R23, 0x5210, R3 ;  /* 0x0000521017077816 */ /* 0x004fe40000000003 */
[----:B------:R-:W-:-:S03]  /*6b900*/  PRMT R2, R22, 0x5210, R2 ;  /* 0x0000521016027816 */ /* 0x000fc60000000002 */
[----:B------:R-:W0:Y:S01]  /*6b910*/  LDS.128 R20, [R15] ;  /* 0x000000000f147984 */ /* 0x000e220000000c00 */
[----:B---3--:R-:W-:Y:S02]  /*6b920*/  PRMT R16, R26, 0x5210, R10 ;  /* 0x000052101a107816 */ /* 0x008fe4000000000a */
[----:B----4-:R-:W-:Y:S02]  /*6b930*/  PRMT R17, R25, 0x5210, R6 ;  /* 0x0000521019117816 */ /* 0x010fe40000000006 */
[----:B------:R-:W2:Y:S01]  /*6b940*/  LDL.LU R6, [R1+0xb2c] ;  /* 0x000b2c0001067983 */ /* 0x000ea20000300800 */
[----:B------:R-:W-:-:S03]  /*6b950*/  PRMT R10, R24, 0x5210, R4 ;  /* 0x00005210180a7816 */ /* 0x000fc60000000004 */
        /* <DEDUP_REMOVED lines=24> */
[----:B------:R-:W3:Y:S04]  /*6bae0*/  LDL.LU R20, [R1+0xa3c] ;  /* 0x000a3c0001147983 */ /* 0x000ee80000300800 */
[----:B------:R-:W2:Y:S04]  /*6baf0*/  LDL.LU R21, [R1+0xa34] ;  /* 0x000a340001157983 */ /* 0x000ea80000300800 */
[----:B------:R-:W2:Y:S04]  /*6bb00*/  LDL.LU R29, [R1+0xa28] ;  /* 0x000a2800011d7983 */ /* 0x000ea80000300800 */
[----:B------:R-:W3:Y:S04]  /*6bb10*/  LDL.LU R27, [R1+0xa30] ;  /* 0x000a3000011b7983 */ /* 0x000ee80000300800 */
[----:B------:R-:W2:Y:S04]  /*6bb20*/  LDL.LU R28, [R1+0x9b8] ;  /* 0x0009b800011c7983 */ /* 0x000ea80000300800 */
        /* <DEDUP_REMOVED lines=8> */
[----:B------:R-:W3:Y:S04]  /*6bbb0*/  LDL.LU R26, [R1+0x210] ;  /* 0x00021000011a7983 */ /* 0x000ee80000300800 */
[----:B------:R-:W4:Y:S04]  /*6bbc0*/  LDL.LU R13, [R1+0x20c] ;  /* 0x00020c00010d7983 */ /* 0x000f280000300800 */
[----:B------:R-:W4:Y:S04]  /*6bbd0*/  LDL.LU R12, [R1+0x204] ;  /* 0x00020400010c7983 */ /* 0x000f280000300800 */
[----:B------:R-:W2:Y:S04]  /*6bbe0*/  LDL.LU R25, [R1+0x208] ;  /* 0x0002080001197983 */ /* 0x000ea80000300800 */
[----:B------:R-:W2:Y:S04]  /*6bbf0*/  LDL.LU R24, [R1+0x200] ;  /* 0x0002000001187983 */ /* 0x000ea80000300800 */
[----:B---3--:R-:W-:Y:S04]  /*6bc00*/  STL [R1+0x2640], R26 ;  /* 0x0026401a01007387 */ /* 0x008fe80000100800 */
[----:B--2---:R-:W-:Y:S04]  /*6bc10*/  STL.64 [R1+0x2638], R24 ;  /* 0x0026381801007387 */ /* 0x004fe80000100a00 */
[----:B------:R-:W2:Y:S04]  /*6bc20*/  LDL.LU R11, [R1+0x1f8] ;  /* 0x0001f800010b7983 */ /* 0x000ea80000300800 */
[----:B------:R-:W3:Y:S04]  /*6bc30*/  LDL.LU R23, [R1+0x1fc] ;  /* 0x0001fc0001177983 */ /* 0x000ee80000300800 */
[----:B------:R-:W3:Y:S04]  /*6bc40*/  LDL.LU R22, [R1+0x1d0] ;  /* 0x0001d00001167983 */ /* 0x000ee80000300800 */
[----:B------:R0:W-:Y:S01]  /*6bc50*/  STSM.16.M88.4 [R14+0x200], R4 ;  /* 0x000200040e007844 */ /* 0x0001e20000000200 */
[----:B------:R-:W-:-:S03]  /*6bc60*/  LOP3.LUT R3, R3, 0xffff, RZ, 0xc0, !PT ;  /* 0x0000ffff03037812 */ /* 0x000fc600078ec0ff */
[----:B---3--:R-:W-:Y:S04]  /*6bc70*/  STL.64 [R1+0x2648], R22 ;  /* 0x0026481601007387 */ /* 0x008fe80000100a00 */
[----:B0-----:R-:W3:Y:S04]  /*6bc80*/  LDL.LU.64 R6, [R1+0x2658] ;  /* 0x0026580001067983 */ /* 0x001ee80000300a00 */
[----:B------:R-:W4:Y:S01]  /*6bc90*/  LDL.LU.64 R4, [R1+0x2650] ;  /* 0x0026500001047983 */ /* 0x000f220000300a00 */
[----:B------:R-:W-:Y:S01]  /*6bca0*/  PRMT R27, R27, 0x4210, R3 ;  /* 0x000042101b1b7816 */ /* 0x000fe20000000003 */
[----:B------:R-:W-:Y:S01]  /*6bcb0*/  BAR.SYNC.DEFER_BLOCKING 0x0 ;  /* 0x0000000000007b1d */ /* 0x000fe20000010000 */
[----:B---3--:R-:W-:-:S02]  /*6bcc0*/  LOP3.LUT R6, R6, 0xffff, RZ, 0xc0, !PT ;  /* 0x0000ffff06067812 */ /* 0x008fc400078ec0ff */
[----:B----4-:R-:W-:Y:S02]  /*6bcd0*/  LOP3.LUT R5, R5, 0xffff, RZ, 0xc0, !PT ;  /* 0x0000ffff05057812 */ /* 0x010fe400078ec0ff */
[----:B------:R-:W-:Y:S02]  /*6bce0*/  PRMT R24, R20, 0x4210, R6 ;  /* 0x0000421014187816 */ /* 0x000fe40000000006 */
[----:B------:R-:W-:Y:S02]  /*6bcf0*/  PRMT R25, R21, 0x4210, R5 ;  /* 0x0000421015197816 */ /* 0x000fe40000000005 */
[----:B------:R-:W0:Y:S01]  /*6bd00*/  LDS.128 R20, [R15] ;  /* 0x000000000f147984 */ /* 0x000e220000000c00 */
[----:B------:R-:W-:-:S03]  /*6bd10*/  LOP3.LUT R4, R4, 0xffff, RZ, 0xc0, !PT ;  /* 0x0000ffff04047812 */ /* 0x000fc600078ec0ff */
[----:B0-----:R-:W-:Y:S04]  /*6bd20*/  STL.64 [R1+0x90], R20 ;  /* 0x0000901401007387 */ /* 0x001fe80000100a00 */
[----:B------:R-:W-:Y:S04]  /*6bd30*/  STL.64 [R1+0x98], R22 ;  /* 0x0000981601007387 */ /* 0x000fe80000100a00 */
[----:B------:R-:W0:Y:S01]  /*6bd40*/  LDS.128 R20, [R15+0x400] ;  /* 0x000400000f147984 */ /* 0x000e220000000c00 */
[----:B------:R-:W-:Y:S01]  /*6bd50*/  PRMT R26, R29, 0x4210, R4 ;  /* 0x000042101d1a7816 */ /* 0x000fe20000000004 */
[----:B------:R-:W-:Y:S06]  /*6bd60*/  BAR.SYNC.DEFER_BLOCKING 0x0 ;  /* 0x0000000000007b1d */ /* 0x000fec0000010000 */
[----:B------:R-:W-:Y:S04]  /*6bd70*/  STSM.16.M88.4 [R14], R24 ;  /* 0x000000180e007844 */ /* 0x000fe80000000200 */
[----:B0-----:R-:W-:Y:S04]  /*6bd80*/  STL.64 [R1+0x100], R20 ;  /* 0x0001001401007387 */ /* 0x001fe80000100a00 */
[----:B------:R0:W-:Y:S04]  /*6bd90*/  STL.64 [R1+0x108], R22 ;  /* 0x0001081601007387 */ /* 0x0001e80000100a00 */
[----:B0-----:R-:W3:Y:S04]  /*6bda0*/  LDL.LU.64 R22, [R1+0x2648] ;  /* 0x0026480001167983 */ /* 0x001ee80000300a00 */
[----:B------:R-:W4:Y:S04]  /*6bdb0*/  LDL.LU R26, [R1+0x2640] ;  /* 0x00264000011a7983 */ /* 0x000f280000300800 */
[----:B------:R-:W4:Y:S01]  /*6bdc0*/  LDL.LU.64 R24, [R1+0x2638] ;  /* 0x0026380001187983 */ /* 0x000f220000300a00 */
[----:B------:R-:W-:-:S02]  /*6bdd0*/  LOP3.LUT R10, R8, 0xffff, RZ, 0xc0, !PT ;  /* 0x0000ffff080a7812 */ /* 0x000fc400078ec0ff */
[----:B------:R-:W-:Y:S02]  /*6bde0*/  LOP3.LUT R8, R7, 0xffff, RZ, 0xc0, !PT ;  /* 0x0000ffff07087812 */ /* 0x000fe400078ec0ff */
[----:B------:R-:W-:Y:S02]  /*6bdf0*/  LOP3.LUT R7, R2, 0xffff, RZ, 0xc0, !PT ;  /* 0x0000ffff02077812 */ /* 0x000fe400078ec0ff */
[----:B------:R-:W-:Y:S02]  /*6be00*/  LOP3.LUT R2, R16, 0xffff, RZ, 0xc0, !PT ;  /* 0x0000ffff10027812 */ /* 0x000fe400078ec0ff */
[----:B------:R-:W-:Y:S02]  /*6be10*/  PRMT R16, R17, 0x4210, R10 ;  /* 0x0000421011107816 */ /* 0x000fe4000000000a */
[----:B------:R-:W-:Y:S02]  /*6be20*/  PRMT R17, R18, 0x4210, R8 ;  /* 0x0000421012117816 */ /* 0x000fe40000000008 */
[----:B------:R-:W-:-:S02]  /*6be30*/  PRMT R18, R19, 0x4210, R7 ;  /* 0x0000421013127816 */ /* 0x000fc40000000007 */
[----:B------:R-:W-:-:S05]  /*6be40*/  PRMT R19, R28, 0x4210, R2 ;  /* 0x000042101c137816 */ /* 0x000fca0000000002 */
[----:B------:R4:W-:Y:S01]  /*6be50*/  STSM.16.M88.4 [R14+0x200], R16 ;  /* 0x000200100e007844 */ /* 0x0009e20000000200 */
[----:B------:R-:W-:Y:S02]  /*6be60*/  PRMT R12, R12, 0x5210, R7 ;  /* 0x000052100c0c7816 */ /* 0x000fe40000000007 */
[----:B--2---:R-:W-:Y:S02]  /*6be70*/  PRMT R11, R11, 0x5210, R5 ;  /* 0x000052100b0b7816 */ /* 0x004fe40000000005 */
[----:B------:R-:W-:Y:S01]  /*6be80*/  PRMT R13, R13, 0x5210, R8 ;  /* 0x000052100d0d7816 */ /* 0x000fe20000000008 */
[----:B------:R-:W-:Y:S01]  /*6be90*/  BAR.SYNC.DEFER_BLOCKING 0x0 ;  /* 0x0000000000007b1d */ /* 0x000fe20000010000 */
[----:B---3--:R-:W-:Y:S02]  /*6bea0*/  PRMT R7, R22, 0x5210, R3 ;  /* 0x0000521016077816 */ /* 0x008fe40000000003 */
[----:B----4-:R-:W-:Y:S02]  /*6beb0*/  PRMT R16, R26, 0x5210, R10 ;  /* 0x000052101a107816 */ /* 0x010fe4000000000a */
[----:B------:R-:W-:-:S02]  /*6bec0*/  PRMT R10, R23, 0x5210, R4 ;  /* 0x00005210170a7816 */ /* 0x000fc40000000004 */
[----:B------:R-:W0:Y:S01]  /*6bed0*/  LDS.128 R20, [R15] ;  /* 0x000000000f147984 */ /* 0x000e220000000c00 */
[----:B------:R-:W-:-:S03]  /*6bee0*/  PRMT R17, R24, 0x5210, R6 ;  /* 0x0000521018117816 */ /* 0x000fc60000000006 */
        /* <DEDUP_REMOVED lines=126> */
[----:B------:R-:W-:-:S03]  /*6c6d0*/  IMAD.MOV.U32 R5, RZ, RZ, R13 ;  /* 0x000000ffff057224 */ /* 0x000fc600078e000d */
[----:B----4-:R0:W-:Y:S04]  /*6c6e0*/  STSM.16.M88.4 [R14], R8 ;  /* 0x000000080e007844 */ /* 0x0101e80000000200 */
[----:B0-----:R-:W4:Y:S04]  /*6c6f0*/  LDL.LU.64 R8, [R1+0x25e0] ;  /* 0x0025e00001087983 */ /* 0x001f280000300a00 */
[----:B------:R-:W2:Y:S04]  /*6c700*/  LDL.LU R26, [R1+0x254] ;  /* 0x00025400011a7983 */ /* 0x000ea80000300800 */
[----:B------:R-:W3:Y:S04]  /*6c710*/  LDL.LU R25, [R1+0x250] ;  /* 0x0002500001197983 */ /* 0x000ee80000300800 */
[----:B------:R-:W4:Y:S04]  /*6c720*/  LDL.LU R13, [R1+0x248] ;  /* 0x00024800010d7983 */ /* 0x000f280000300800 */
[----:B------:R-:W4:Y:S04]  /*6c730*/  LDL.LU R11, [R1+0x24c] ;  /* 0x00024c00010b7983 */ /* 0x000f280000300800 */
[----:B------:R-:W3:Y:S04]  /*6c740*/  LDL.LU R24, [R1+0x244] ;  /* 0x0002440001187983 */ /* 0x000ee80000300800 */
[----:B--2---:R-:W-:Y:S04]  /*6c750*/  STL [R1+0x25c0], R26 ;  /* 0x0025c01a01007387 */ /* 0x004fe80000100800 */
[----:B---3--:R-:W-:Y:S04]  /*6c760*/  STL.64 [R1+0x25b8], R24 ;  /* 0x0025b81801007387 */ /* 0x008fe80000100a00 */
[----:B------:R-:W2:Y:S04]  /*6c770*/  LDL.LU R23, [R1+0x240] ;  /* 0x0002400001177983 */ /* 0x000ea80000300800 */
[----:B------:R-:W2:Y:S01]  /*6c780*/  LDL.LU R22, [R1+0x23c] ;  /* 0x00023c0001167983 */ /* 0x000ea20000300800 */
[----:B------:R-:W-:-:S05]  /*6c790*/  IMAD.MOV.U32 R6, RZ, RZ, R12 ;  /* 0x000000ffff067224 */ /* 0x000fca00078e000c */
[----:B------:R0:W-:Y:S01]  /*6c7a0*/  STSM.16.M88.4 [R14+0x200], R4 ;  /* 0x000200040e007844 */ /* 0x0001e20000000200 */
[----:B----4-:R-:W-:Y:S02]  /*6c7b0*/  LOP3.LUT R10, R8, 0xffff, RZ, 0xc0, !PT ;  /* 0x0000ffff080a7812 */ /* 0x010fe400078ec0ff */
[----:B------:R-:W-:Y:S01]  /*6c7c0*/  LOP3.LUT R3, R3, 0xffff, RZ, 0xc0, !PT ;  /* 0x0000ffff03037812 */ /* 0x000fe200078ec0ff */
[----:B--2---:R-:W-:Y:S04]  /*6c7d0*/  STL.64 [R1+0x25c8], R22 ;  /* 0x0025c81601007387 */ /* 0x004fe80000100a00 */
[----:B------:R-:W2:Y:S04]  /*6c7e0*/  LDL.LU R12, [R1+0x214] ;  /* 0x00021400010c7983 */ /* 0x000ea80000300800 */
[----:B0-----:R-:W3:Y:S04]  /*6c7f0*/  LDL.LU.64 R6, [R1+0x25d8] ;  /* 0x0025d80001067983 */ /* 0x001ee80000300a00 */
[----:B------:R-:W4:Y:S01]  /*6c800*/  LDL.LU.64 R4, [R1+0x25d0] ;  /* 0x0025d00001047983 */ /* 0x000f220000300a00 */
[----:B------:R-:W-:Y:S01]  /*6c810*/  PRMT R27, R27, 0x4210, R3 ;  /* 0x000042101b1b7816 */ /* 0x000fe20000000003 */
[----:B------:R-:W-:Y:S01]  /*6c820*/  BAR.SYNC.DEFER_BLOCKING 0x0 ;  /* 0x0000000000007b1d */ /* 0x000fe20000010000 */
[----:B---3--:R-:W-:-:S02]  /*6c830*/  LOP3.LUT R8, R7, 0xffff, RZ, 0xc0, !PT ;  /* 0x0000ffff07087812 */ /* 0x008fc400078ec0ff */
        /* <DEDUP_REMOVED lines=9> */
[----:B----4-:R-:W-:Y:S02]  /*6c8d0*/  LOP3.LUT R5, R5, 0xffff, RZ, 0xc0, !PT ;  /* 0x0000ffff05057812 */ /* 0x010fe400078ec0ff */
        /* <DEDUP_REMOVED lines=10> */
[----:B0-----:R-:W3:Y:S04]  /*6c980*/  LDL.LU.64 R22, [R1+0x25c8] ;  /* 0x0025c80001167983 */ /* 0x001ee80000300a00 */
[----:B------:R-:W4:Y:S04]  /*6c990*/  LDL.LU R26, [R1+0x25c0] ;  /* 0x0025c000011a7983 */ /* 0x000f280000300800 */
[----:B------:R-:W4:Y:S04]  /*6c9a0*/  LDL.LU.64 R24, [R1+0x25b8] ;  /* 0x0025b80001187983 */ /* 0x000f280000300a00 */
[----:B------:R4:W-:Y:S01]  /*6c9b0*/  STSM.16.M88.4 [R14+0x200], R16 ;  /* 0x000200100e007844 */ /* 0x0009e20000000200 */
[----:B------:R-:W-:-:S02]  /*6c9c0*/  PRMT R13, R13, 0x5210, R7 ;  /* 0x000052100d0d7816 */ /* 0x000fc40000000007 */
[----:B------:R-:W-:Y:S02]  /*6c9d0*/  PRMT R11, R11, 0x5210, R6 ;  /* 0x000052100b0b7816 */ /* 0x000fe40000000006 */
[----:B------:R-:W4:Y:S01]  /*6c9e0*/  LDL.LU R6, [R1+0xb9c] ;  /* 0x000b9c0001067983 */ /* 0x000f220000300800 */
[----:B--2---:R-:W-:Y:S01]  /*6c9f0*/  PRMT R12, R12, 0x5210, R2 ;  /* 0x000052100c0c7816 */ /* 0x004fe20000000002 */
[----:B------:R-:W-:Y:S01]  /*6ca00*/  BAR.SYNC.DEFER_BLOCKING 0x0 ;  /* 0x0000000000007b1d */ /* 0x000fe20000010000 */
[----:B---3--:R-:W-:-:S05]  /*6ca10*/  PRMT R7, R23, 0x5210, R4 ;  /* 0x0000521017077816 */ /* 0x008fca0000000004 */
[----:B------:R-:W2:Y:S01]  /*6ca20*/  LDL.LU R4, [R1+0xb98] ;  /* 0x000b980001047983 */ /* 0x000ea20000300800 */
[----:B----4-:R-:W-:Y:S02]  /*6ca30*/  PRMT R17, R26, 0x5210, R10 ;  /* 0x000052101a117816 */ /* 0x010fe4000000000a */
[----:B------:R-:W-:Y:S02]  /*6ca40*/  PRMT R10, R24, 0x5210, R5 ;  /* 0x00005210180a7816 */ /* 0x000fe40000000005 */
[----:B------:R-:W-:Y:S02]  /*6ca50*/  PRMT R5, R22, 0x5210, R3 ;  /* 0x0000521016057816 */ /* 0x000fe40000000003 */
[----:B------:R-:W0:Y:S01]  /*6ca60*/  LDS.128 R20, [R15] ;  /* 0x000000000f147984 */ /* 0x000e220000000c00 */
[----:B------:R-:W-:-:S03]  /*6ca70*/  PRMT R16, R25, 0x5210, R8 ;  /* 0x0000521019107816 */ /* 0x000fc60000000008 */
        /* <DEDUP_REMOVED lines=8> */
[----:B------:R-:W-:Y:S02]  /*6cb00*/  IMAD.MOV.U32 R10, RZ, RZ, R7 ;  /* 0x000000ffff0a7224 */ /* 0x000fe400078e0007 */
[----:B------:R-:W-:-:S05]  /*6cb10*/  IMAD.MOV.U32 R11, RZ, RZ, R5 ;  /* 0x000000ffff0b7224 */ /* 0x000fca00078e0005 */
[----:B------:R-:W-:Y:S04]  /*6cb20*/  STL.64 [R1+0x25b0], R10 ;  /* 0x0025b00a01007387 */ /* 0x000fe80000100a00 */
[----:B------:R-:W-:Y:S04]  /*6cb30*/  STL.64 [R1+0x25a8], R8 ;  /* 0x0025a80801007387 */ /* 0x000fe80000100a00 */
[----:B------:R-:W2:Y:S04]  /*6cb40*/  LDL.LU R5, [R1+0xb18] ;  /* 0x000b180001057983 */ /* 0x000ea80000300800 */
[----:B------:R-:W3:Y:S04]  /*6cb50*/  LDL.LU R7, [R1+0xaac] ;  /* 0x000aac0001077983 */ /* 0x000ee80000300800 */
[----:B------:R-:W0:Y:S01]  /*6cb60*/  LDS.128 R8, [R15+0x400] ;  /* 0x000400000f087984 */ /* 0x000e220000000c00 */
[----:B------:R-:W-:Y:S06]  /*6cb70*/  BAR.SYNC.DEFER_BLOCKING 0x0 ;  /* 0x0000000000007b1d */ /* 0x000fec0000010000 */
[----:B---3--:R-:W-:Y:S04]  /*6cb80*/  STL.64 [R1+0x2598], R6 ;  /* 0x0025980601007387 */ /* 0x008fe80000100a00 */
[----:B--2---:R1:W-:Y:S02]  /*6cb90*/  STL.64 [R1+0x2590], R4 ;  /* 0x0025900401007387 */ /* 0x0043e40000100a00 */
[----:B-1----:R-:W-:-:S02]  /*6cba0*/  IMAD.MOV.U32 R5, RZ, RZ, R16 ;  /* 0x000000ffff057224 */ /* 0x002fc400078e0010 */
[----:B------:R-:W-:Y:S01]  /*6cbb0*/  IMAD.MOV.U32 R4, RZ, RZ, R17 ;  /* 0x000000ffff047224 */ /* 0x000fe200078e0011 */
[----:B------:R-:W2:Y:S04]  /*6cbc0*/  LDL.LU R16, [R1+0xaa8] ;  /* 0x000aa80001107983 */ /* 0x000ea80000300800 */
[----:B------:R-:W3:Y:S04]  /*6cbd0*/  LDL.LU R17, [R1+0xbd0] ;  /* 0x000bd00001117983 */ /* 0x000ee80000300800 */
[----:B------:R-:W3:Y:S04]  /*6cbe0*/  LDL.LU R18, [R1+0xbcc] ;  /* 0x000bcc0001127983 */ /* 0x000ee80000300800 */
[----:B------:R-:W3:Y:S04]  /*6cbf0*/  LDL.LU R19, [R1+0xbc8] ;  /* 0x000bc80001137983 */ /* 0x000ee80000300800 */
[----:B------:R-:W2:Y:S04]  /*6cc00*/  LDL.LU R20, [R1+0xb64] ;  /* 0x000b640001147983 */ /* 0x000ea80000300800 */
[----:B------:R-:W3:Y:S04]  /*6cc10*/  LDL.LU R21, [R1+0xb60] ;  /* 0x000b600001157983 */ /* 0x000ee80000300800 */
[----:B------:R-:W2:Y:S04]  /*6cc20*/  LDL.LU R29, [R1+0xb34] ;  /* 0x000b3400011d7983 */ /* 0x000ea80000300800 */
[----:B------:R-:W3:Y:S04]  /*6cc30*/  LDL.LU R27, [R1+0xb40] ;  /* 0x000b4000011b7983 */ /* 0x000ee80000300800 */
        /* <DEDUP_REMOVED lines=11> */
[----:B------:R-:W4:Y:S04]  /*6ccf0*/  LDL.LU R13, [R1+0x264] ;  /* 0x00026400010d7983 */ /* 0x000f280000300800 */
[----:B------:R-:W4:Y:S04]  /*6cd00*/  LDL.LU R12, [R1+0x26c] ;  /* 0x00026c00010c7983 */ /* 0x000f280000300800 */
[----:B------:R-:W4:Y:S04]  /*6cd10*/  LDL.LU R11, [R1+0x260] ;  /* 0x00026000010b7983 */ /* 0x000f280000300800 */
[----:B------:R-:W3:Y:S04]  /*6cd20*/  LDL.LU R24, [R1+0x258] ;  /* 0x0002580001187983 */ /* 0x000ee80000300800 */
[----:B--2---:R-:W-:Y:S04]  /*6cd30*/  STL [R1+0x2580], R26 ;  /* 0x0025801a01007387 */ /* 0x004fe80000100800 */
[----:B---3--:R-:W-:Y:S04]  /*6cd40*/  STL.64 [R1+0x2578], R24 ;  /* 0x0025781801007387 */ /* 0x008fe80000100a00 */
[----:B------:R-:W2:Y:S04]  /*6cd50*/  LDL.LU R23, [R1+0x25c] ;  /* 0x00025c0001177983 */ /* 0x000ea80000300800 */
[----:B------:R-:W2:Y:S04]  /*6cd60*/  LDL.LU R22, [R1+0x234] ;  /* 0x0002340001167983 */ /* 0x000ea80000300800 */
[----:B------:R0:W-:Y:S01]  /*6cd70*/  STSM.16.M88.4 [R14+0x200], R4 ;  /* 0x000200040e007844 */ /* 0x0001e20000000200 */
[----:B------:R-:W-:-:S03]  /*6cd80*/  LOP3.LUT R3, R3, 0xffff, RZ, 0xc0, !PT ;  /* 0x0000ffff03037812 */ /* 0x000fc600078ec0ff */
[----:B--2---:R-:W-:Y:S04]  /*6cd90*/  STL.64 [R1+0x2588], R22 ;  /* 0x0025881601007387 */ /* 0x004fe80000100a00 */
[----:B0-----:R-:W2:Y:S04]  /*6cda0*/  LDL.LU.64 R6, [R1+0x2598] ;  /* 0x0025980001067983 */ /* 0x001ea80000300a00 */
[----:B------:R-:W3:Y:S01]  /*6cdb0*/  LDL.LU.64 R4, [R1+0x2590] ;  /* 0x0025900001047983 */ /* 0x000ee20000300a00 */
[----:B------:R-:W-:Y:S02]  /*6cdc0*/  LOP3.LUT R2, R2, 0xffff, RZ, 0xc0, !PT ;  /* 0x0000ffff02027812 */ /* 0x000fe400078ec0ff */
[----:B------:R-:W-:-:S02]  /*6cdd0*/  PRMT R26, R29, 0x4210, R3 ;  /* 0x000042101d1a7816 */ /* 0x000fc40000000003 */
[----:B------:R-:W-:Y:S01]  /*6cde0*/  PRMT R27, R27, 0x4210, R2 ;  /* 0x000042101b1b7816 */ /* 0x000fe20000000002 */
[----:B------:R-:W-:Y:S01]  /*6cdf0*/  BAR.SYNC.DEFER_BLOCKING 0x0 ;  /* 0x0000000000007b1d */ /* 0x000fe20000010000 */
[----:B--2---:R-:W-:Y:S02]  /*6ce00*/  LOP3.LUT R6, R6, 0xffff, RZ, 0xc0, !PT ;  /* 0x0000ffff06067812 */ /* 0x004fe400078ec0ff */
[----:B---3--:R-:W-:Y:S02]  /*6ce10*/  LOP3.LUT R4, R4, 0xffff, RZ, 0xc0, !PT ;  /* 0x0000ffff04047812 */ /* 0x008fe400078ec0ff */
[----:B------:R-:W-:Y:S02]  /*6ce20*/  PRMT R24, R20, 0x4210, R6 ;  /* 0x0000421014187816 */ /* 0x000fe40000000006 */
[----:B------:R-:W-:Y:S02]  /*6ce30*/  PRMT R25, R21, 0x4210, R4 ;  /* 0x0000421015197816 */ /* 0x000fe40000000004 */
[----:B------:R-:W0:Y:S04]  /*6ce40*/  LDS.128 R20, [R15] ;  /* 0x000000000f147984 */ /* 0x000e280000000c00 */
[----:B0-----:R-:W-:Y:S04]  /*6ce50*/  STL.64 [R1+0x190], R20 ;  /* 0x0001901401007387 */ /* 0x001fe80000100a00 */
[----:B------:R-:W-:Y:S04]  /*6ce60*/  STL.64 [R1+0x198], R22 ;  /* 0x0001981601007387 */ /* 0x000fe80000100a00 */
[----:B------:R-:W0:Y:S01]  /*6ce70*/  LDS.128 R20, [R15+0x400] ;  /* 0x000400000f147984 */ /* 0x000e220000000c00 */
[----:B------:R-:W-:Y:S06]  /*6ce80*/  BAR.SYNC.DEFER_BLOCKING 0x0 ;  /* 0x0000000000007b1d */ /* 0x000fec0000010000 */
[----:B------:R-:W-:Y:S04]  /*6ce90*/  STSM.16.M88.4 [R14], R24 ;  /* 0x000000180e007844 */ /* 0x000fe80000000200 */
[----:B0-----:R-:W-:Y:S04]  /*6cea0*/  STL.64 [R1+0x180], R20 ;  /* 0x0001801401007387 */ /* 0x001fe80000100a00 */
[----:B------:R0:W-:Y:S04]  /*6ceb0*/  STL.64 [R1+0x188], R22 ;  /* 0x0001881601007387 */ /* 0x0001e80000100a00 */
[----:B0-----:R-:W2:Y:S04]  /*6cec0*/  LDL.LU.64 R22, [R1+0x2588] ;  /* 0x0025880001167983 */ /* 0x001ea80000300a00 */
[----:B------:R-:W3:Y:S04]  /*6ced0*/  LDL.LU R26, [R1+0x2580] ;  /* 0x00258000011a7983 */ /* 0x000ee80000300800 */
[----:B------:R-:W2:Y:S01]  /*6cee0*/  LDL.LU.64 R24, [R1+0x2578] ;  /* 0x0025780001187983 */ /* 0x000ea20000300a00 */
[----:B----4-:R-:W-:-:S02]  /*6cef0*/  LOP3.LUT R10, R8, 0xffff, RZ, 0xc0, !PT ;  /* 0x0000ffff080a7812 */ /* 0x010fc400078ec0ff */
        /* <DEDUP_REMOVED lines=9> */
[----:B------:R-:W-:Y:S02]  /*6cf90*/  PRMT R12, R12, 0x5210, R7 ;  /* 0x000052100c0c7816 */ /* 0x000fe40000000007 */
[----:B------:R-:W-:Y:S01]  /*6cfa0*/  PRMT R13, R13, 0x5210, R8 ;  /* 0x000052100d0d7816 */ /* 0x000fe20000000008 */
[----:B------:R-:W-:Y:S01]  /*6cfb0*/  BAR.SYNC.DEFER_BLOCKING 0x0 ;  /* 0x0000000000007b1d */ /* 0x000fe20000010000 */
[----:B---3--:R-:W-:Y:S02]  /*6cfc0*/  PRMT R16, R26, 0x5210, R10 ;  /* 0x000052101a107816 */ /* 0x008fe4000000000a */
[----:B--2---:R-:W-:Y:S02]  /*6cfd0*/  PRMT R5, R25, 0x5210, R5 ;  /* 0x0000521019057816 */ /* 0x004fe40000000005 */
[----:B------:R-:W-:-:S02]  /*6cfe0*/  PRMT R10, R24, 0x5210, R4 ;  /* 0x00005210180a7816 */ /* 0x000fc40000000004 */
[----:B------:R-:W0:Y:S01]  /*6cff0*/  LDS.128 R24, [R15] ;  /* 0x000000000f187984 */ /* 0x000e220000000c00 */
[----:B------:R-:W-:-:S03]  /*6d000*/  PRMT R6, R22, 0x5210, R2 ;  /* 0x0000521016067816 */ /* 0x000fc60000000002 */
[----:B------:R-:W2:Y:S04]  /*6d010*/  LDL.LU R4, [R1+0xbac] ;  /* 0x000bac0001047983 */ /* 0x000ea80000300800 */
[----:B------:R-:W3:Y:S04]  /*6d020*/  LDL.LU R22, [R1+0xba8] ;  /* 0x000ba80001167983 */ /* 0x000ee80000300800 */
[----:B0-----:R-:W-:Y:S04]  /*6d030*/  STL.64 [R1+0x1f0], R24 ;  /* 0x0001f01801007387 */ /* 0x001fe80000100a00 */
[----:B------:R-:W-:Y:S04]  /*6d040*/  STL.64 [R1+0x1f8], R26 ;  /* 0x0001f81a01007387 */ /* 0x000fe80000100a00 */
[----:B------:R-:W0:Y:S01]  /*6d050*/  LDS.128 R24, [R15+0x400] ;  /* 0x000400000f187984 */ /* 0x000e220000000c00 */
[----:B------:R-:W-:-:S03]  /*6d060*/  PRMT R7, R23, 0x5210, R3 ;  /* 0x0000521017077816 */ /* 0x000fc60000000003 */
[----:B------:R-:W4:Y:S04]  /*6d070*/  LDL.LU R3, [R1+0xb8c] ;  /* 0x000b8c0001037983 */ /* 0x000f280000300800 */
[----:B------:R-:W4:Y:S04]  /*6d080*/  LDL.LU R2, [R1+0xb88] ;  /* 0x000b880001027983 */ /* 0x000f280000300800 */
[----:B0-----:R-:W-:Y:S04]  /*6d090*/  STL.64 [R1+0x1e0], R24 ;  /* 0x0001e01801007387 */ /* 0x001fe80000100a00 */
[----:B------:R-:W-:Y:S04]  /*6d0a0*/  STL.64 [R1+0x1e8], R26 ;  /* 0x0001e81a01007387 */ /* 0x000fe80000100a00 */
[----:B------:R-:W2:Y:S01]  /*6d0b0*/  LDL.LU R8, [R1+0xb4c] ;  /* 0x000b4c0001087983 */ /* 0x000ea20000300800 */
[----:B------:R-:W-:Y:S06]  /*6d0c0*/  BAR.SYNC.DEFER_BLOCKING 0x0 ;  /* 0x0000000000007b1d */ /* 0x000fec0000010000 */
[----:B--2---:R0:W-:Y:S02]  /*6d0d0*/  STL.64 [R1+0x2570], R8 ;  /* 0x0025700801007387 */ /* 0x0041e40000100a00 */
[----:B0-----:R-:W-:-:S02]  /*6d0e0*/  IMAD.MOV.U32 R9, RZ, RZ, R10 ;  /* 0x000000ffff097224 */ /* 0x001fc400078e000a */
[----:B------:R-:W-:Y:S02]  /*6d0f0*/  IMAD.MOV.U32 R8, RZ, RZ, R11 ;  /* 0x000000ffff087224 */ /* 0x000fe400078e000b */
[----:B------:R-:W-:Y:S02]  /*6d100*/  IMAD.MOV.U32 R10, RZ, RZ, R7 ;  /* 0x000000ffff0a7224 */ /* 0x000fe400078e0007 */
[----:B------:R-:W-:Y:S01]  /*6d110*/  IMAD.MOV.U32 R11, RZ, RZ, R6 ;  /* 0x000000ffff0b7224 */ /* 0x000fe200078e0006 */
[----:B------:R-:W2:Y:S04]  /*6d120*/  LDL.LU R7, [R1+0xb48] ;  /* 0x000b480001077983 */ /* 0x000ea80000300800 */
[----:B------:R-:W2:Y:S04]  /*6d130*/  LDL.LU R6, [R1+0xaec] ;  /* 0x000aec0001067983 */ /* 0x000ea80000300800 */
[----:B------:R-:W-:Y:S04]  /*6d140*/  STSM.16.M88.4 [R14], R8 ;  /* 0x000000080e007844 */ /* 0x000fe80000000200 */
[----:B--2---:R-:W-:Y:S04]  /*6d150*/  STL.64 [R1+0x2568], R6 ;  /* 0x0025680601007387 */ /* 0x004fe80000100a00 */
[----:B------:R0:W-:Y:S02]  /*6d160*/  STL [R1+0x2560], R4 ;  /* 0x0025600401007387 */ /* 0x0001e40000100800 */
[----:B0-----:R-:W-:-:S02]  /*6d170*/  IMAD.MOV.U32 R4, RZ, RZ, R16 ;  /* 0x000000ffff047224 */ /* 0x001fc400078e0010 */
[----:B------:R-:W2:Y:S04]  /*6d180*/  LDL.LU R16, [R1+0xae8] ;  /* 0x000ae80001107983 */ /* 0x000ea80000300800 */
        /* <DEDUP_REMOVED lines=8> */
[----:B------:R-:W2:Y:S04]  /*6d210*/  LDL.LU.64 R8, [R1+0x2570] ;  /* 0x0025700001087983 */ /* 0x000ea80000300a00 */
[----:B------:R-:W3:Y:S04]  /*6d220*/  LDL.LU R26, [R1+0x290] ;  /* 0x00029000011a7983 */ /* 0x000ee80000300800 */
[----:B------:R-:W4:Y:S04]  /*6d230*/  LDL.LU R25, [R1+0x28c] ;  /* 0x00028c0001197983 */ /* 0x000f280000300800 */
[----:B------:R-:W4:Y:S01]  /*6d240*/  LDL.LU R24, [R1+0x280] ;  /* 0x0002800001187983 */ /* 0x000f220000300800 */
[----:B------:R-:W-:-:S02]  /*6d250*/  IMAD.MOV.U32 R6, RZ, RZ, R13 ;  /* 0x000000ffff067224 */ /* 0x000fc400078e000d */
[----:B------:R-:W-:-:S05]  /*6d260*/  IMAD.MOV.U32 R7, RZ, RZ, R12 ;  /* 0x000000ffff077224 */ /* 0x000fca00078e000c */
[----:B------:R0:W-:Y:S01]  /*6d270*/  STSM.16.M88.4 [R14+0x200], R4 ;  /* 0x000200040e007844 */ /* 0x0001e20000000200 */
[----:B------:R-:W-:Y:S06]  /*6d280*/  BAR.SYNC.DEFER_BLOCKING 0x0 ;  /* 0x0000000000007b1d */ /* 0x000fec0000010000 */
[----:B---3--:R-:W-:Y:S04]  /*6d290*/  STL [R1+0x2540], R26 ;  /* 0x0025401a01007387 */ /* 0x008fe80000100800 */
[----:B----4-:R1:W-:Y:S04]  /*6d2a0*/  STL.64 [R1+0x2538], R24 ;  /* 0x0025381801007387 */ /* 0x0103e80000100a00 */
[----:B------:R-:W3:Y:S04]  /*6d2b0*/  LDL.LU R23, [R1+0x288] ;  /* 0x0002880001177983 */ /* 0x000ee80000300800 */
[----:B------:R-:W4:Y:S04]  /*6d2c0*/  LDL.LU R11, [R1+0x27c] ;  /* 0x00027c00010b7983 */ /* 0x000f280000300800 */
[----:B------:R-:W2:Y:S04]  /*6d2d0*/  LDL.LU R13, [R1+0x284] ;  /* 0x00028400010d7983 */ /* 0x000ea80000300800 */
[----:B------:R-:W2:Y:S04]  /*6d2e0*/  LDL.LU R12, [R1+0x238] ;  /* 0x00023800010c7983 */ /* 0x000ea80000300800 */
[----:B0-----:R-:W3:Y:S04]  /*6d2f0*/  LDL.LU.64 R6, [R1+0x2568] ;  /* 0x0025680001067983 */ /* 0x001ee80000300a00 */
[----:B------:R-:W4:Y:S04]  /*6d300*/  LDL.LU R4, [R1+0x2560] ;  /* 0x0025600001047983 */ /* 0x000f280000300800 */
[----:B------:R-:W-:Y:S04]  /*6d310*/  STL [R1+0x2550], R14 ;  /* 0x0025500e01007387 */ /* 0x000fe80000100800 */
[----:B--2---:R-:W-:Y:S01]  /*6d320*/  STL.64 [R1+0x2548], R12 ;  /* 0x0025480c01007387 */ /* 0x004fe20000100a00 */
[----:B----4-:R-:W-:-:S02]  /*6d330*/  LOP3.LUT R5, R4, 0xffff, RZ, 0xc0, !PT ;  /* 0x0000ffff04057812 */ /* 0x010fc400078ec0ff */
[----:B------:R-:W-:Y:S02]  /*6d340*/  LOP3.LUT R4, R22, 0xffff, RZ, 0xc0, !PT ;  /* 0x0000ffff16047812 */ /* 0x000fe400078ec0ff */
[----:B------:R-:W2:Y:S01]  /*6d350*/  LDL R22, [R1+0x10b0] ;  /* 0x0010b00001167983 */ /* 0x000ea20000100800 */
[----:B------:R-:W-:Y:S02]  /*6d360*/  LOP3.LUT R10, R8, 0xffff, RZ, 0xc0, !PT ;  /* 0x0000ffff080a7812 */ /* 0x000fe400078ec0ff */
[----:B---3--:R-:W-:Y:S02]  /*6d370*/  LOP3.LUT R8, R7, 0xffff, RZ, 0xc0, !PT ;  /* 0x0000ffff07087812 */ /* 0x008fe400078ec0ff */
[----:B------:R-:W-:Y:S02]  /*6d380*/  LOP3.LUT R7, R6, 0xffff, RZ, 0xc0, !PT ;  /* 0x0000ffff06077812 */ /* 0x000fe400078ec0ff */
[----:B------:R-:W-:Y:S02]  /*6d390*/  LOP3.LUT R6, R16, 0xffff, RZ, 0xc0, !PT ;  /* 0x0000ffff10067812 */ /* 0x000fe400078ec0ff */
[----:B------:R-:W-:-:S02]  /*6d3a0*/  PRMT R16, R17, 0x4210, R10 ;  /* 0x0000421011107816 */ /* 0x000fc4000000000a */
[----:B------:R-:W-:Y:S02]  /*6d3b0*/  PRMT R17, R18, 0x4210, R8 ;  /* 0x0000421012117816 */ /* 0x000fe40000000008 */
[----:B------:R-:W-:Y:S02]  /*6d3c0*/  PRMT R18, R19, 0x4210, R7 ;  /* 0x0000421013127816 */ /* 0x000fe40000000007 */
[----:B------:R-:W-:Y:S02]  /*6d3d0*/  PRMT R19, R20, 0x4210, R6 ;  /* 0x0000421014137816 */ /* 0x000fe40000000006 */
[----:B-1----:R-:W-:Y:S01]  /*6d3e0*/  PRMT R24, R21, 0x4210, R5 ;  /* 0x0000421015187816 */ /* 0x002fe20000000005 */
[----:B--2---:R-:W-:Y:S04]  /*6d3f0*/  STL.64 [R1+0x2558], R22 ;  /* 0x0025581601007387 */ /* 0x004fe80000100a00 */
[----:B------:R-:W0:Y:S04]  /*6d400*/  LDS.128 R20, [R15] ;  /* 0x000000000f147984 */ /* 0x000e280000000c00 */
[----:B------:R-:W1:Y:S04]  /*6d410*/  LDS.128 R12, [R15+0x400] ;  /* 0x000400000f0c7984 */ /* 0x000e680000000c00 */
[----:B0-----:R-:W-:Y:S04]  /*6d420*/  STL.64 [R1+0x1d0], R20 ;  /* 0x0001d01401007387 */ /* 0x001fe80000100a00 */
[----:B------:R0:W-:Y:S04]  /*6d430*/  STL.64 [R1+0x1d8], R22 ;  /* 0x0001d81601007387 */ /* 0x0001e80000100a00 */
[----:B0-----:R-:W2:Y:S04]  /*6d440*/  LDL.LU.64 R22, [R1+0x2558] ;  /* 0x0025580001167983 */ /* 0x001ea80000300a00 */
[----:B-1----:R-:W-:Y:S04]  /*6d450*/  STL.64 [R1+0x1c0], R12 ;  /* 0x0001c00c01007387 */ /* 0x002fe80000100a00 */
[----:B------:R0:W-:Y:S04]  /*6d460*/  STL.64 [R1+0x1c8], R14 ;  /* 0x0001c80e01007387 */ /* 0x0001e80000100a00 */
[----:B0-----:R-:W3:Y:S01]  /*6d470*/  LDL.LU R14, [R1+0x2550] ;  /* 0x00255000010e7983 */ /* 0x001ee20000300800 */
[----:B------:R-:W-:-:S02]  /*6d480*/  LOP3.LUT R3, R3, 0xffff, RZ, 0xc0, !PT ;  /* 0x0000ffff03037812 */ /* 0x000fc400078ec0ff */
[----:B------:R-:W-:Y:S01]  /*6d490*/  LOP3.LUT R2, R2, 0xffff, RZ, 0xc0, !PT ;  /* 0x0000ffff02027812 */ /* 0x000fe200078ec0ff */
[----:B------:R-:W4:Y:S01]  /*6d4a0*/  LDL.LU.64 R12, [R1+0x2548] ;  /* 0x00254800010c7983 */ /* 0x000f220000300a00 */
[----:B------:R-:W-:Y:S02]  /*6d4b0*/  PRMT R25, R29, 0x4210, R4 ;  /* 0x000042101d197816 */ /* 0x000fe40000000004 */
[----:B------:R-:W-:Y:S02]  /*6d4c0*/  PRMT R26, R28, 0x4210, R3 ;  /* 0x000042101c1a7816 */ /* 0x000fe40000000003 */
[----:B------:R-:W-:Y:S01]  /*6d4d0*/  PRMT R27, R27, 0x4210, R2 ;  /* 0x000042101b1b7816 */ /* 0x000fe20000000002 */
[----:B------:R-:W-:Y:S06]  /*6d4e0*/  BAR.SYNC.DEFER_BLOCKING 0x0 ;  /* 0x0000000000007b1d */ /* 0x000fec0000010000 */
[----:B---3--:R0:W-:Y:S04]  /*6d4f0*/  STSM.16.M88.4 [R14], R24 ;  /* 0x000000180e007844 */ /* 0x0081e80000000200 */
[----:B0-----:R-:W3:Y:S04]  /*6d500*/  LDL.LU R26, [R1+0x2540] ;  /* 0x00254000011a7983 */ /* 0x001ee80000300800 */
[----:B------:R-:W4:Y:S04]  /*6d510*/  LDL.LU.64 R24, [R1+0x2538] ;  /* 0x0025380001187983 */ /* 0x000f280000300a00 */
[----:B------:R0:W-:Y:S01]  /*6d520*/  STSM.16.M88.4 [R14+0x200], R16 ;  /* 0x000200100e007844 */ /* 0x0001e20000000200 */
[----:B--2---:R-:W-:-:S02]  /*6d530*/  VIADD R15, R22, 0xfe ;  /* 0x000000fe160f7836 */ /* 0x004fc40000000000 */
[C---:B------:R-:W-:Y:S02]  /*6d540*/  VIADD R20, R22.reuse, 0xf9 ;  /* 0x000000f916147836 */ /* 0x040fe40000000000 */
[C---:B------:R-:W-:Y:S02]  /*6d550*/  VIADD R21, R22.reuse, 0xf8 ;  /* 0x000000f816157836 */ /* 0x040fe40000000000 */
[C---:B0-----:R-:W-:Y:S02]  /*6d560*/  VIADD R16, R22.reuse, 0xfd ;  /* 0x000000fd16107836 */ /* 0x041fe40000000000 */
[C---:B------:R-:W-:Y:S02]  /*6d570*/  VIADD R17, R22.reuse, 0xfc ;  /* 0x000000fc16117836 */ /* 0x040fe40000000000 */
[C---:B------:R-:W-:Y:S02]  /*6d580*/  VIADD R18, R22.reuse, 0xfb ;  /* 0x000000fb16127836 */ /* 0x040fe40000000000 */
[----:B------:R-:W-:-:S02]  /*6d590*/  VIADD R19, R22, 0xfa ;  /* 0x000000fa16137836 */ /* 0x000fc40000000000 */
[C---:B------:R-:W-:Y:S02]  /*6d5a0*/  VIADD R29, R22.reuse, 0xea ;  /* 0x000000ea161d7836 */ /* 0x040fe40000000000 */
[C---:B------:R-:W-:Y:S02]  /*6d5b0*/  VIADD R28, R22.reuse, 0xe2 ;  /* 0x000000e2161c7836 */ /* 0x040fe40000000000 */
[----:B------:R-:W-:Y:S01]  /*6d5c0*/  VIADD R27, R22, 0xda ;  /* 0x000000da161b7836 */ /* 0x000fe20000000000 */
[----:B------:R-:W-:Y:S01]  /*6d5d0*/  LOP3.LUT R9, R9, 0xdfffffff, RZ, 0xc0, !PT ;  /* 0xdfffffff09097812 */ /* 0x000fe200078ec0ff */
[----:B------:R-:W-:Y:S01]  /*6d5e0*/  BAR.SYNC.DEFER_BLOCKING 0x0 ;  /* 0x0000000000007b1d */ /* 0x000fe20000010000 */
[----:B---3--:R-:W-:Y:S02]  /*6d5f0*/  PRMT R14, R26, 0x5210, R10 ;  /* 0x000052101a0e7816 */ /* 0x008fe4000000000a */
[----:B----4-:R-:W-:Y:S02]  /*6d600*/  PRMT R10, R25, 0x5210, R8 ;  /* 0x00005210190a7816 */ /* 0x010fe40000000008 */
[----:B------:R-:W-:-:S02]  /*6d610*/  PRMT R8, R24, 0x5210, R7 ;  /* 0x0000521018087816 */ /* 0x000fc40000000007 */
[----:B------:R-:W-:Y:S01]  /*6d620*/  PRMT R7, R23, 0x5210, R6 ;  /* 0x0000521017077816 */ /* 0x000fe20000000006 */
[----:B------:R-:W-:Y:S01]  /*6d630*/  STL [R1+0x210], R14 ;  /* 0x0002100e01007387 */ /* 0x000fe20000100800 */
[----:B------:R-:W-:Y:S02]  /*6d640*/  PRMT R6, R11, 0x5210, R5 ;  /* 0x000052100b067816 */ /* 0x000fe40000000005 */
[----:B------:R-:W-:Y:S01]  /*6d650*/  PRMT R5, R13, 0x5210, R4 ;  /* 0x000052100d057816 */ /* 0x000fe20000000004 */
[----:B------:R-:W-:Y:S01]  /*6d660*/  STL [R1+0x214], R10 ;  /* 0x0002140a01007387 */ /* 0x000fe20000100800 */
[----:B------:R-:W-:-:S03]  /*6d670*/  PRMT R4, R12, 0x5210, R3 ;  /* 0x000052100c047816 */ /* 0x000fc60000000003 */
[----:B------:R-:W-:Y:S01]  /*6d680*/  STL [R1+0x218], R8 ;  /* 0x0002180801007387 */ /* 0x000fe20000100800 */
[----:B------:R-:W-:-:S03]  /*6d690*/  PRMT R3, R0, 0x5210, R2 ;  /* 0x0000521000037816 */ /* 0x000fc60000000002 */
[----:B------:R-:W-:Y:S04]  /*6d6a0*/  STL [R1+0x21c], R7 ;  /* 0x00021c0701007387 */ /* 0x000fe80000100800 */
[----:B------:R-:W-:Y:S04]  /*6d6b0*/  STL [R1+0x200], R6 ;  /* 0x0002000601007387 */ /* 0x000fe80000100800 */
[----:B------:R-:W-:Y:S04]  /*6d6c0*/  STL [R1+0x204], R5 ;  /* 0x0002040501007387 */ /* 0x000fe80000100800 */
[----:B------:R-:W2:Y:S04]  /*6d6d0*/  LDL R2, [R1+0x10b4] ;  /* 0x0010b40001027983 */ /* 0x000ea80000100800 */
[----:B------:R0:W-:Y:S04]  /*6d6e0*/  STL [R1+0x208], R4 ;  /* 0x0002080401007387 */ /* 0x0001e80000100800 */
[----:B------:R-:W3:Y:S04]  /*6d6f0*/  LDL R0, [R1+0x10c0] ;  /* 0x0010c00001007983 */ /* 0x000ee80000100800 */
[----:B------:R1:W-:Y:S01]  /*6d700*/  STL [R1+0x20c], R3 ;  /* 0x00020c0301007387 */ /* 0x0003e20000100800 */
[----:B0-----:R-:W-:-:S02]  /*6d710*/  VIADD R4, R22, 0x41 ;  /* 0x0000004116047836 */ /* 0x001fc40000000000 */
[C---:B------:R-:W-:Y:S02]  /*6d720*/  VIADD R5, R22.reuse, 0x40 ;  /* 0x0000004016057836 */ /* 0x040fe40000000000 */
[C---:B-1----:R-:W-:Y:S02]  /*6d730*/  VIADD R3, R22.reuse, 0x42 ;  /* 0x0000004216037836 */ /* 0x042fe40000000000 */
[----:B------:R-:W-:-:S03]  /*6d740*/  VIADD R6, R22, 0x3d ;  /* 0x0000003d16067836 */ /* 0x000fc60000000000 */
[----:B------:R-:W-:Y:S04]  /*6d750*/  STL [R1+0x698], R3 ;  /* 0x0006980301007387 */ /* 0x000fe80000100800 */
[----:B------:R0:W-:Y:S04]  /*6d760*/  STL [R1+0x694], R4 ;  /* 0x0006940401007387 */ /* 0x0001e80000100800 */
[----:B------:R1:W-:Y:S01]  /*6d770*/  STL [R1+0x690], R5 ;  /* 0x0006900501007387 */ /* 0x0003e20000100800 */
[C---:B0-----:R-:W-:Y:S02]  /*6d780*/  VIADD R4, R22.reuse, 0x3e ;  /* 0x0000003e16047836 */ /* 0x041fe40000000000 */
[----:B-1----:R-:W-:-:S03]  /*6d790*/  VIADD R5, R22, 0x3c ;  /* 0x0000003c16057836 */ /* 0x002fc60000000000 */
[----:B------:R0:W-:Y:S04]  /*6d7a0*/  STL [R1+0x684], R4 ;  /* 0x0006840401007387 */ /* 0x0001e80000100800 */
[----:B------:R1:W-:Y:S01]  /*6d7b0*/  STL [R1+0x680], R6 ;  /* 0x0006800601007387 */ /* 0x0003e20000100800 */
[----:B0-----:R-:W-:-:S03]  /*6d7c0*/  VIADD R4, R22, 0x3b ;  /* 0x0000003b16047836 */ /* 0x001fc60000000000 */
[----:B------:R0:W-:Y:S01]  /*6d7d0*/  STL [R1+0x67c], R5 ;  /* 0x00067c0501007387 */ /* 0x0001e20000100800 */
[----:B-1----:R-:W-:-:S03]  /*6d7e0*/  VIADD R6, R22, 0x3a ;  /* 0x0000003a16067836 */ /* 0x002fc60000000000 */
[----:B------:R-:W-:Y:S04]  /*6d7f0*/  STL [R1+0x678], R4 ;  /* 0x0006780401007387 */ /* 0x000fe80000100800 */
[----:B------:R1:W-:Y:S01]  /*6d800*/  STL [R1+0x66c], R6 ;  /* 0x00066c0601007387 */ /* 0x0003e20000100800 */
[C---:B0-----:R-:W-:Y:S02]  /*6d810*/  VIADD R5, R22.reuse, 0x39 ;  /* 0x0000003916057836 */ /* 0x041fe40000000000 */
[C---:B------:R-:W-:Y:S02]  /*6d820*/  VIADD R7, R22.reuse, 0x36 ;  /* 0x0000003616077836 */ /* 0x040fe40000000000 */
[C---:B-1----:R-:W-:Y:S01]  /*6d830*/  VIADD R6, R22.reuse, 0x37 ;  /* 0x0000003716067836 */ /* 0x042fe20000000000 */
[----:B------:R0:W-:Y:S04]  /*6d840*/  STL [R1+0x664], R5 ;  /* 0x0006640501007387 */ /* 0x0001e80000100800 */
[----:B------:R1:W-:Y:S01]  /*6d850*/  STL [R1+0x438], R6 ;  /* 0x0004380601007387 */ /* 0x0003e20000100800 */
[----:B0-----:R-:W-:-:S03]  /*6d860*/  VIADD R5, R22, 0x35 ;  /* 0x0000003516057836 */ /* 0x001fc60000000000 */
[----:B------:R0:W-:Y:S01]  /*6d870*/  STL [R1+0x434], R7 ;  /* 0x0004340701007387 */ /* 0x0001e20000100800 */
[----:B-1----:R-:W-:-:S03]  /*6d880*/  VIADD R6, R22, 0x34 ;  /* 0x0000003416067836 */ /* 0x002fc60000000000 */
[----:B------:R1:W-:Y:S04]  /*6d890*/  STL [R1+0x430], R5 ;  /* 0x0004300501007387 */ /* 0x0003e80000100800 */
[----:B------:R4:W-:Y:S01]  /*6d8a0*/  STL [R1+0x42c], R6 ;  /* 0x00042c0601007387 */ /* 0x0009e20000100800 */
[C---:B0-----:R-:W-:Y:S02]  /*6d8b0*/  VIADD R7, R22.reuse, 0x33 ;  /* 0x0000003316077836 */ /* 0x041fe40000000000 */
[----:B-1----:R-:W-:-:S03]  /*6d8c0*/  VIADD R5, R22, 0x32 ;  /* 0x0000003216057836 */ /* 0x002fc60000000000 */
[----:B------:R0:W-:Y:S01]  /*6d8d0*/  STL [R1+0x428], R7 ;  /* 0x0004280701007387 */ /* 0x0001e20000100800 */
[----:B----4-:R-:W-:-:S03]  /*6d8e0*/  VIADD R6, R22, 0x31 ;  /* 0x0000003116067836 */ /* 0x010fc60000000000 */
[----:B------:R-:W-:Y:S01]  /*6d8f0*/  STL [R1+0x424], R5 ;  /* 0x0004240501007387 */ /* 0x000fe20000100800 */
[----:B------:R-:W-:-:S03]  /*6d900*/  VIADD R8, R22, 0x2d ;  /* 0x0000002d16087836 */ /* 0x000fc60000000000 */
[----:B------:R1:W-:Y:S01]  /*6d910*/  STL [R1+0x420], R6 ;  /* 0x0004200601007387 */ /* 0x0003e20000100800 */
[C---:B0-----:R-:W-:Y:S02]  /*6d920*/  VIADD R7, R22.reuse, 0x30 ;  /* 0x0000003016077836 */ /* 0x041fe40000000000 */
[----:B-1----:R-:W-:-:S03]  /*6d930*/  VIADD R6, R22, 0x2e ;  /* 0x0000002e16067836 */ /* 0x002fc60000000000 */
[----:B------:R0:W-:Y:S04]  /*6d940*/  STL [R1+0x41c], R7 ;  /* 0x00041c0701007387 */ /* 0x0001e80000100800 */
[----:B------:R1:W-:Y:S04]  /*6d950*/  STL [R1+0x414], R6 ;  /* 0x0004140601007387 */ /* 0x0003e80000100800 */
[----:B------:R4:W-:Y:S01]  /*6d960*/  STL [R1+0x410], R8 ;  /* 0x0004100801007387 */ /* 0x0009e20000100800 */
[C---:B0-----:R-:W-:Y:S02]  /*6d970*/  VIADD R7, R22.reuse, 0x2c ;  /* 0x0000002c16077836 */ /* 0x041fe40000000000 */
[----:B-1----:R-:W-:-:S03]  /*6d980*/  VIADD R6, R22, 0x2b ;  /* 0x0000002b16067836 */ /* 0x002fc60000000000 */
[----:B------:R0:W-:Y:S01]  /*6d990*/  STL [R1+0x40c], R7 ;  /* 0x00040c0701007387 */ /* 0x0001e20000100800 */
[----:B----4-:R-:W-:-:S03]  /*6d9a0*/  VIADD R8, R22, 0x2a ;  /* 0x0000002a16087836 */ /* 0x010fc60000000000 */
[----:B------:R-:W-:Y:S04]  /*6d9b0*/  STL [R1+0x408], R6 ;  /* 0x0004080601007387 */ /* 0x000fe80000100800 */
[----:B------:R1:W-:Y:S01]  /*6d9c0*/  STL [R1+0x404], R8 ;  /* 0x0004040801007387 */ /* 0x0003e20000100800 */
[C---:B0-----:R-:W-:Y:S02]  /*6d9d0*/  VIADD R7, R22.reuse, 0x29 ;  /* 0x0000002916077836 */ /* 0x041fe40000000000 */
[----:B------:R-:W-:-:S03]  /*6d9e0*/  VIADD R10, R22, 0x25 ;  /* 0x00000025160a7836 */ /* 0x000fc60000000000 */
[----:B------:R0:W-:Y:S01]  /*6d9f0*/  STL [R1+0x400], R7 ;  /* 0x0004000701007387 */ /* 0x0001e20000100800 */
[----:B-1----:R-:W-:-:S05]  /*6da00*/  VIADD R8, R22, 0x27 ;  /* 0x0000002716087836 */ /* 0x002fca0000000000 */
[----:B------:R1:W-:Y:S01]  /*6da10*/  STL [R1+0x3f8], R8 ;  /* 0x0003f80801007387 */ /* 0x0003e20000100800 */
[----:B0-----:R-:W-:-:S05]  /*6da20*/  VIADD R7, R22, 0x26 ;  /* 0x0000002616077836 */ /* 0x001fca0000000000 */
[----:B------:R0:W-:Y:S01]  /*6da30*/  STL [R1+0x3f4], R7 ;  /* 0x0003f40701007387 */ /* 0x0001e20000100800 */
[----:B-1----:R-:W-:-:S03]  /*6da40*/  VIADD R8, R22, 0x24 ;  /* 0x0000002416087836 */ /* 0x002fc60000000000 */
[----:B------:R1:W-:Y:S04]  /*6da50*/  STL [R1+0x3f0], R10 ;  /* 0x0003f00a01007387 */ /* 0x0003e80000100800 */
[----:B------:R4:W-:Y:S01]  /*6da60*/  STL [R1+0x3ec], R8 ;  /* 0x0003ec0801007387 */ /* 0x0009e20000100800 */
[C---:B0-----:R-:W-:Y:S02]  /*6da70*/  VIADD R7, R22.reuse, 0x23 ;  /* 0x0000002316077836 */ /* 0x041fe40000000000 */
[----:B-1----:R-:W-:-:S03]  /*6da80*/  VIADD R10, R22, 0x22 ;  /* 0x00000022160a7836 */ /* 0x002fc60000000000 */
[----:B------:R-:W-:Y:S01]  /*6da90*/  STL [R1+0x3e8], R7 ;  /* 0x0003e80701007387 */ /* 0x000fe20000100800 */
[----:B----4-:R-:W-:-:S03]  /*6daa0*/  VIADD R8, R22, 0x21 ;  /* 0x0000002116087836 */ /* 0x010fc60000000000 */
[----:B------:R0:W-:Y:S01]  /*6dab0*/  STL [R1+0x3e4], R10 ;  /* 0x0003e40a01007387 */ /* 0x0001e20000100800 */
        /* <DEDUP_REMOVED lines=49> */
[----:B------:R-:W-:Y:S01]  /*6ddd0*/  STL [R1+0x370], R12 ;  /* 0x0003700c01007387 */ /* 0x000fe20000100800 */
[----:B----4-:R-:W-:-:S03]  /*6dde0*/  VIADD R14, R22, 0x3 ;  /* 0x00000003160e7836 */ /* 0x010fc60000000000 */
[----:B------:R-:W-:Y:S04]  /*6ddf0*/  STL [R1+0x36c], R13 ;  /* 0x00036c0d01007387 */ /* 0x000fe80000100800 */
[----:B------:R0:W-:Y:S02]  /*6de00*/  STL [R1+0x368], R14 ;  /* 0x0003680e01007387 */ /* 0x0001e40000100800 */
[----:B0-----:R-:W-:-:S05]  /*6de10*/  VIADD R14, R22, 0xff ;  /* 0x000000ff160e7836 */ /* 0x001fca0000000000 */
[----:B------:R0:W-:Y:S04]  /*6de20*/  STL [R1+0x23d8], R14 ;  /* 0x0023d80e01007387 */ /* 0x0001e80000100800 */
[----:B------:R1:W-:Y:S04]  /*6de30*/  STL [R1+0x23dc], R15 ;  /* 0x0023dc0f01007387 */ /* 0x0003e80000100800 */
[----:B------:R4:W-:Y:S01]  /*6de40*/  STL [R1+0x23e0], R16 ;  /* 0x0023e01001007387 */ /* 0x0009e20000100800 */
[C---:B0-----:R-:W-:Y:S02]  /*6de50*/  VIADD R14, R22.reuse, 0xf7 ;  /* 0x000000f7160e7836 */ /* 0x041fe40000000000 */
[C---:B-1----:R-:W-:Y:S01]  /*6de60*/  VIADD R15, R22.reuse, 0xf6 ;  /* 0x000000f6160f7836 */ /* 0x042fe20000000000 */
[----:B----4-:R-:W4:Y:S04]  /*6de70*/  LDL R16, [R1+0x10b8] ;  /* 0x0010b80001107983 */ /* 0x010f280000100800 */
[----:B------:R0:W-:Y:S04]  /*6de80*/  STL [R1+0x23e4], R17 ;  /* 0x0023e41101007387 */ /* 0x0001e80000100800 */
[----:B0-----:R-:W2:Y:S04]  /*6de90*/  LDL R17, [R1+0x10bc] ;  /* 0x0010bc0001117983 */ /* 0x001ea80000100800 */
[----:B------:R0:W-:Y:S04]  /*6dea0*/  STL [R1+0x23e8], R18 ;  /* 0x0023e81201007387 */ /* 0x0001e80000100800 */
[----:B------:R1:W-:Y:S04]  /*6deb0*/  STL [R1+0x23ec], R19 ;  /* 0x0023ec1301007387 */ /* 0x0003e80000100800 */
[----:B------:R3:W-:Y:S01]  /*6dec0*/  STL [R1+0x23f0], R20 ;  /* 0x0023f01401007387 */ /* 0x0007e20000100800 */
[----:B0-----:R-:W-:-:S03]  /*6ded0*/  VIADD R18, R22, 0xf5 ;  /* 0x000000f516127836 */ /* 0x001fc60000000000 */
[----:B------:R0:W-:Y:S01]  /*6dee0*/  STL [R1+0x23f4], R21 ;  /* 0x0023f41501007387 */ /* 0x0001e20000100800 */
[----:B-1----:R-:W-:-:S03]  /*6def0*/  VIADD R19, R22, 0xf4 ;  /* 0x000000f416137836 */ /* 0x002fc60000000000 */
[----:B------:R1:W-:Y:S01]  /*6df00*/  STL [R1+0x23f8], R14 ;  /* 0x0023f80e01007387 */ /* 0x0003e20000100800 */
[----:B---3--:R-:W-:-:S03]  /*6df10*/  VIADD R20, R22, 0xf3 ;  /* 0x000000f316147836 */ /* 0x008fc60000000000 */
        /* <DEDUP_REMOVED lines=57> */
[C---:B------:R-:W-:Y:S02]  /*6e2b0*/  VIADD R26, R22.reuse, 0xd2 ;  /* 0x000000d2161a7836 */ /* 0x040fe40000000000 */
[C---:B-1----:R-:W-:Y:S01]  /*6e2c0*/  VIADD R14, R22.reuse, 0xd3 ;  /* 0x000000d3160e7836 */ /* 0x042fe20000000000 */
        /* <DEDUP_REMOVED lines=13> */
[----:B------:R-:W-:-:S03]  /*6e3a0*/  VIADD R25, R22, 0xca ;  /* 0x000000ca16197836 */ /* 0x000fc60000000000 */
        /* <DEDUP_REMOVED lines=24> */
[----:B------:R-:W-:Y:S01]  /*6e530*/  STL [R1+0x24d8], R29 ;  /* 0x0024d81d01007387 */ /* 0x000fe20000100800 */
[----:B------:R-:W-:-:S03]  /*6e540*/  VIADD R25, R22, 0xbe ;  /* 0x000000be16197836 */ /* 0x000fc60000000000 */
[----:B------:R-:W-:Y:S01]  /*6e550*/  STL [R1+0x24dc], R27 ;  /* 0x0024dc1b01007387 */ /* 0x000fe20000100800 */
[----:B------:R-:W-:-:S03]  /*6e560*/  VIADD R21, R22, 0xbd ;  /* 0x000000bd16157836 */ /* 0x000fc60000000000 */
[----:B------:R-:W-:Y:S01]  /*6e570*/  STL [R1+0x24e0], R28 ;  /* 0x0024e01c01007387 */ /* 0x000fe20000100800 */
[----:B---3--:R-:W-:-:S03]  /*6e580*/  VIADD R14, R22, 0xbc ;  /* 0x000000bc160e7836 */ /* 0x008fc60000000000 */
[----:B------:R-:W-:Y:S01]  /*6e590*/  STL [R1+0x24e4], R15 ;  /* 0x0024e40f01007387 */ /* 0x000fe20000100800 */
[----:B0-----:R-:W-:-:S03]  /*6e5a0*/  VIADD R26, R22, 0xbb ;  /* 0x000000bb161a7836 */ /* 0x001fc60000000000 */
        /* <DEDUP_REMOVED lines=8> */
[----:B0-----:R-:W3:Y:S01]  /*6e630*/  LDL.LU R26, [R1+0x10b0] ;  /* 0x0010b000011a7983 */ /* 0x001ee20000300800 */
[----:B------:R-:W-:-:S05]  /*6e640*/  VIADD R12, R22, 0x2 ;  /* 0x00000002160c7836 */ /* 0x000fca0000000000 */
[----:B------:R-:W-:Y:S01]  /*6e650*/  ISETP.GE.AND P2, PT, R12, UR53, PT ;  /* 0x000000350c007c0c */ /* 0x000fe2000bf46270 */
[----:B------:R-:W-:Y:S01]  /*6e660*/  VIADD R13, R22, 0x1 ;  /* 0x00000001160d7836 */ /* 0x000fe20000000000 */
[----:B------:R-:W-:Y:S01]  /*6e670*/  ULDC UR53, c[0x0][0x228] ;  /* 0x00008a0000357ab9 */ /* 0x000fe20000000800 */
[----:B---3--:R-:W-:-:S05]  /*6e680*/  VIADD R23, R26, 0xba ;  /* 0x000000ba1a177836 */ /* 0x008fca0000000000 */
[----:B------:R0:W-:Y:S04]  /*6e690*/  STL [R1+0x250c], R23 ;  /* 0x00250c1701007387 */ /* 0x0001e80000100800 */
[----:B------:R-:W3:Y:S01]  /*6e6a0*/  LDL.LU R12, [R1+0x2534] ;  /* 0x00253400010c7983 */ /* 0x000ee20000300800 */
[----:B----4-:R-:W-:Y:S02]  /*6e6b0*/  ISETP.LT.AND P5, PT, R16, UR38, !P2 ;  /* 0x0000002610007c0c */ /* 0x010fe4000d7a1270 */
[----:B--2---:R-:W-:Y:S01]  /*6e6c0*/  ISETP.LT.AND P4, PT, R17, UR36, !P2 ;  /* 0x0000002411007c0c */ /* 0x004fe2000d781270 */
[----:B------:R-:W-:Y:S01]  /*6e6d0*/  VIADD R14, R26, 0xae ;  /* 0x000000ae1a0e7836 */ /* 0x000fe20000000000 */
[----:B------:R-:W-:Y:S01]  /*6e6e0*/  ISETP.LT.AND P3, PT, R0, UR34, !P2 ;  /* 0x0000002200007c0c */ /* 0x000fe2000d761270 */
[----:B0-----:R-:W-:Y:S01]  /*6e6f0*/  VIADD R23, R26, 0xad ;  /* 0x000000ad1a177836 */ /* 0x001fe20000000000 */
[----:B------:R-:W-:Y:S01]  /*6e700*/  ISETP.LT.AND P2, PT, R2, UR30, !P2 ;  /* 0x0000001e02007c0c */ /* 0x000fe2000d741270 */
[----:B------:R-:W-:Y:S01]  /*6e710*/  ULDC UR30, c[0x0][0x228] ;  /* 0x00008a00001e7ab9 */ /* 0x000fe20000000800 */
[----:B------:R-:W-:Y:S01]  /*6e720*/  VIADD R3, R22, 0x3f ;  /* 0x0000003f16037836 */ /* 0x000fe20000000000 */
[----:B------:R-:W-:Y:S01]  /*6e730*/  ULDC UR36, c[0x0][0x228] ;  /* 0x00008a0000247ab9 */ /* 0x000fe20000000800 */
[----:B------:R-:W-:Y:S01]  /*6e740*/  ULDC UR34, c[0x0][0x228] ;  /* 0x00008a0000227ab9 */ /* 0x000fe20000000800 */
[----:B---3--:R-:W-:-:S04]  /*6e750*/  LOP3.LUT R12, R12, 0xfffff7ff, RZ, 0xc0, !PT ;  /* 0xfffff7ff0c0c7812 */ /* 0x008fc800078ec0ff */
[----:B------:R-:W-:-:S04]  /*6e760*/  @P5 LOP3.LUT R12, R12, 0x800, RZ, 0xfc, !PT ;  /* 0x000008000c0c5812 */ /* 0x000fc800078efcff */
[----:B------:R-:W-:-:S04]  /*6e770*/  LOP3.LUT R12, R12, 0xfffffbff, RZ, 0xc0, !PT ;  /* 0xfffffbff0c0c7812 */ /* 0x000fc800078ec0ff */
[----:B------:R-:W-:-:S04]  /*6e780*/  @P4 LOP3.LUT R12, R12, 0x400, RZ, 0xfc, !PT ;  /* 0x000004000c0c4812 */ /* 0x000fc800078efcff */
[----:B------:R-:W-:-:S04]  /*6e790*/  LOP3.LUT R12, R12, 0xfffffdff, RZ, 0xc0, !PT ;  /* 0xfffffdff0c0c7812 */ /* 0x000fc800078ec0ff */
[----:B------:R-:W-:-:S04]  /*6e7a0*/  @P3 LOP3.LUT R12, R12, 0x200, RZ, 0xfc, !PT ;  /* 0x000002000c0c3812 */ /* 0x000fc800078efcff */
[----:B------:R-:W-:-:S04]  /*6e7b0*/  LOP3.LUT R12, R12, 0xfffffeff, RZ, 0xc0, !PT ;  /* 0xfffffeff0c0c7812 */ /* 0x000fc800078ec0ff */
[----:B------:R-:W-:Y:S02]  /*6e7c0*/  @P2 LOP3.LUT R12, R12, 0x100, RZ, 0xfc, !PT ;  /* 0x000001000c0c2812 */ /* 0x000fe400078efcff */
[----:B------:R-:W-:Y:S01]  /*6e7d0*/  ISETP.GE.AND P2, PT, R13, UR51, PT ;  /* 0x000000330d007c0c */ /* 0x000fe2000bf46270 */
[----:B------:R-:W-:Y:S01]  /*6e7e0*/  ULDC UR51, c[0x0][0x228] ;  /* 0x00008a0000337ab9 */ /* 0x000fe20000000800 */
[----:B------:R-:W2:Y:S02]  /*6e7f0*/  LDL.LU R13, [R1+0x2530] ;  /* 0x00253000010d7983 */ /* 0x000ea40000300800 */
[----:B------:R-:W-:Y:S01]  /*6e800*/  ISETP.LT.AND P3, PT, R16, UR28, !P2 ;  /* 0x0000001c10007c0c */ /* 0x000fe2000d761270 */
[----:B------:R-:W-:Y:S01]  /*6e810*/  VIADD R4, R22, 0x38 ;  /* 0x0000003816047836 */ /* 0x000fe20000000000 */
[----:B------:R-:W-:Y:S01]  /*6e820*/  LOP3.LUT R12, R12, 0xffffffbf, RZ, 0xc0, !PT ;  /* 0xffffffbf0c0c7812 */ /* 0x000fe200078ec0ff */
[----:B------:R-:W-:Y:S01]  /*6e830*/  ULDC UR28, c[0x0][0x228] ;  /* 0x00008a00001c7ab9 */ /* 0x000fe20000000800 */
[----:B------:R-:W-:Y:S01]  /*6e840*/  ISETP.LT.AND P5, PT, R17, UR22, !P2 ;  /* 0x0000001611007c0c */ /* 0x000fe2000d7a1270 */
[----:B------:R-:W-:Y:S01]  /*6e850*/  ULDC UR22, c[0x0][0x228] ;  /* 0x00008a0000167ab9 */ /* 0x000fe20000000800 */
[----:B------:R-:W-:Y:S01]  /*6e860*/  ISETP.LT.AND P4, PT, R0, UR26, !P2 ;  /* 0x0000001a00007c0c */ /* 0x000fe2000d781270 */
[----:B------:R-:W-:-:S06]  /*6e870*/  ULDC UR26, c[0x0][0x228] ;  /* 0x00008a00001a7ab9 */ /* 0x000fcc0000000800 */
[----:B------:R-:W-:Y:S02]  /*6e880*/  @P3 LOP3.LUT R12, R12, 0x40, RZ, 0xfc, !PT ;  /* 0x000000400c0c3812 */ /* 0x000fe400078efcff */
[----:B------:R-:W-:Y:S01]  /*6e890*/  ISETP.LT.AND P3, PT, R2, UR32, !P2 ;  /* 0x0000002002007c0c */ /* 0x000fe2000d761270 */
[----:B------:R-:W-:Y:S01]  /*6e8a0*/  ULDC UR32, c[0x0][0x228] ;  /* 0x00008a0000207ab9 */ /* 0x000fe20000000800 */
[----:B------:R-:W-:Y:S01]  /*6e8b0*/  ISETP.LT.AND P2, PT, R17, UR24, !P1 ;  /* 0x0000001811007c0c */ /* 0x000fe2000cf41270 */
[----:B------:R-:W-:Y:S01]  /*6e8c0*/  ULDC UR24, c[0x0][0x228] ;  /* 0x00008a0000187ab9 */ /* 0x000fe20000000800 */
[----:B------:R-:W-:Y:S01]  /*6e8d0*/  ISETP.LT.AND P1, PT, R16, UR20, !P1 ;  /* 0x0000001410007c0c */ /* 0x000fe2000cf21270 */
[----:B------:R-:W-:Y:S01]  /*6e8e0*/  ULDC UR20, c[0x0][0x228] ;  /* 0x00008a0000147ab9 */ /* 0x000fe20000000800 */
[----:B------:R-:W-:-:S04]  /*6e8f0*/  LOP3.LUT R12, R12, 0xffffffdf, RZ, 0xc0, !PT ;  /* 0xffffffdf0c0c7812 */ /* 0x000fc800078ec0ff */
[----:B------:R-:W-:-:S04]  /*6e900*/  @P5 LOP3.LUT R12, R12, 0x20, RZ, 0xfc, !PT ;  /* 0x000000200c0c5812 */ /* 0x000fc800078efcff */
[----:B------:R-:W-:-:S04]  /*6e910*/  LOP3.LUT R12, R12, 0xffffffef, RZ, 0xc0, !PT ;  /* 0xffffffef0c0c7812 */ /* 0x000fc800078ec0ff */
[----:B------:R-:W-:-:S04]  /*6e920*/  @P4 LOP3.LUT R12, R12, 0x10, RZ, 0xfc, !PT ;  /* 0x000000100c0c4812 */ /* 0x000fc800078efcff */
[----:B------:R-:W-:-:S04]  /*6e930*/  LOP3.LUT R12, R12, 0xfffffff7, RZ, 0xc0, !PT ;  /* 0xfffffff70c0c7812 */ /* 0x000fc800078ec0ff */
[----:B------:R-:W-:Y:S02]  /*6e940*/  @P3 LOP3.LUT R12, R12, 0x8, RZ, 0xfc, !PT ;  /* 0x000000080c0c3812 */ /* 0x000fe400078efcff */
[----:B--2---:R-:W-:-:S04]  /*6e950*/  LOP3.LUT R13, R13, 0xfdffffff, RZ, 0xc0, !PT ;  /* 0xfdffffff0d0d7812 */ /* 0x004fc800078ec0ff */
[----:B------:R-:W-:-:S04]  /*6e960*/  @P2 LOP3.LUT R13, R13, 0x2000000, RZ, 0xfc, !PT ;  /* 0x020000000d0d2812 */ /* 0x000fc800078efcff */
[----:B------:R-:W-:-:S04]  /*6e970*/  LOP3.LUT R13, R13, 0xfeffffff, RZ, 0xc0, !PT ;  /* 0xfeffffff0d0d7812 */ /* 0x000fc800078ec0ff */
[----:B------:R-:W-:Y:S02]  /*6e980*/  @P1 LOP3.LUT R13, R13, 0x1000000, RZ, 0xfc, !PT ;  /* 0x010000000d0d1812 */ /* 0x000fe400078efcff */
[----:B------:R-:W-:Y:S01]  /*6e990*/  ISETP.GE.AND P1, PT, R23, UR49, PT ;  /* 0x0000003117007c0c */ /* 0x000fe2000bf26270 */
[----:B------:R-:W-:-:S03]  /*6e9a0*/  ULDC UR49, c[0x0][0x228] ;  /* 0x00008a0000317ab9 */ /* 0x000fc60000000800 */
[----:B------:R-:W-:Y:S01]  /*6e9b0*/  ISETP.LT.AND P4, PT, R2, UR18, !P1 ;  /* 0x0000001202007c0c */ /* 0x000fe2000cf81270 */
[----:B------:R-:W-:Y:S01]  /*6e9c0*/  ULDC UR18, c[0x0][0x228] ;  /* 0x00008a0000127ab9 */ /* 0x000fe20000000800 */
[----:B------:R-:W-:Y:S01]  /*6e9d0*/  ISETP.LT.AND P3, PT, R0, UR16, !P1 ;  /* 0x0000001000007c0c */ /* 0x000fe2000cf61270 */
[----:B------:R-:W-:Y:S01]  /*6e9e0*/  ULDC UR16, c[0x0][0x228] ;  /* 0x00008a0000107ab9 */ /* 0x000fe20000000800 */
[----:B------:R-:W-:Y:S02]  /*6e9f0*/  LOP3.LUT R13, R13, 0xff7fffff, RZ, 0xc0, !PT ;  /* 0xff7fffff0d0d7812 */ /* 0x000fe400078ec0ff */
[----:B------:R-:W-:Y:S01]  /*6ea00*/  ISETP.LT.AND P2, PT, R17, UR14, !P1 ;  /* 0x0000000e11007c0c */ /* 0x000fe2000cf41270 */
[----:B------:R-:W-:-:S06]  /*6ea10*/  ULDC UR14, c[0x0][0x228] ;  /* 0x00008a00000e7ab9 */ /* 0x000fcc0000000800 */
[----:B------:R-:W-:-:S04]  /*6ea20*/  @P4 LOP3.LUT R13, R13, 0x800000, RZ, 0xfc, !PT ;  /* 0x008000000d0d4812 */ /* 0x000fc800078efcff */
[----:B------:R-:W-:-:S04]  /*6ea30*/  LOP3.LUT R13, R13, 0xffbfffff, RZ, 0xc0, !PT ;  /* 0xffbfffff0d0d7812 */ /* 0x000fc800078ec0ff */
[----:B------:R-:W-:Y:S02]  /*6ea40*/  @P3 LOP3.LUT R13, R13, 0x400000, RZ, 0xfc, !PT ;  /* 0x004000000d0d3812 */ /* 0x000fe400078efcff */
[----:B------:R-:W-:Y:S01]  /*6ea50*/  ISETP.LT.AND P1, PT, R16, UR12, !P1 ;  /* 0x0000000c10007c0c */ /* 0x000fe2000cf21270 */
[----:B------:R-:W-:Y:S01]  /*6ea60*/  ULDC UR12, c[0x0][0x228] ;  /* 0x00008a00000c7ab9 */ /* 0x000fe20000000800 */
[----:B------:R-:W-:-:S04]  /*6ea70*/  LOP3.LUT R13, R13, 0xffdfffff, RZ, 0xc0, !PT ;  /* 0xffdfffff0d0d7812 */ /* 0x000fc800078ec0ff */
[----:B------:R-:W-:-:S04]  /*6ea80*/  @P2 LOP3.LUT R13, R13, 0x200000, RZ, 0xfc, !PT ;  /* 0x002000000d0d2812 */ /* 0x000fc800078efcff */
[----:B------:R-:W-:-:S04]  /*6ea90*/  LOP3.LUT R13, R13, 0xffefffff, RZ, 0xc0, !PT ;  /* 0xffefffff0d0d7812 */ /* 0x000fc800078ec0ff */
[----:B------:R-:W-:Y:S02]  /*6eaa0*/  @P1 LOP3.LUT R13, R13, 0x100000, RZ, 0xfc, !PT ;  /* 0x001000000d0d1812 */ /* 0x000fe400078efcff */
[----:B------:R-:W-:Y:S01]  /*6eab0*/  ISETP.GE.AND P1, PT, R14, UR39, PT ;  /* 0x000000270e007c0c */ /* 0x000fe2000bf26270 */
[----:B------:R-:W-:Y:S01]  /*6eac0*/  ULDC.64 UR38, c[0x0][0x228] ;  /* 0x00008a0000267ab9 */ /* 0x000fe20000000a00 */
[----:B------:R-:W2:Y:S02]  /*6ead0*/  LDL.LU R14, [R1+0x698] ;  /* 0x00069800010e7983 */ /* 0x000ea40000300800 */
[----:B------:R-:W-:Y:S01]  /*6eae0*/  ISETP.LT.AND P4, PT, R2, UR10, !P1 ;  /* 0x0000000a02007c0c */ /* 0x000fe2000cf81270 */
[----:B------:R-:W-:Y:S01]  /*6eaf0*/  ULDC UR10, c[0x0][0x228] ;  /* 0x00008a00000a7ab9 */ /* 0x000fe20000000800 */
[----:B------:R-:W-:Y:S01]  /*6eb00*/  ISETP.LT.AND P3, PT, R0, UR8, !P1 ;  /* 0x0000000800007c0c */ /* 0x000fe2000cf61270 */
[----:B------:R-:W3:Y:S01]  /*6eb10*/  LDL.LU R23, [R1+0x694] ;  /* 0x0006940001177983 */ /* 0x000ee20000300800 */
[----:B------:R-:W-:Y:S01]  /*6eb20*/  LOP3.LUT R13, R13, 0xfff7ffff, RZ, 0xc0, !PT ;  /* 0xfff7ffff0d0d7812 */ /* 0x000fe200078ec0ff */
[----:B------:R-:W-:Y:S01]  /*6eb30*/  ULDC UR8, c[0x0][0x228] ;  /* 0x00008a0000087ab9 */ /* 0x000fe20000000800 */
        /* <DEDUP_REMOVED lines=27> */
[----:B------:R-:W-:Y:S01]  /*6ecf0*/  ISETP.LT.AND P2, PT, R17, UR40, !P0 ;  /* 0x0000002811007c0c */ /* 0x000fe2000c741270 */
[----:B------:R-:W-:Y:S01]  /*6ed00*/  ULDC.64 UR40, c[0x0][0x228] ;  /* 0x00008a0000287ab9 */ /* 0x000fe20000000a00 */
[----:B------:R-:W-:Y:S01]  /*6ed10*/  ISETP.LT.AND P1, PT, R0, UR57, !P0 ;  /* 0x0000003900007c0c */ /* 0x000fe2000c721270 */
[----:B------:R-:W-:-:S08]  /*6ed20*/  ULDC UR57, c[0x0][0x228] ;  /* 0x00008a0000397ab9 */ /* 0x000fd00000000800 */
        /* <DEDUP_REMOVED lines=9> */
[----:B---3--:R-:W-:Y:S02]  /*6edc0*/  ISETP.GE.AND P0, PT, R23, UR43, PT ;  /* 0x0000002b17007c0c */ /* 0x008fe4000bf06270 */
[----:B------:R-:W-:Y:S01]  /*6edd0*/  LOP3.LUT R13, R13, 0xfffffeff, RZ, 0xc0, !PT ;  /* 0xfffffeff0d0d7812 */ /* 0x000fe200078ec0ff */
[----:B------:R-:W3:Y:S01]  /*6ede0*/  LDL.LU R23, [R1+0x684] ;  /* 0x0006840001177983 */ /* 0x000ee20000300800 */
[----:B------:R-:W-:Y:S02]  /*6edf0*/  ISETP.LT.AND P3, PT, R16, UR40, !P0 ;  /* 0x0000002810007c0c */ /* 0x000fe4000c761270 */
[----:B------:R-:W-:Y:S02]  /*6ee00*/  ISETP.LT.AND P2, PT, R17, UR54, !P0 ;  /* 0x0000003611007c0c */ /* 0x000fe4000c741270 */
[----:B------:R-:W-:Y:S01]  /*6ee10*/  ISETP.LT.AND P1, PT, R0, UR56, !P0 ;  /* 0x0000003800007c0c */ /* 0x000fe2000c721270 */
[----:B------:R-:W-:-:S08]  /*6ee20*/  ULDC UR56, c[0x0][0x228] ;  /* 0x00008a0000387ab9 */ /* 0x000fd00000000800 */
[----:B------:R-:W-:-:S04]  /*6ee30*/  @P3 LOP3.LUT R13, R13, 0x100, RZ, 0xfc, !PT ;  /* 0x000001000d0d3812 */ /* 0x000fc800078efcff */
[----:B------:R-:W-:-:S04]  /*6ee40*/  LOP3.LUT R13, R13, 0xffffff7f, RZ, 0xc0, !PT ;  /* 0xffffff7f0d0d7812 */ /* 0x000fc800078ec0ff */
[----:B------:R-:W-:Y:S02]  /*6ee50*/  @P2 LOP3.LUT R13, R13, 0x80, RZ, 0xfc, !PT ;  /* 0x000000800d0d2812 */ /* 0x000fe400078efcff */
[----:B------:R-:W-:Y:S01]  /*6ee60*/  ISETP.LT.AND P0, PT, R2, UR42, !P0 ;  /* 0x0000002a02007c0c */ /* 0x000fe2000c701270 */
[----:B------:R-:W-:Y:S01]  /*6ee70*/  ULDC.64 UR42, c[0x0][0x228] ;  /* 0x00008a00002a7ab9 */ /* 0x000fe20000000a00 */
[----:B------:R-:W-:-:S04]  /*6ee80*/  LOP3.LUT R13, R13, 0xffffffbf, RZ, 0xc0, !PT ;  /* 0xffffffbf0d0d7812 */ /* 0x000fc800078ec0ff */
[----:B------:R-:W-:-:S04]  /*6ee90*/  @P1 LOP3.LUT R13, R13, 0x40, RZ, 0xfc, !PT ;  /* 0x000000400d0d1812 */ /* 0x000fc800078efcff */
[----:B------:R-:W-:-:S04]  /*6eea0*/  LOP3.LUT R13, R13, 0xffffffdf, RZ, 0xc0, !PT ;  /* 0xffffffdf0d0d7812 */ /* 0x000fc800078ec0ff */
[----:B------:R-:W-:-:S04]  /*6eeb0*/  @P0 LOP3.LUT R13, R13, 0x20, RZ, 0xfc, !PT ;  /* 0x000000200d0d0812 */ /* 0x000fc800078efcff */
[----:B------:R-:W-:Y:S02]  /*6eec0*/  LOP3.LUT R13, R13, 0xffffffef, RZ, 0xc0, !PT ;  /* 0xffffffef0d0d7812 */ /* 0x000fe400078ec0ff */
[----:B--2---:R-:W-:Y:S01]  /*6eed0*/  ISETP.GE.AND P0, PT, R14, UR55, PT ;  /* 0x000000370e007c0c */ /* 0x004fe2000bf06270 */
[----:B------:R-:W-:-:S03]  /*6eee0*/  ULDC.64 UR54, c[0x0][0x228] ;  /* 0x00008a0000367ab9 */ /* 0x000fc60000000a00 */
[----:B------:R-:W-:Y:S02]  /*6eef0*/  ISETP.LT.AND P3, PT, R16, UR42, !P0 ;  /* 0x0000002a10007c0c */ /* 0x000fe4000c761270 */
[----:B------:R-:W-:Y:S01]  /*6ef00*/  ISETP.LT.AND P2, PT, R17, UR26, !P0 ;  /* 0x0000001a11007c0c */ /* 0x000fe2000c741270 */
[----:B------:R-:W-:Y:S01]  /*6ef10*/  ULDC UR26, c[0x0][0x228] ;  /* 0x00008a00001a7ab9 */ /* 0x000fe20000000800 */
        /* <DEDUP_REMOVED lines=13> */
[----:B------:R-:W2:Y:S04]  /*6eff0*/  LDL.LU R3, [R1+0x252c] ;  /* 0x00252c0001037983 */ /* 0x000ea80000300800 */
[----:B------:R-:W4:Y:S01]  /*6f000*/  LDL.LU R14, [R1+0x680] ;  /* 0x00068000010e7983 */ /* 0x000f220000300800 */
[----:B------:R-:W-:Y:S01]  /*6f010*/  ISETP.LT.AND P2, PT, R17, UR26, !P0 ;  /* 0x0000001a11007c0c */ /* 0x000fe2000c741270 */
[----:B------:R-:W-:Y:S01]  /*6f020*/  ULDC UR26, c[0x0][0x228] ;  /* 0x00008a00001a7ab9 */ /* 0x000fe20000000800 */
[----:B------:R-:W-:Y:S01]  /*6f030*/  ISETP.LT.AND P1, PT, R0, UR51, !P0 ;  /* 0x0000003300007c0c */ /* 0x000fe2000c721270 */
[----:B------:R-:W-:Y:S01]  /*6f040*/  ULDC UR51, c[0x0][0x228] ;  /* 0x00008a0000337ab9 */ /* 0x000fe20000000800 */
[----:B------:R-:W-:-:S02]  /*6f050*/  ISETP.LT.AND P3, PT, R16, UR54, !P0 ;  /* 0x0000003610007c0c */ /* 0x000fc4000c761270 */
[----:B------:R-:W-:Y:S01]  /*6f060*/  ISETP.LT.AND P0, PT, R2, UR30, !P0 ;  /* 0x0000001e02007c0c */ /* 0x000fe2000c701270 */
[----:B------:R-:W-:Y:S01]  /*6f070*/  ULDC UR30, c[0x0][0x228] ;  /* 0x00008a00001e7ab9 */ /* 0x000fe20000000800 */
[----:B------:R-:W-:-:S09]  /*6f080*/  LOP3.LUT R13, R13, 0xfffffffe, RZ, 0xc0, !PT ;  /* 0xfffffffe0d0d7812 */ /* 0x000fd200078ec0ff */
[----:B------:R-:W-:Y:S02]  /*6f090*/  @P3 LOP3.LUT R13, R13, 0x1, RZ, 0xfc, !PT ;  /* 0x000000010d0d3812 */ /* 0x000fe400078efcff */
[----:B--2---:R-:W-:-:S04]  /*6f0a0*/  LOP3.LUT R3, R3, 0x7fffffff, RZ, 0xc0, !PT ;  /* 0x7fffffff03037812 */ /* 0x004fc800078ec0ff */
        /* <DEDUP_REMOVED lines=9> */
[----:B------:R-:W-:Y:S01]  /*6f140*/  ISETP.LT.AND P2, PT, R17, UR32, !P0 ;  /* 0x0000002011007c0c */ /* 0x000fe2000c741270 */
[----:B------:R-:W-:Y:S01]  /*6f150*/  ULDC UR32, c[0x0][0x228] ;  /* 0x00008a0000207ab9 */ /* 0x000fe20000000800 */
[----:B------:R-:W-:-:S02]  /*6f160*/  LOP3.LUT R3, R3, 0xefffffff, RZ, 0xc0, !PT ;  /* 0xefffffff03037812 */ /* 0x000fc400078ec0ff */
        /* <DEDUP_REMOVED lines=11> */
[----:B----4-:R-:W-:Y:S01]  /*6f220*/  ISETP.GE.AND P0, PT, R14, UR43, PT ;  /* 0x0000002b0e007c0c */ /* 0x010fe2000bf06270 */
[----:B------:R-:W-:Y:S01]  /*6f230*/  ULDC.64 UR42, c[0x0][0x228] ;  /* 0x00008a00002a7ab9 */ /* 0x000fe20000000a00 */
[----:B------:R-:W3:Y:S02]  /*6f240*/  LDL.LU R14, [R1+0x678] ;  /* 0x00067800010e7983 */ /* 0x000ee40000300800 */
        /* <DEDUP_REMOVED lines=33> */
[----:B---3--:R-:W-:Y:S01]  /*6f460*/  ISETP.GE.AND P0, PT, R14, UR39, PT ;  /* 0x000000270e007c0c */ /* 0x008fe2000bf06270 */
        /* <DEDUP_REMOVED lines=23> */
[----:B------:R-:W-:Y:S01]  /*6f5e0*/  VIADD R5, R22, 0x2f ;  /* 0x0000002f16057836 */ /* 0x000fe20000000000 */
[----:B------:R-:W-:Y:S01]  /*6f5f0*/  ISETP.LT.AND P1, PT, R0, UR61, !P0 ;  /* 0x0000003d00007c0c */ /* 0x000fe2000c721270 */
[----:B------:R-:W-:-:S08]  /*6f600*/  ULDC UR61, c[0x0][0x228] ;  /* 0x00008a00003d7ab9 */ /* 0x000fd00000000800 */
[----:B------:R-:W-:Y:S01]  /*6f610*/  @P3 LOP3.LUT R3, R3, 0x1000, RZ, 0xfc, !PT ;  /* 0x0000100003033812 */ /* 0x000fe200078efcff */
[----:B------:R-:W-:-:S03]  /*6f620*/  ULDC UR56, c[0x0][0x228] ;  /* 0x00008a0000387ab9 */ /* 0x000fc60000000800 */
        /* <DEDUP_REMOVED lines=9> */
[----:B------:R-:W-:-:S03]  /*6f6c0*/  ULDC.64 UR42, c[0x0][0x228] ;  /* 0x00008a00002a7ab9 */ /* 0x000fc60000000a00 */
[----:B------:R-:W-:Y:S02]  /*6f6d0*/  ISETP.LT.AND P3, PT, R16, UR40, !P0 ;  /* 0x0000002810007c0c */ /* 0x000fe4000c761270 */
        /* <DEDUP_REMOVED lines=16> */
[----:B------:R-:W3:Y:S04]  /*6f7e0*/  LDL.LU R4, [R1+0x2528] ;  /* 0x0025280001047983 */ /* 0x000ee80000300800 */
[----:B------:R-:W4:Y:S01]  /*6f7f0*/  LDL.LU R14, [R1+0x434] ;  /* 0x00043400010e7983 */ /* 0x000f220000300800 */
[----:B------:R-:W-:Y:S02]  /*6f800*/  ISETP.LT.AND P1, PT, R16, UR42, !P0 ;  /* 0x0000002a10007c0c */ /* 0x000fe4000c721270 */
[----:B------:R-:W-:Y:S01]  /*6f810*/  ISETP.LT.AND P3, PT, R17, UR60, !P0 ;  /* 0x0000003c11007c0c */ /* 0x000fe2000c761270 */
[----:B------:R-:W-:Y:S01]  /*6f820*/  ULDC UR60, c[0x0][0x228] ;  /* 0x00008a00003c7ab9 */ /* 0x000fe20000000800 */
[----:B------:R-:W-:-:S02]  /*6f830*/  LOP3.LUT R3, R3, 0xffffffef, RZ, 0xc0, !PT ;  /* 0xffffffef03037812 */ /* 0x000fc400078ec0ff */
[----:B------:R-:W-:Y:S01]  /*6f840*/  ISETP.LT.AND P2, PT, R0, UR28, !P0 ;  /* 0x0000001c00007c0c */ /* 0x000fe2000c741270 */
[----:B------:R-:W-:Y:S01]  /*6f850*/  VIADD R6, R22, 0x28 ;  /* 0x0000002816067836 */ /* 0x000fe20000000000 */
[----:B------:R-:W-:Y:S01]  /*6f860*/  ISETP.LT.AND P6, PT, R26, UR47, !P6 ;  /* 0x0000002f1a007c0c */ /* 0x000fe2000f7c1270 */
[----:B------:R-:W-:Y:S01]  /*6f870*/  ULDC UR47, c[0x0][0x228] ;  /* 0x00008a00002f7ab9 */ /* 0x000fe20000000800 */
[----:B------:R-:W-:-:S03]  /*6f880*/  ULDC UR28, c[0x0][0x228] ;  /* 0x00008a00001c7ab9 */ /* 0x000fc60000000800 */
[----:B------:R-:W-:Y:S02]  /*6f890*/  @P1 LOP3.LUT R3, R3, 0x10, RZ, 0xfc, !PT ;  /* 0x0000001003031812 */ /* 0x000fe400078efcff */
        /* <DEDUP_REMOVED lines=8> */
[----:B--2---:R-:W-:Y:S01]  /*6f920*/  ISETP.GE.AND P0, PT, R23, UR39, PT ;  /* 0x0000002717007c0c */ /* 0x004fe2000bf06270 */
[----:B------:R-:W-:Y:S01]  /*6f930*/  ULDC.64 UR38, c[0x0][0x228] ;  /* 0x00008a0000267ab9 */ /* 0x000fe20000000a00 */
[----:B------:R-:W2:Y:S02]  /*6f940*/  LDL.LU R23, [R1+0x430] ;  /* 0x0004300001177983 */ /* 0x000ea40000300800 */
[----:B------:R-:W-:Y:S01]  /*6f950*/  ISETP.LT.AND P2, PT, R17, UR53, !P0 ;  /* 0x0000003511007c0c */ /* 0x000fe2000c741270 */
[----:B------:R-:W-:Y:S01]  /*6f960*/  ULDC UR53, c[0x0][0x228] ;  /* 0x00008a0000357ab9 */ /* 0x000fe20000000800 */
[----:B------:R-:W-:Y:S01]  /*6f970*/  ISETP.LT.AND P1, PT, R0, UR20, !P0 ;  /* 0x0000001400007c0c */ /* 0x000fe2000c721270 */
[----:B------:R-:W-:Y:S01]  /*6f980*/  ULDC UR20, c[0x0][0x228] ;  /* 0x00008a0000147ab9 */ /* 0x000fe20000000800 */
[----:B------:R-:W-:-:S02]  /*6f990*/  ISETP.LT.AND P3, PT, R16, UR54, !P0 ;  /* 0x0000003610007c0c */ /* 0x000fc4000c761270 */
[----:B------:R-:W-:Y:S01]  /*6f9a0*/  ISETP.LT.AND P0, PT, R2, UR18, !P0 ;  /* 0x0000001202007c0c */ /* 0x000fe2000c701270 */
[----:B------:R-:W-:Y:S01]  /*6f9b0*/  ULDC UR18, c[0x0][0x228] ;  /* 0x00008a0000127ab9 */ /* 0x000fe20000000800 */
[----:B---3--:R-:W-:-:S05]  /*6f9c0*/  LOP3.LUT R4, R4, 0x7fffffff, RZ, 0xc0, !PT ;  /* 0x7fffffff04047812 */ /* 0x008fca00078ec0ff */
[----:B------:R-:W-:-:S04]  /*6f9d0*/  @P2 LOP3.LUT R4, R4, 0x80000000, RZ, 0xfc, !PT ;  /* 0x8000000004042812 */ /* 0x000fc800078efcff */
[----:B------:R-:W-:-:S04]  /*6f9e0*/  LOP3.LUT R4, R4, 0xbfffffff, RZ, 0xc0, !PT ;  /* 0xbfffffff04047812 */ /* 0x000fc800078ec0ff */
[----:B------:R-:W-:-:S04]  /*6f9f0*/  @P1 LOP3.LUT R4, R4, 0x40000000, RZ, 0xfc, !PT ;  /* 0x4000000004041812 */ /* 0x000fc800078efcff */
[----:B------:R-:W-:-:S04]  /*6fa00*/  LOP3.LUT R4, R4, 0xdfffffff, RZ, 0xc0, !PT ;  /* 0xdfffffff04047812 */ /* 0x000fc800078ec0ff */
[----:B------:R-:W-:Y:S02]  /*6fa10*/  @P0 LOP3.LUT R4, R4, 0x20000000, RZ, 0xfc, !PT ;  /* 0x2000000004040812 */ /* 0x000fe400078efcff */
[----:B----4-:R-:W-:Y:S01]  /*6fa20*/  ISETP.GE.AND P0, PT, R14, UR41, PT ;  /* 0x000000290e007c0c */ /* 0x010fe2000bf06270 */
[----:B------:R-:W-:Y:S01]  /*6fa30*/  ULDC.64 UR40, c[0x0][0x228] ;  /* 0x00008a0000287ab9 */ /* 0x000fe20000000a00 */
[----:B------:R-:W3:Y:S01]  /*6fa40*/  LDL.LU R14, [R1+0x42c] ;  /* 0x00042c00010e7983 */ /* 0x000ee20000300800 */
[----:B------:R-:W-:-:S04]  /*6fa50*/  LOP3.LUT R3, R3, 0xfffffffe, RZ, 0xc0, !PT ;  /* 0xfffffffe03037812 */ /* 0x000fc800078ec0ff */
[----:B------:R-:W-:Y:S02]  /*6fa60*/  @P3 LOP3.LUT R3, R3, 0x1, RZ, 0xfc, !PT ;  /* 0x0000000103033812 */ /* 0x000fe400078efcff */
        /* <DEDUP_REMOVED lines=55> */
[----:B------:R-:W-:Y:S01]  /*6fde0*/  ISETP.LT.AND P3, PT, R16, UR54, !P0 ;  /* 0x0000003610007c0c */ /* 0x000fe2000c761270 */
[----:B------:R-:W-:Y:S01]  /*6fdf0*/  ULDC UR54, c[0x0][0x228] ;  /* 0x00008a0000367ab9 */ /* 0x000fe20000000800 */
        /* <DEDUP_REMOVED lines=16> */
[----:B------:R-:W-:Y:S01]  /*6ff00*/  ISETP.LT.AND P3, PT, R16, UR38, !P0 ;  /* 0x0000002610007c0c */ /* 0x000fe2000c761270 */
[----:B------:R-:W-:Y:S01]  /*6ff10*/  ULDC UR38, c[0x0][0x228] ;  /* 0x00008a0000267ab9 */ /* 0x000fe20000000800 */
        /* <DEDUP_REMOVED lines=34> */
[----:B---3--:R-:W-:-:S04]  /*70140*/  ISETP.GE.AND P0, PT, R14, UR55, PT ;  /* 0x000000370e007c0c */ /* 0x008fc8000bf06270 */
[----:B------:R-:W-:Y:S01]  /*70150*/  ISETP.LT.AND P3, PT, R16, UR42, !P0 ;  /* 0x0000002a10007c0c */ /* 0x000fe2000c761270 */
[----:B------:R-:W-:Y:S01]  /*70160*/  ULDC UR42, c[0x0][0x228] ;  /* 0x00008a00002a7ab9 */ /* 0x000fe20000000800 */
        /* <DEDUP_REMOVED lines=13> */
[----:B------:R-:W-:Y:S02]  /*70240*/  ISETP.GE.AND P0, PT, R5, UR39, PT ;  /* 0x0000002705007c0c */ /* 0x000fe4000bf06270 */
[----:B------:R-:W3:Y:S04]  /*70250*/  LDL.LU R5, [R1+0x2524] ;  /* 0x0025240001057983 */ /* 0x000ee80000300800 */
[----:B------:R-:W4:Y:S01]  /*70260*/  LDL.LU R14, [R1+0x410] ;  /* 0x00041000010e7983 */ /* 0x000f220000300800 */
[----:B------:R-:W-:Y:S01]  /*70270*/  ISETP.LT.AND P2, PT, R17, UR38, !P0 ;  /* 0x0000002611007c0c */ /* 0x000fe2000c741270 */
[----:B------:R-:W-:Y:S01]  /*70280*/  ULDC.64 UR38, c[0x0][0x228] ;  /* 0x00008a0000267ab9 */ /* 0x000fe20000000a00 */
[----:B------:R-:W-:Y:S01]  /*70290*/  ISETP.LT.AND P1, PT, R0, UR30, !P0 ;  /* 0x0000001e00007c0c */ /* 0x000fe2000c721270 */
[----:B------:R-:W-:Y:S01]  /*702a0*/  ULDC UR30, c[0x0][0x228] ;  /* 0x00008a00001e7ab9 */ /* 0x000fe20000000800 */
[----:B------:R-:W-:-:S02]  /*702b0*/  ISETP.LT.AND P3, PT, R16, UR54, !P0 ;  /* 0x0000003610007c0c */ /* 0x000fc4000c761270 */
[----:B------:R-:W-:Y:S01]  /*702c0*/  ISETP.LT.AND P0, PT, R2, UR47, !P0 ;  /* 0x0000002f02007c0c */ /* 0x000fe2000c701270 */
[----:B------:R-:W-:Y:S01]  /*702d0*/  ULDC UR47, c[0x0][0x228] ;  /* 0x00008a00002f7ab9 */ /* 0x000fe20000000800 */
[----:B------:R-:W-:-:S09]  /*702e0*/  LOP3.LUT R4, R4, 0xfffffffe, RZ, 0xc0, !PT ;  /* 0xfffffffe04047812 */ /* 0x000fd200078ec0ff */
[----:B------:R-:W-:Y:S02]  /*702f0*/  @P3 LOP3.LUT R4, R4, 0x1, RZ, 0xfc, !PT ;  /* 0x0000000104043812 */ /* 0x000fe400078efcff */
[----:B---3--:R-:W-:-:S04]  /*70300*/  LOP3.LUT R5, R5, 0x7fffffff, RZ, 0xc0, !PT ;  /* 0x7fffffff05057812 */ /* 0x008fc800078ec0ff */
        /* <DEDUP_REMOVED lines=8> */
[----:B------:R-:W-:Y:S01]  /*70390*/  ISETP.LT.AND P2, PT, R17, UR40, !P0 ;  /* 0x0000002811007c0c */ /* 0x000fe2000c741270 */
[----:B------:R-:W-:Y:S01]  /*703a0*/  ULDC.64 UR40, c[0x0][0x228] ;  /* 0x00008a0000287ab9 */ /* 0x000fe20000000a00 */
        /* <DEDUP_REMOVED lines=12> */
[----:B----4-:R-:W-:Y:S02]  /*70470*/  ISETP.GE.AND P0, PT, R14, UR43, PT ;  /* 0x0000002b0e007c0c */ /* 0x010fe4000bf06270 */
[----:B------:R-:W3:Y:S02]  /*70480*/  LDL.LU R14, [R1+0x408] ;  /* 0x00040800010e7983 */ /* 0x000ee40000300800 */
[----:B------:R-:W-:Y:S02]  /*70490*/  ISETP.LT.AND P3, PT, R16, UR40, !P0 ;  /* 0x0000002810007c0c */ /* 0x000fe4000c761270 */
[----:B------:R-:W-:Y:S01]  /*704a0*/  ISETP.LT.AND P2, PT, R17, UR42, !P0 ;  /* 0x0000002a11007c0c */ /* 0x000fe2000c741270 */
[----:B------:R-:W-:Y:S01]  /*704b0*/  ULDC.64 UR42, c[0x0][0x228] ;  /* 0x00008a00002a7ab9 */ /* 0x000fe20000000a00 */
[----:B------:R-:W-:-:S02]  /*704c0*/  LOP3.LUT R5, R5, 0xfeffffff, RZ, 0xc0, !PT ;  /* 0xfeffffff05057812 */ /* 0x000fc400078ec0ff */
[----:B------:R-:W-:Y:S01]  /*704d0*/  ISETP.LT.AND P1, PT, R0, UR59, !P0 ;  /* 0x0000003b00007c0c */ /* 0x000fe2000c721270 */
[----:B------:R-:W-:-:S06]  /*704e0*/  VIADD R7, R22, 0x20 ;  /* 0x0000002016077836 */ /* 0x000fcc0000000000 */
        /* <DEDUP_REMOVED lines=109> */
[----:B------:R-:W-:Y:S01]  /*70bc0*/  VIADD R8, R22, 0x18 ;  /* 0x0000001816087836 */ /* 0x000fe20000000000 */
[----:B------:R-:W-:Y:S01]  /*70bd0*/  LOP3.LUT R5, R5, 0xfffffffe, RZ, 0xc0, !PT ;  /* 0xfffffffe05057812 */ /* 0x000fe200078ec0ff */
[----:B------:R-:W-:Y:S01]  /*70be0*/  ULDC UR14, c[0x0][0x228] ;  /* 0x00008a00000e7ab9 */ /* 0x000fe20000000800 */
[----:B---3--:R-:W-:-:S04]  /*70bf0*/  LOP3.LUT R6, R6, 0x7fffffff, RZ, 0xc0, !PT ;  /* 0x7fffffff06067812 */ /* 0x008fc800078ec0ff */
        /* <DEDUP_REMOVED lines=8> */
[----:B------:R-:W-:Y:S02]  /*70c80*/  @P3 LOP3.LUT R5, R5, 0x1, RZ, 0xfc, !PT ;  /* 0x0000000105053812 */ /* 0x000fe400078efcff */
        /* <DEDUP_REMOVED lines=36> */
[----:B---3--:R-:W-:Y:S01]  /*70ed0*/  ISETP.GE.AND P0, PT, R23, UR55, PT ;  /* 0x0000003717007c0c */ /* 0x008fe2000bf06270 */
[----:B------:R-:W-:Y:S01]  /*70ee0*/  ULDC.64 UR54, c[0x0][0x228] ;  /* 0x00008a0000367ab9 */ /* 0x000fe20000000a00 */
[----:B------:R-:W3:Y:S02]  /*70ef0*/  LDL.LU R23, [R1+0x3e4] ;  /* 0x0003e40001177983 */ /* 0x000ee40000300800 */
        /* <DEDUP_REMOVED lines=52> */
[----:B------:R-:W-:Y:S01]  /*71240*/  ULDC UR51, c[0x0][0x228] ;  /* 0x00008a0000337ab9 */ /* 0x000fe20000000800 */
[----:B------:R-:W-:-:S02]  /*71250*/  LOP3.LUT R6, R6, 0xfffffeff, RZ, 0xc0, !PT ;  /* 0xfffffeff06067812 */ /* 0x000fc400078ec0ff */
[----:B------:R-:W-:Y:S01]  /*71260*/  ISETP.LT.AND P1, PT, R0, UR42, !P0 ;  /* 0x0000002a00007c0c */ /* 0x000fe2000c721270 */
[----:B------:R-:W-:-:S06]  /*71270*/  ULDC.64 UR42, c[0x0][0x228] ;  /* 0x00008a00002a7ab9 */ /* 0x000fcc0000000a00 */
        /* <DEDUP_REMOVED lines=15> */
[----:B------:R-:W-:Y:S01]  /*71370*/  VIADD R10, R22, 0xf ;  /* 0x0000000f160a7836 */ /* 0x000fe20000000000 */
        /* <DEDUP_REMOVED lines=23> */
[----:B------:R-:W-:Y:S02]  /*714f0*/  LOP3.LUT R6, R6, 0xfffffffe, RZ, 0xc0, !PT ;  /* 0xfffffffe06067812 */ /* 0x000fe400078ec0ff */
        /* <DEDUP_REMOVED lines=142> */
[----:B------:R-:W-:Y:S01]  /*71de0*/  ULDC UR54, c[0x0][0x228] ;  /* 0x00008a0000367ab9 */ /* 0x000fe20000000800 */
[----:B------:R-:W-:Y:S01]  /*71df0*/  ISETP.LT.AND P0, PT, R2, UR24, !P0 ;  /* 0x0000001802007c0c */ /* 0x000fe2000c701270 */
[----:B------:R-:W-:Y:S01]  /*71e00*/  ULDC UR24, c[0x0][0x228] ;  /* 0x00008a0000187ab9 */ /* 0x000fe20000000800 */
[----:B------:R-:W-:-:S02]  /*71e10*/  LOP3.LUT R7, R7, 0xfffffffe, RZ, 0xc0, !PT ;  /* 0xfffffffe07077812 */ /* 0x000fc400078ec0ff */
[----:B--2---:R-:W-:-:S04]  /*71e20*/  LOP3.LUT R8, R8, 0x7fffffff, RZ, 0xc0, !PT ;  /* 0x7fffffff08087812 */ /* 0x004fc800078ec0ff */
[----:B------:R-:W-:-:S04]  /*71e30*/  @P2 LOP3.LUT R8, R8, 0x80000000, RZ, 0xfc, !PT ;  /* 0x8000000008082812 */ /* 0x000fc800078efcff */
[----:B------:R-:W-:-:S04]  /*71e40*/  LOP3.LUT R8, R8, 0xbfffffff, RZ, 0xc0, !PT ;  /* 0xbfffffff08087812 */ /* 0x000fc800078ec0ff */
[----:B------:R-:W-:-:S04]  /*71e50*/  @P1 LOP3.LUT R8, R8, 0x40000000, RZ, 0xfc, !PT ;  /* 0x4000000008081812 */ /* 0x000fc800078efcff */
[----:B------:R-:W-:-:S04]  /*71e60*/  LOP3.LUT R8, R8, 0xdfffffff, RZ, 0xc0, !PT ;  /* 0xdfffffff08087812 */ /* 0x000fc800078ec0ff */
[----:B------:R-:W-:Y:S02]  /*71e70*/  @P0 LOP3.LUT R8, R8, 0x20000000, RZ, 0xfc, !PT ;  /* 0x2000000008080812 */ /* 0x000fe400078efcff */
[----:B----4-:R-:W-:Y:S01]  /*71e80*/  ISETP.GE.AND P0, PT, R14, UR41, PT ;  /* 0x000000290e007c0c */ /* 0x010fe2000bf06270 */
[----:B------:R-:W-:Y:S01]  /*71e90*/  ULDC.64 UR40, c[0x0][0x228] ;  /* 0x00008a0000287ab9 */ /* 0x000fe20000000a00 */
[----:B------:R-:W2:Y:S01]  /*71ea0*/  LDL.LU R14, [R1+0x3ac] ;  /* 0x0003ac00010e7983 */ /* 0x000ea20000300800 */
        /* <DEDUP_REMOVED lines=18> */
[----:B------:R-:W3:Y:S02]  /*71fd0*/  LDL.LU R23, [R1+0x3a8] ;  /* 0x0003a80001177983 */ /* 0x000ee40000300800 */
        /* <DEDUP_REMOVED lines=17> */
[----:B------:R-:W-:Y:S01]  /*720f0*/  ISETP.LT.AND P3, PT, R16, UR42, !P0 ;  /* 0x0000002a10007c0c */ /* 0x000fe2000c761270 */
[----:B------:R-:W-:Y:S01]  /*72100*/  ULDC UR42, c[0x0][0x228] ;  /* 0x00008a00002a7ab9 */ /* 0x000fe20000000800 */
        /* <DEDUP_REMOVED lines=16> */
[----:B------:R-:W-:Y:S01]  /*72210*/  ISETP.LT.AND P3, PT, R16, UR54, !P0 ;  /* 0x0000003610007c0c */ /* 0x000fe2000c761270 */
[----:B------:R-:W-:Y:S01]  /*72220*/  ULDC UR54, c[0x0][0x228] ;  /* 0x00008a0000367ab9 */ /* 0x000fe20000000800 */
        /* <DEDUP_REMOVED lines=38> */
[----:B------:R-:W-:Y:S01]  /*72490*/  ISETP.LT.AND P2, PT, R17, UR42, !P0 ;  /* 0x0000002a11007c0c */ /* 0x000fe2000c741270 */
[----:B------:R-:W-:Y:S01]  /*724a0*/  ULDC.64 UR42, c[0x0][0x228] ;  /* 0x00008a00002a7ab9 */ /* 0x000fe20000000a00 */
[----:B------:R-:W-:-:S02]  /*724b0*/  ISETP.LT.AND P1, PT, R0, UR60, !P0 ;  /* 0x0000003c00007c0c */ /* 0x000fc4000c721270 */
[----:B------:R-:W-:Y:S01]  /*724c0*/  LOP3.LUT R12, R12, 0xfffffffb, RZ, 0xc0, !PT ;  /* 0xfffffffb0c0c7812 */ /* 0x000fe200078ec0ff */
[----:B------:R-:W-:-:S06]  /*724d0*/  VIADD R21, R26, 0xaf ;  /* 0x000000af1a157836 */ /* 0x000fcc0000000000 */
[----:B------:R-:W-:Y:S01]  /*724e0*/  @P3 LOP3.LUT R8, R8, 0x100, RZ, 0xfc, !PT ;  /* 0x0000010008083812 */ /* 0x000fe200078efcff */
[----:B------:R-:W-:Y:S01]  /*724f0*/  VIADD R25, R26, 0xb0 ;  /* 0x000000b01a197836 */ /* 0x000fe20000000000 */
[----:B------:R-:W-:Y:S02]  /*72500*/  ULDC UR60, c[0x0][0x22c] ;  /* 0x00008b00003c7ab9 */ /* 0x000fe40000000800 */
        /* <DEDUP_REMOVED lines=15> */
[----:B------:R-:W-:-:S08]  /*72600*/  VIADD R20, R26, 0xb1 ;  /* 0x000000b11a147836 */ /* 0x000fd00000000000 */
        /* <DEDUP_REMOVED lines=12> */
[----:B------:R-:W4:Y:S02]  /*726d0*/  LDL.LU R10, [R1+0x2514] ;  /* 0x00251400010a7983 */ /* 0x000f240000300800 */
        /* <DEDUP_REMOVED lines=9> */
[----:B----4-:R-:W-:-:S04]  /*72770*/  LOP3.LUT R10, R10, 0x7fffffff, RZ, 0xc0, !PT ;  /* 0x7fffffff0a0a7812 */ /* 0x010fc800078ec0ff */
[----:B------:R-:W-:-:S04]  /*72780*/  @P2 LOP3.LUT R10, R10, 0x80000000, RZ, 0xfc, !PT ;  /* 0x800000000a0a2812 */ /* 0x000fc800078efcff */
        /* <DEDUP_REMOVED lines=8> */
[----:B------:R-:W-:Y:S02]  /*72810*/  LOP3.LUT R10, R10, 0xefffffff, RZ, 0xc0, !PT ;  /* 0xefffffff0a0a7812 */ /* 0x000fe400078ec0ff */
[----:B------:R-:W-:Y:S01]  /*72820*/  ISETP.LT.AND P3, PT, R17, UR61, !P0 ;  /* 0x0000003d11007c0c */ /* 0x000fe2000c761270 */
[----:B------:R-:W-:Y:S01]  /*72830*/  VIADD R27, R26, 0xb8 ;  /* 0x000000b81a1b7836 */ /* 0x000fe20000000000 */
[----:B------:R-:W-:Y:S01]  /*72840*/  ISETP.LT.AND P2, PT, R0, UR36, !P0 ;  /* 0x0000002400007c0c */ /* 0x000fe2000c741270 */
[C---:B------:R-:W-:Y:S01]  /*72850*/  VIADD R28, R26.reuse, 0xb7 ;  /* 0x000000b71a1c7836 */ /* 0x040fe20000000000 */
[----:B------:R-:W-:Y:S01]  /*72860*/  ULDC UR61, c[0x0][0x22c] ;  /* 0x00008b00003d7ab9 */ /* 0x000fe20000000800 */
[----:B------:R-:W-:Y:S01]  /*72870*/  VIADD R15, R26, 0xb6 ;  /* 0x000000b61a0f7836 */ /* 0x000fe20000000000 */
[----:B------:R-:W-:-:S03]  /*72880*/  ULDC UR36, c[0x0][0x22c] ;  /* 0x00008b0000247ab9 */ /* 0x000fc60000000800 */
[----:B------:R-:W-:Y:S02]  /*72890*/  @P1 LOP3.LUT R10, R10, 0x10000000, RZ, 0xfc, !PT ;  /* 0x100000000a0a1812 */ /* 0x000fe400078efcff */
[----:B------:R-:W-:Y:S01]  /*728a0*/  ISETP.LT.AND P1, PT, R2, UR34, !P0 ;  /* 0x0000002202007c0c */ /* 0x000fe2000c721270 */
[----:B------:R-:W-:Y:S01]  /*728b0*/  VIADD R24, R26, 0xb5 ;  /* 0x000000b51a187836 */ /* 0x000fe20000000000 */
[----:B--2---:R-:W-:Y:S01]  /*728c0*/  ISETP.GE.AND P0, PT, R14, UR43, PT ;  /* 0x0000002b0e007c0c */ /* 0x004fe2000bf06270 */
[----:B------:R-:W-:Y:S01]  /*728d0*/  ULDC.64 UR42, c[0x0][0x228] ;  /* 0x00008a00002a7ab9 */ /* 0x000fe20000000a00 */
[----:B------:R-:W2:Y:S01]  /*728e0*/  LDL.LU R14, [R1+0x388] ;  /* 0x00038800010e7983 */ /* 0x000ea20000300800 */
[----:B------:R-:W-:Y:S01]  /*728f0*/  LOP3.LUT R10, R10, 0xf7ffffff, RZ, 0xc0, !PT ;  /* 0xf7ffffff0a0a7812 */ /* 0x000fe200078ec0ff */
[----:B------:R-:W-:Y:S01]  /*72900*/  VIADD R18, R26, 0xb4 ;  /* 0x000000b41a127836 */ /* 0x000fe20000000000 */
[----:B------:R-:W-:Y:S02]  /*72910*/  ULDC UR34, c[0x0][0x22c] ;  /* 0x00008b0000227ab9 */ /* 0x000fe40000000800 */
[----:B------:R-:W-:-:S04]  /*72920*/  @P3 LOP3.LUT R10, R10, 0x8000000, RZ, 0xfc, !PT ;  /* 0x080000000a0a3812 */ /* 0x000fc800078efcff */
[----:B------:R-:W-:-:S04]  /*72930*/  LOP3.LUT R10, R10, 0xfbffffff, RZ, 0xc0, !PT ;  /* 0xfbffffff0a0a7812 */ /* 0x000fc800078ec0ff */
[----:B------:R-:W-:Y:S02]  /*72940*/  @P2 LOP3.LUT R10, R10, 0x4000000, RZ, 0xfc, !PT ;  /* 0x040000000a0a2812 */ /* 0x000fe400078efcff */
[----:B------:R-:W-:Y:S02]  /*72950*/  ISETP.LT.AND P3, PT, R16, UR40, !P0 ;  /* 0x0000002810007c0c */ /* 0x000fe4000c761270 */
[----:B------:R-:W-:-:S04]  /*72960*/  LOP3.LUT R10, R10, 0xfdffffff, RZ, 0xc0, !PT ;  /* 0xfdffffff0a0a7812 */ /* 0x000fc800078ec0ff */
[----:B------:R-:W-:Y:S02]  /*72970*/  @P1 LOP3.LUT R10, R10, 0x2000000, RZ, 0xfc, !PT ;  /* 0x020000000a0a1812 */ /* 0x000fe400078efcff */
[----:B------:R-:W-:Y:S01]  /*72980*/  ISETP.LT.AND P2, PT, R17, UR51, !P0 ;  /* 0x0000003311007c0c */ /* 0x000fe2000c741270 */
[----:B------:R-:W-:Y:S01]  /*72990*/  ULDC UR51, c[0x0][0x228] ;  /* 0x00008a0000337ab9 */ /* 0x000fe20000000800 */
[----:B------:R-:W-:-:S04]  /*729a0*/  LOP3.LUT R10, R10, 0xfeffffff, RZ, 0xc0, !PT ;  /* 0xfeffffff0a0a7812 */ /* 0x000fc800078ec0ff */
[----:B------:R-:W-:Y:S02]  /*729b0*/  @P3 LOP3.LUT R10, R10, 0x1000000, RZ, 0xfc, !PT ;  /* 0x010000000a0a3812 */ /* 0x000fe400078efcff */
[----:B------:R-:W-:Y:S01]  /*729c0*/  ISETP.LT.AND P1, PT, R0, UR30, !P0 ;  /* 0x0000001e00007c0c */ /* 0x000fe2000c721270 */
[----:B------:R-:W-:Y:S01]  /*729d0*/  VIADD R19, R26, 0xb3 ;  /* 0x000000b31a137836 */ /* 0x000fe20000000000 */
[----:B------:R-:W-:Y:S01]  /*729e0*/  LOP3.LUT R10, R10, 0xff7fffff, RZ, 0xc0, !PT ;  /* 0xff7fffff0a0a7812 */ /* 0x000fe200078ec0ff */
[----:B------:R-:W-:Y:S01]  /*729f0*/  VIADD R22, R26, 0xb2 ;  /* 0x000000b21a167836 */ /* 0x000fe20000000000 */
[----:B------:R-:W-:Y:S02]  /*72a00*/  ULDC UR30, c[0x0][0x22c] ;  /* 0x00008b00001e7ab9 */ /* 0x000fe40000000800 */
        /* <DEDUP_REMOVED lines=116> */
[----:B----4-:R-:W-:Y:S02]  /*73150*/  ISETP.GE.AND P0, PT, R23, UR41, PT ;  /* 0x0000002917007c0c */ /* 0x010fe4000bf06270 */
[----:B------:R-:W3:Y:S01]  /*73160*/  LDL.LU R23, [R1+0x36c] ;  /* 0x00036c0001177983 */ /* 0x000ee20000300800 */
[----:B------:R-:W-:-:S04]  /*73170*/  LOP3.LUT R10, R10, 0xfffffffe, RZ, 0xc0, !PT ;  /* 0xfffffffe0a0a7812 */ /* 0x000fc800078ec0ff */
[----:B------:R-:W-:Y:S02]  /*73180*/  @P3 LOP3.LUT R10, R10, 0x1, RZ, 0xfc, !PT ;  /* 0x000000010a0a3812 */ /* 0x000fe400078efcff */
        /* <DEDUP_REMOVED lines=35> */
[----:B------:R-:W-:Y:S01]  /*733c0*/  ULDC UR55, c[0x0][0x228] ;  /* 0x00008a0000377ab9 */ /* 0x000fe20000000800 */
[----:B------:R-:W3:Y:S02]  /*733d0*/  LDL.LU R23, [R1+0x250c] ;  /* 0x00250c0001177983 */ /* 0x000ee40000300800 */
[----:B------:R-:W-:Y:S02]  /*733e0*/  ISETP.LT.AND P3, PT, R16, UR50, !P0 ;  /* 0x0000003210007c0c */ /* 0x000fe4000c761270 */
[----:B------:R-:W-:Y:S01]  /*733f0*/  ISETP.LT.AND P2, PT, R17, UR38, !P0 ;  /* 0x0000002611007c0c */ /* 0x000fe2000c741270 */
[----:B------:R-:W-:Y:S01]  /*73400*/  ULDC UR38, c[0x0][0x228] ;  /* 0x00008a0000267ab9 */ /* 0x000fe20000000800 */
[----:B------:R-:W-:Y:S01]  /*73410*/  ISETP.LT.AND P1, PT, R0, UR51, !P0 ;  /* 0x0000003300007c0c */ /* 0x000fe2000c721270 */
[----:B------:R-:W-:-:S08]  /*73420*/  ULDC.64 UR50, c[0x0][0x228] ;  /* 0x00008a0000327ab9 */ /* 0x000fd00000000a00 */
        /* <DEDUP_REMOVED lines=9> */
[----:B------:R-:W-:Y:S01]  /*734c0*/  ISETP.GE.AND P0, PT, R26, UR51, PT ;  /* 0x000000331a007c0c */ /* 0x000fe2000bf06270 */
[----:B------:R-:W-:Y:S01]  /*734d0*/  ULDC UR51, c[0x0][0x22c] ;  /* 0x00008b0000337ab9 */ /* 0x000fe20000000800 */
[----:B------:R-:W-:Y:S01]  /*734e0*/  LOP3.LUT R11, R11, 0xfffeffff, RZ, 0xc0, !PT ;  /* 0xfffeffff0b0b7812 */ /* 0x000fe200078ec0ff */
[----:B------:R-:W4:Y:S01]  /*734f0*/  LDL.LU R26, [R1+0x2508] ;  /* 0x00250800011a7983 */ /* 0x000f220000300800 */
        /* <DEDUP_REMOVED lines=21> */
[----:B------:R-:W-:-:S06]  /*73650*/  ULDC.64 UR38, c[0x0][0x228] ;  /* 0x00008a0000267ab9 */ /* 0x000fcc0000000a00 */
[----:B------:R-:W-:-:S04]  /*73660*/  @P3 LOP3.LUT R11, R11, 0x10000, RZ, 0xfc, !PT ;  /* 0x000100000b0b3812 */ /* 0x000fc800078efcff */
[----:B------:R-:W-:-:S04]  /*73670*/  LOP3.LUT R11, R11, 0xffff7fff, RZ, 0xc0, !PT ;  /* 0xffff7fff0b0b7812 */ /* 0x000fc800078ec0ff */
[----:B------:R-:W-:-:S04]  /*73680*/  @P2 LOP3.LUT R11, R11, 0x8000, RZ, 0xfc, !PT ;  /* 0x000080000b0b2812 */ /* 0x000fc800078efcff */
[----:B------:R-:W-:-:S04]  /*73690*/  LOP3.LUT R11, R11, 0xffffbfff, RZ, 0xc0, !PT ;  /* 0xffffbfff0b0b7812 */ /* 0x000fc800078ec0ff */
[----:B------:R-:W-:Y:S02]  /*736a0*/  @P0 LOP3.LUT R11, R11, 0x4000, RZ, 0xfc, !PT ;  /* 0x000040000b0b0812 */ /* 0x000fe400078efcff */
[----:B------:R-:W-:Y:S01]  /*736b0*/  ISETP.GE.AND P0, PT, R21, UR37, PT ;  /* 0x0000002515007c0c */ /* 0x000fe2000bf06270 */
[----:B------:R-:W-:Y:S01]  /*736c0*/  ULDC UR37, c[0x0][0x228] ;  /* 0x00008a0000257ab9 */ /* 0x000fe20000000800 */
[----:B------:R-:W-:Y:S01]  /*736d0*/  LOP3.LUT R11, R11, 0xffffefff, RZ, 0xc0, !PT ;  /* 0xffffefff0b0b7812 */ /* 0x000fe200078ec0ff */
[----:B------:R-:W2:Y:S01]  /*736e0*/  LDL.LU R21, [R1+0x2500] ;  /* 0x0025000001157983 */ /* 0x000ea20000300800 */
[----:B------:R-:W-:Y:S01]  /*736f0*/  ISETP.LT.AND P3, PT, R0, UR46, !P0 ;  /* 0x0000002e00007c0c */ /* 0x000fe2000c761270 */
[----:B------:R-:W-:Y:S01]  /*73700*/  ULDC UR46, c[0x0][0x228] ;  /* 0x00008a00002e7ab9 */ /* 0x000fe20000000800 */
[----:B------:R-:W-:Y:S01]  /*73710*/  ISETP.LT.AND P2, PT, R2, UR38, !P0 ;  /* 0x0000002602007c0c */ /* 0x000fe2000c741270 */
[----:B------:R-:W-:Y:S01]  /*73720*/  ULDC UR38, c[0x0][0x228] ;  /* 0x00008a0000267ab9 */ /* 0x000fe20000000800 */
[----:B------:R-:W-:-:S02]  /*73730*/  @P1 LOP3.LUT R12, R12, 0x80, RZ, 0xfc, !PT ;  /* 0x000000800c0c1812 */ /* 0x000fc400078efcff */
        /* <DEDUP_REMOVED lines=60> */
[----:B------:R-:W-:-:S07]  /*73b00*/  LOP3.LUT R11, R11, 0xfffffffd, RZ, 0xc0, !PT ;  /* 0xfffffffd0b0b7812 */ /* 0x000fce00078ec0ff */
[----:B------:R-:W-:-:S04]  /*73b10*/  @P3 LOP3.LUT R11, R11, 0x2, RZ, 0xfc, !PT ;  /* 0x000000020b0b3812 */ /* 0x000fc800078efcff */
[----:B------:R-:W-:-:S04]  /*73b20*/  LOP3.LUT R11, R11, 0xfffffffe, RZ, 0xc0, !PT ;  /* 0xfffffffe0b0b7812 */ /* 0x000fc800078ec0ff */
[----:B------:R-:W-:Y:S02]  /*73b30*/  @P2 LOP3.LUT R11, R11, 0x1, RZ, 0xfc, !PT ;  /* 0x000000010b0b2812 */ /* 0x000fe400078efcff */
[----:B---3--:R-:W-:-:S04]  /*73b40*/  LOP3.LUT R22, R22, 0x7fffffff, RZ, 0xc0, !PT ;  /* 0x7fffffff16167812 */ /* 0x008fc800078ec0ff */
[----:B------:R-:W-:-:S04]  /*73b50*/  @P1 LOP3.LUT R22, R22, 0x80000000, RZ, 0xfc, !PT ;  /* 0x8000000016161812 */ /* 0x000fc800078efcff */
[----:B------:R-:W-:-:S04]  /*73b60*/  LOP3.LUT R22, R22, 0xbfffffff, RZ, 0xc0, !PT ;  /* 0xbfffffff16167812 */ /* 0x000fc800078ec0ff */
[----:B------:R-:W-:Y:S02]  /*73b70*/  @P0 LOP3.LUT R22, R22, 0x40000000, RZ, 0xfc, !PT ;  /* 0x4000000016160812 */ /* 0x000fe400078efcff */
[----:B------:R-:W-:Y:S01]  /*73b80*/  ISETP.GE.AND P0, PT, R19, UR23, PT ;  /* 0x0000001713007c0c */ /* 0x000fe2000bf06270 */
[----:B------:R-:W-:Y:S01]  /*73b90*/  ULDC UR23, c[0x0][0x22c] ;  /* 0x00008b0000177ab9 */ /* 0x000fe20000000800 */
[----:B------:R-:W-:Y:S01]  /*73ba0*/  LOP3.LUT R22, R22, 0xdfffffff, RZ, 0xc0, !PT ;  /* 0xdfffffff16167812 */ /* 0x000fe200078ec0ff */
[----:B------:R-:W3:Y:S01]  /*73bb0*/  LDL.LU R19, [R1+0x24f0] ;  /* 0x0024f00001137983 */ /* 0x000ee20000300800 */
        /* <DEDUP_REMOVED lines=131> */
[----:B------:R-:W4:Y:S02]  /*743f0*/  LDL.LU R23, [R1+0x24d4] ;  /* 0x0024d40001177983 */ /* 0x000f240000300800 */
        /* <DEDUP_REMOVED lines=12> */
[----:B----4-:R-:W-:-:S04]  /*744c0*/  LOP3.LUT R23, R23, 0x7fffffff, RZ, 0xc0, !PT ;  /* 0x7fffffff17177812 */ /* 0x010fc800078ec0ff */
        /* <DEDUP_REMOVED lines=947> */
[----:B------:R-:W-:Y:S02]  /*78000*/  ISETP.LT.AND P0, PT, R16, UR35, !P0 ;  /* 0x0000002310007c0c */ /* 0x000fe4000c701270 */
        /* <DEDUP_REMOVED lines=8> */
[----:B------:R-:W-:Y:S02]  /*78090*/  ISETP.LT.AND P1, PT, R2, UR20, !P0 ;  /* 0x0000001402007c0c */ /* 0x000fe4000c721270 */
[----:B------:R-:W-:-:S11]  /*780a0*/  ISETP.LT.AND P3, PT, R0, UR37, !P0 ;  /* 0x0000002500007c0c */ /* 0x000fd6000c761270 */
[----:B------:R-:W-:Y:S02]  /*780b0*/  @P1 LOP3.LUT R29, R29, 0x200000, RZ, 0xfc, !PT ;  /* 0x002000001d1d1812 */ /* 0x000fe400078efcff */
[----:B------:R-:W-:Y:S02]  /*780c0*/  ISETP.LT.AND P1, PT, R17, UR29, !P0 ;  /* 0x0000001d11007c0c */ /* 0x000fe4000c721270 */
[----:B------:R-:W-:-:S04]  /*780d0*/  LOP3.LUT R29, R29, 0xffefffff, RZ, 0xc0, !PT ;  /* 0xffefffff1d1d7812 */ /* 0x000fc800078ec0ff */
[----:B------:R-:W-:Y:S02]  /*780e0*/  @P3 LOP3.LUT R29, R29, 0x100000, RZ, 0xfc, !PT ;  /* 0x001000001d1d3812 */ /* 0x000fe400078efcff */
[----:B------:R-:W-:Y:S02]  /*780f0*/  ISETP.LT.AND P2, PT, R16, UR18, !P0 ;  /* 0x0000001210007c0c */ /* 0x000fe4000c741270 */
[----:B------:R-:W-:Y:S02]  /*78100*/  LOP3.LUT R29, R29, 0xfff7ffff, RZ, 0xc0, !PT ;  /* 0xfff7ffff1d1d7812 */ /* 0x000fe400078ec0ff */
[----:B------:R-:W-:Y:S01]  /*78110*/  ISETP.GE.AND P0, PT, R19, UR30, PT ;  /* 0x0000001e13007c0c */ /* 0x000fe2000bf06270 */
[----:B------:R-:W-:Y:S01]  /*78120*/  ULDC UR30, c[0x0][0x22c] ;  /* 0x00008b00001e7ab9 */ /* 0x000fe20000000800 */
[----:B------:R-:W-:Y:S01]  /*78130*/  @P1 LOP3.LUT R29, R29, 0x80000, RZ, 0xfc, !PT ;  /* 0x000800001d1d1812 */ /* 0x000fe200078efcff */
[----:B------:R-:W3:Y:S01]  /*78140*/  LDL.LU R19, [R1+0x2404] ;  /* 0x0024040001137983 */ /* 0x000ee20000300800 */
[----:B------:R-:W-:-:S02]  /*78150*/  ISETP.LT.AND P1, PT, R2, UR16, !P0 ;  /* 0x0000001002007c0c */ /* 0x000fc4000c721270 */
[----:B------:R-:W-:-:S04]  /*78160*/  LOP3.LUT R29, R29, 0xfffbffff, RZ, 0xc0, !PT ;  /* 0xfffbffff1d1d7812 */ /* 0x000fc800078ec0ff */
[----:B------:R-:W-:Y:S02]  /*78170*/  @P2 LOP3.LUT R29, R29, 0x40000, RZ, 0xfc, !PT ;  /* 0x000400001d1d2812 */ /* 0x000fe400078efcff */
[----:B------:R-:W-:Y:S02]  /*78180*/  ISETP.LT.AND P3, PT, R0, UR14, !P0 ;  /* 0x0000000e00007c0c */ /* 0x000fe4000c761270 */
[----:B------:R-:W-:-:S04]  /*78190*/  LOP3.LUT R29, R29, 0xfffdffff, RZ, 0xc0, !PT ;  /* 0xfffdffff1d1d7812 */ /* 0x000fc800078ec0ff */
[----:B------:R-:W-:Y:S02]  /*781a0*/  @P1 LOP3.LUT R29, R29, 0x20000, RZ, 0xfc, !PT ;  /* 0x000200001d1d1812 */ /* 0x000fe400078efcff */
[----:B------:R-:W-:Y:S02]  /*781b0*/  ISETP.LT.AND P2, PT, R17, UR61, !P0 ;  /* 0x0000003d11007c0c */ /* 0x000fe4000c741270 */
[----:B------:R-:W-:-:S04]  /*781c0*/  LOP3.LUT R29, R29, 0xfffeffff, RZ, 0xc0, !PT ;  /* 0xfffeffff1d1d7812 */ /* 0x000fc800078ec0ff */
[----:B------:R-:W-:Y:S02]  /*781d0*/  @P3 LOP3.LUT R29, R29, 0x10000, RZ, 0xfc, !PT ;  /* 0x000100001d1d3812 */ /* 0x000fe400078efcff */
[----:B------:R-:W-:Y:S02]  /*781e0*/  ISETP.LT.AND P1, PT, R16, UR60, !P0 ;  /* 0x0000003c10007c0c */ /* 0x000fe4000c721270 */
[----:B------:R-:W-:Y:S02]  /*781f0*/  LOP3.LUT R29, R29, 0xffff7fff, RZ, 0xc0, !PT ;  /* 0xffff7fff1d1d7812 */ /* 0x000fe400078ec0ff */
[----:B------:R-:W-:Y:S02]  /*78200*/  ISETP.GE.AND P0, PT, R18, UR30, PT ;  /* 0x0000001e12007c0c */ /* 0x000fe4000bf06270 */
        /* <DEDUP_REMOVED lines=13> */
[----:B----4-:R-:W-:Y:S02]  /*782e0*/  ISETP.GE.AND P0, PT, R15, UR4, PT ;  /* 0x000000040f007c0c */ /* 0x010fe4000bf06270 */
[----:B------:R-:W-:Y:S01]  /*782f0*/  @P1 LOP3.LUT R29, R29, 0x800, RZ, 0xfc, !PT ;  /* 0x000008001d1d1812 */ /* 0x000fe200078efcff */
[----:B------:R-:W4:Y:S01]  /*78300*/  LDL.LU R15, [R1+0x23fc] ;  /* 0x0023fc00010f7983 */ /* 0x000f220000300800 */
[----:B------:R-:W-:-:S02]  /*78310*/  ISETP.LT.AND P1, PT, R2, UR56, !P0 ;  /* 0x0000003802007c0c */ /* 0x000fc4000c721270 */
[----:B------:R-:W-:-:S04]  /*78320*/  LOP3.LUT R29, R29, 0xfffffbff, RZ, 0xc0, !PT ;  /* 0xfffffbff1d1d7812 */ /* 0x000fc800078ec0ff */
[----:B------:R-:W-:-:S04]  /*78330*/  @P2 LOP3.LUT R29, R29, 0x400, RZ, 0xfc, !PT ;  /* 0x000004001d1d2812 */ /* 0x000fc800078efcff */
[----:B------:R-:W-:Y:S02]  /*78340*/  LOP3.LUT R29, R29, 0xfffffdff, RZ, 0xc0, !PT ;  /* 0xfffffdff1d1d7812 */ /* 0x000fe400078ec0ff */
[----:B------:R-:W-:Y:S02]  /*78350*/  ISETP.LT.AND P3, PT, R0, UR55, !P0 ;  /* 0x0000003700007c0c */ /* 0x000fe4000c761270 */
[----:B------:R-:W-:Y:S02]  /*78360*/  @P1 LOP3.LUT R29, R29, 0x200, RZ, 0xfc, !PT ;  /* 0x000002001d1d1812 */ /* 0x000fe400078efcff */
[----:B------:R-:W-:Y:S02]  /*78370*/  ISETP.LT.AND P2, PT, R17, UR54, !P0 ;  /* 0x0000003611007c0c */ /* 0x000fe4000c741270 */
[----:B------:R-:W-:Y:S02]  /*78380*/  ISETP.LT.AND P1, PT, R16, UR41, !P0 ;  /* 0x0000002910007c0c */ /* 0x000fe4000c721270 */
[----:B--2---:R-:W-:-:S02]  /*78390*/  ISETP.GE.AND P0, PT, R14, UR8, PT ;  /* 0x000000080e007c0c */ /* 0x004fc4000bf06270 */
[----:B------:R-:W2:Y:S01]  /*783a0*/  LDL.LU R14, [R1+0x23f8] ;  /* 0x0023f800010e7983 */ /* 0x000ea20000300800 */
[----:B------:R-:W-:-:S04]  /*783b0*/  LOP3.LUT R29, R29, 0xfffffeff, RZ, 0xc0, !PT ;  /* 0xfffffeff1d1d7812 */ /* 0x000fc800078ec0ff */
[----:B------:R-:W-:-:S04]  /*783c0*/  @P3 LOP3.LUT R29, R29, 0x100, RZ, 0xfc, !PT ;  /* 0x000001001d1d3812 */ /* 0x000fc800078efcff */
[----:B------:R-:W-:-:S04]  /*783d0*/  LOP3.LUT R29, R29, 0xffffff7f, RZ, 0xc0, !PT ;  /* 0xffffff7f1d1d7812 */ /* 0x000fc800078ec0ff */
[----:B------:R-:W-:Y:S02]  /*783e0*/  @P2 LOP3.LUT R29, R29, 0x80, RZ, 0xfc, !PT ;  /* 0x000000801d1d2812 */ /* 0x000fe400078efcff */
[----:B------:R-:W-:Y:S02]  /*783f0*/  ISETP.LT.AND P3, PT, R2, UR52, !P0 ;  /* 0x0000003402007c0c */ /* 0x000fe4000c761270 */
[----:B------:R-:W-:-:S04]  /*78400*/  LOP3.LUT R29, R29, 0xffffffbf, RZ, 0xc0, !PT ;  /* 0xffffffbf1d1d7812 */ /* 0x000fc800078ec0ff */
[----:B------:R-:W-:-:S04]  /*78410*/  @P1 LOP3.LUT R29, R29, 0x40, RZ, 0xfc, !PT ;  /* 0x000000401d1d1812 */ /* 0x000fc800078efcff */
[----:B------:R-:W-:Y:S02]  /*78420*/  LOP3.LUT R29, R29, 0xffffffdf, RZ, 0xc0, !PT ;  /* 0xffffffdf1d1d7812 */ /* 0x000fe400078ec0ff */
[----:B------:R-:W-:Y:S02]  /*78430*/  ISETP.LT.AND P2, PT, R0, UR51, !P0 ;  /* 0x0000003300007c0c */ /* 0x000fe4000c741270 */
[----:B------:R-:W-:Y:S02]  /*78440*/  @P3 LOP3.LUT R29, R29, 0x20, RZ, 0xfc, !PT ;  /* 0x000000201d1d3812 */ /* 0x000fe400078efcff */
[----:B------:R-:W-:Y:S02]  /*78450*/  ISETP.LT.AND P1, PT, R17, UR49, !P0 ;  /* 0x0000003111007c0c */ /* 0x000fe4000c721270 */
[----:B------:R-:W-:-:S04]  /*78460*/  LOP3.LUT R29, R29, 0xfffffff7, RZ, 0xc0, !PT ;  /* 0xfffffff71d1d7812 */ /* 0x000fc800078ec0ff */
[----:B------:R-:W-:-:S04]  /*78470*/  LOP3.LUT R29, R29, 0xffffffef, RZ, 0xc0, !PT ;  /* 0xffffffef1d1d7812 */ /* 0x000fc800078ec0ff */
[----:B------:R-:W-:Y:S02]  /*78480*/  @P2 LOP3.LUT R29, R29, 0x10, RZ, 0xfc, !PT ;  /* 0x000000101d1d2812 */ /* 0x000fe400078efcff */
[----:B------:R-:W-:Y:S02]  /*78490*/  ISETP.LT.AND P2, PT, R16, UR43, !P0 ;  /* 0x0000002b10007c0c */ /* 0x000fe4000c741270 */
[----:B------:R-:W-:Y:S02]  /*784a0*/  ISETP.GE.AND P0, PT, R21, UR10, PT ;  /* 0x0000000a15007c0c */ /* 0x000fe4000bf06270 */
[----:B------:R-:W-:Y:S01]  /*784b0*/  @P1 LOP3.LUT R29, R29, 0x8, RZ, 0xfc, !PT ;  /* 0x000000081d1d1812 */ /* 0x000fe200078efcff */
[----:B------:R-:W2:Y:S01]  /*784c0*/  LDL.LU R21, [R1+0x23f4] ;  /* 0x0023f40001157983 */ /* 0x000ea20000300800 */
[----:B------:R-:W-:Y:S02]  /*784d0*/  ISETP.LT.AND P1, PT, R2, UR23, !P0 ;  /* 0x0000001702007c0c */ /* 0x000fe4000c721270 */
[----:B------:R-:W-:-:S05]  /*784e0*/  LOP3.LUT R29, R29, 0xfffffffb, RZ, 0xc0, !PT ;  /* 0xfffffffb1d1d7812 */ /* 0x000fca00078ec0ff */
[----:B------:R-:W-:Y:S02]  /*784f0*/  @P2 LOP3.LUT R29, R29, 0x4, RZ, 0xfc, !PT ;  /* 0x000000041d1d2812 */ /* 0x000fe400078efcff */
[----:B------:R-:W-:Y:S02]  /*78500*/  ISETP.LT.AND P2, PT, R17, UR47, !P0 ;  /* 0x0000002f11007c0c */ /* 0x000fe4000c741270 */
[----:B------:R-:W-:Y:S02]  /*78510*/  LOP3.LUT R29, R29, 0xfffffffd, RZ, 0xc0, !PT ;  /* 0xfffffffd1d1d7812 */ /* 0x000fe400078ec0ff */
[----:B------:R-:W-:Y:S02]  /*78520*/  LOP3.LUT R12, R12, 0x7fffffff, RZ, 0xc0, !PT ;  /* 0x7fffffff0c0c7812 */ /* 0x000fe400078ec0ff */
[----:B------:R-:W-:Y:S02]  /*78530*/  @P1 LOP3.LUT R29, R29, 0x2, RZ, 0xfc, !PT ;  /* 0x000000021d1d1812 */ /* 0x000fe400078efcff */
[----:B------:R-:W-:-:S02]  /*78540*/  ISETP.LT.AND P1, PT, R16, UR46, !P0 ;  /* 0x0000002e10007c0c */ /* 0x000fc4000c721270 */
[----:B------:R-:W-:-:S03]  /*78550*/  ISETP.LT.AND P3, PT, R0, UR48, !P0 ;  /* 0x0000003000007c0c */ /* 0x000fc6000c761270 */
[----:B------:R-:W-:Y:S02]  /*78560*/  @P2 LOP3.LUT R12, R12, 0x80000000, RZ, 0xfc, !PT ;  /* 0x800000000c0c2812 */ /* 0x000fe400078efcff */
[----:B------:R-:W-:Y:S02]  /*78570*/  LOP3.LUT R29, R29, 0xfffffffe, RZ, 0xc0, !PT ;  /* 0xfffffffe1d1d7812 */ /* 0x000fe400078ec0ff */
[----:B------:R-:W-:Y:S02]  /*78580*/  LOP3.LUT R12, R12, 0xbfffffff, RZ, 0xc0, !PT ;  /* 0xbfffffff0c0c7812 */ /* 0x000fe400078ec0ff */
[----:B---3--:R-:W-:Y:S02]  /*78590*/  ISETP.GE.AND P0, PT, R20, UR6, PT ;  /* 0x0000000614007c0c */ /* 0x008fe4000bf06270 */
[----:B------:R-:W-:Y:S01]  /*785a0*/  @P1 LOP3.LUT R12, R12, 0x40000000, RZ, 0xfc, !PT ;  /* 0x400000000c0c1812 */ /* 0x000fe200078efcff */
[----:B------:R-:W3:Y:S01]  /*785b0*/  LDL.LU R20, [R1+0x23f0] ;  /* 0x0023f00001147983 */ /* 0x000ee20000300800 */
[----:B------:R-:W-:-:S02]  /*785c0*/  ISETP.LT.AND P2, PT, R2, UR42, !P0 ;  /* 0x0000002a02007c0c */ /* 0x000fc4000c741270 */
[----:B------:R-:W-:Y:S02]  /*785d0*/  @P3 LOP3.LUT R29, R29, 0x1, RZ, 0xfc, !PT ;  /* 0x000000011d1d3812 */ /* 0x000fe400078efcff */
[----:B------:R-:W-:Y:S02]  /*785e0*/  ISETP.LT.AND P3, PT, R0, UR27, !P0 ;  /* 0x0000001b00007c0c */ /* 0x000fe4000c761270 */
[----:B------:R-:W-:Y:S02]  /*785f0*/  LOP3.LUT R12, R12, 0xdfffffff, RZ, 0xc0, !PT ;  /* 0xdfffffff0c0c7812 */ /* 0x000fe400078ec0ff */
[----:B------:R-:W-:-:S05]  /*78600*/  ISETP.LT.AND P1, PT, R17, UR50, !P0 ;  /* 0x0000003211007c0c */ /* 0x000fca000c721270 */
[----:B------:R-:W-:-:S04]  /*78610*/  @P2 LOP3.LUT R12, R12, 0x20000000, RZ, 0xfc, !PT ;  /* 0x200000000c0c2812 */ /* 0x000fc800078efcff */
        /* <DEDUP_REMOVED lines=28> */
[----:B------:R-:W-:Y:S01]  /*787e0*/  LOP3.LUT R12, R12, 0xffefffff, RZ, 0xc0, !PT ;  /* 0xffefffff0c0c7812 */ /* 0x000fe200078ec0ff */
[----:B------:R-:W3:Y:S01]  /*787f0*/  LDL.LU R17, [R1+0x23e4] ;  /* 0x0023e40001117983 */ /* 0x000ee20000300800 */
[----:B------:R-:W-:Y:S02]  /*78800*/  @P6 LOP3.LUT R9, R9, 0x20000000, RZ, 0xfc, !PT ;  /* 0x2000000009096812 */ /* 0x000fe400078efcff */
[----:B------:R-:W-:Y:S02]  /*78810*/  ISETP.LT.AND P0, PT, R16, UR53, !P0 ;  /* 0x0000003510007c0c */ /* 0x000fe4000c701270 */
[----:B------:R-:W3:Y:S01]  /*78820*/  LDL.LU R16, [R1+0x23e0] ;  /* 0x0023e00001107983 */ /* 0x000ee20000300800 */
[----:B------:R-:W-:-:S02]  /*78830*/  @P2 LOP3.LUT R12, R12, 0x100000, RZ, 0xfc, !PT ;  /* 0x001000000c0c2812 */ /* 0x000fc400078efcff */
[----:B----4-:R-:W-:Y:S02]  /*78840*/  ISETP.GE.AND P6, PT, R15, UR21, PT ;  /* 0x000000150f007c0c */ /* 0x010fe4000bfc6270 */
[----:B------:R-:W4:Y:S01]  /*78850*/  LDL.LU R15, [R1+0x23dc] ;  /* 0x0023dc00010f7983 */ /* 0x000f220000300800 */
[----:B--2---:R-:W-:-:S03]  /*78860*/  ISETP.GE.AND P2, PT, R14, UR19, PT ;  /* 0x000000130e007c0c */ /* 0x004fc6000bf46270 */
[----:B------:R-:W2:Y:S01]  /*78870*/  LDL.LU R14, [R1+0x23d8] ;  /* 0x0023d800010e7983 */ /* 0x000ea20000300800 */
[----:B------:R-:W-:-:S04]  /*78880*/  LOP3.LUT R12, R12, 0xfff7ffff, RZ, 0xc0, !PT ;  /* 0xfff7ffff0c0c7812 */ /* 0x000fc800078ec0ff */
[----:B------:R-:W-:-:S04]  /*78890*/  @P1 LOP3.LUT R12, R12, 0x80000, RZ, 0xfc, !PT ;  /* 0x000800000c0c1812 */ /* 0x000fc800078efcff */
[----:B------:R-:W-:-:S04]  /*788a0*/  LOP3.LUT R12, R12, 0xfffbffff, RZ, 0xc0, !PT ;  /* 0xfffbffff0c0c7812 */ /* 0x000fc800078ec0ff */
[----:B------:R-:W-:-:S04]  /*788b0*/  @P0 LOP3.LUT R12, R12, 0x40000, RZ, 0xfc, !PT ;  /* 0x000400000c0c0812 */ /* 0x000fc800078efcff */
[----:B------:R-:W-:-:S04]  /*788c0*/  LOP3.LUT R12, R12, 0xffffdfff, RZ, 0xc0, !PT ;  /* 0xffffdfff0c0c7812 */ /* 0x000fc800078ec0ff */
[----:B------:R-:W-:-:S04]  /*788d0*/  @P2 LOP3.LUT R12, R12, 0x2000, RZ, 0xfc, !PT ;  /* 0x000020000c0c2812 */ /* 0x000fc800078efcff */
[----:B------:R-:W-:-:S04]  /*788e0*/  LOP3.LUT R12, R12, 0xffffefff, RZ, 0xc0, !PT ;  /* 0xffffefff0c0c7812 */ /* 0x000fc800078ec0ff */
[----:B------:R-:W-:Y:S02]  /*788f0*/  LOP3.LUT R12, R12, 0xffffbfff, RZ, 0xc0, !PT ;  /* 0xffffbfff0c0c7812 */ /* 0x000fe400078ec0ff */
[----:B------:R-:W-:Y:S02]  /*78900*/  ISETP.GE.AND P1, PT, R21, UR17, PT ;  /* 0x0000001115007c0c */ /* 0x000fe4000bf26270 */
[----:B------:R-:W2:Y:S11]  /*78910*/  LDL.LU R21, [R1+0x23d4] ;  /* 0x0023d40001157983 */ /* 0x000eb60000300800 */
[----:B------:R-:W-:-:S04]  /*78920*/  @P1 LOP3.LUT R12, R12, 0x4000, RZ, 0xfc, !PT ;  /* 0x000040000c0c1812 */ /* 0x000fc800078efcff */
[----:B------:R-:W-:-:S04]  /*78930*/  @P6 LOP3.LUT R12, R12, 0x1000, RZ, 0xfc, !PT ;  /* 0x000010000c0c6812 */ /* 0x000fc800078efcff */
[----:B------:R-:W-:Y:S02]  /*78940*/  LOP3.LUT R12, R12, 0xffff7fff, RZ, 0xc0, !PT ;  /* 0xffff7fff0c0c7812 */ /* 0x000fe400078ec0ff */
[----:B------:R-:W-:Y:S02]  /*78950*/  LOP3.LUT R9, R9, 0xbfffffff, RZ, 0xc0, !PT ;  /* 0xbfffffff09097812 */ /* 0x000fe400078ec0ff */
[----:B---3--:R-:W-:Y:S02]  /*78960*/  ISETP.GE.AND P0, PT, R20, UR15, PT ;  /* 0x0000000f14007c0c */ /* 0x008fe4000bf06270 */
[----:B------:R-:W3:Y:S11]  /*78970*/  LDL.LU R20, [R1+0x23d0] ;  /* 0x0023d00001147983 */ /* 0x000ef60000300800 */
[----:B------:R-:W-:-:S02]  /*78980*/  @P0 LOP3.LUT R12, R12, 0x8000, RZ, 0xfc, !PT ;  /* 0x000080000c0c0812 */ /* 0x000fc400078efcff */
[----:B------:R-:W-:Y:S02]  /*78990*/  ISETP.GE.AND P5, PT, R19, UR13, PT ;  /* 0x0000000d13007c0c */ /* 0x000fe4000bfa6270 */
[----:B------:R-:W3:Y:S11]  /*789a0*/  LDL.LU R19, [R1+0x23cc] ;  /* 0x0023cc0001137983 */ /* 0x000ef60000300800 */
[----:B------:R-:W-:-:S02]  /*789b0*/  @P5 LOP3.LUT R9, R9, 0x40000000, RZ, 0xfc, !PT ;  /* 0x4000000009095812 */ /* 0x000fc400078efcff */
[----:B------:R-:W-:Y:S02]  /*789c0*/  ISETP.LT.AND P5, PT, R2, UR22, !P6 ;  /* 0x0000001602007c0c */ /* 0x000fe4000f7a1270 */
[----:B------:R-:W-:Y:S02]  /*789d0*/  ISETP.LT.AND P6, PT, R0, UR24, !P6 ;  /* 0x0000001800007c0c */ /* 0x000fe4000f7c1270 */
[----:B------:R-:W-:Y:S02]  /*789e0*/  ISETP.GE.AND P2, PT, R18, UR11, PT ;  /* 0x0000000b12007c0c */ /* 0x000fe4000bf46270 */
[----:B------:R-:W3:Y:S01]  /*789f0*/  LDL.LU R18, [R1+0x23c8] ;  /* 0x0023c80001127983 */ /* 0x000ee20000300800 */
[----:B------:R-:W-:-:S03]  /*78a00*/  ISETP.GE.AND P0, PT, R17, UR9, PT ;  /* 0x0000000911007c0c */ /* 0x000fc6000bf06270 */
[----:B------:R-:W3:Y:S01]  /*78a10*/  LDL.LU R17, [R1+0x23c4] ;  /* 0x0023c40001117983 */ /* 0x000ee20000300800 */
[----:B------:R-:W-:-:S03]  /*78a20*/  ISETP.GE.AND P3, PT, R16, UR7, PT ;  /* 0x0000000710007c0c */ /* 0x000fc6000bf66270 */
[----:B------:R-:W3:Y:S01]  /*78a30*/  LDL.LU R16, [R1+0x23c0] ;  /* 0x0023c00001107983 */ /* 0x000ee20000300800 */
[----:B----4-:R-:W-:-:S03]  /*78a40*/  ISETP.GE.AND P1, PT, R15, UR5, PT ;  /* 0x000000050f007c0c */ /* 0x010fc6000bf26270 */
[----:B------:R-:W4:Y:S01]  /*78a50*/  LDL.LU R15, [R1+0x23bc] ;  /* 0x0023bc00010f7983 */ /* 0x000f220000300800 */
[----:B--2---:R-:W-:-:S03]  /*78a60*/  ISETP.GE.AND P4, PT, R14, UR39, PT ;  /* 0x000000270e007c0c */ /* 0x004fc6000bf86270 */
[----:B------:R-:W4:Y:S04]  /*78a70*/  LDL.LU R14, [R1+0x23b8] ;  /* 0x0023b800010e7983 */ /* 0x000f280000300800 */
[----:B------:R-:W2:Y:S04]  /*78a80*/  LDL.LU R2, [R1+0x23b4] ;  /* 0x0023b40001027983 */ /* 0x000ea80000300800 */
[----:B------:R-:W2:Y:S01]  /*78a90*/  LDL.LU R0, [R1+0x23b0] ;  /* 0x0023b00001007983 */ /* 0x000ea20000300800 */
[----:B------:R-:W-:-:S04]  /*78aa0*/  LOP3.LUT R12, R12, 0xfffdffff, RZ, 0xc0, !PT ;  /* 0xfffdffff0c0c7812 */ /* 0x000fc800078ec0ff */
[----:B------:R-:W-:-:S04]  /*78ab0*/  @P5 LOP3.LUT R12, R12, 0x20000, RZ, 0xfc, !PT ;  /* 0x000200000c0c5812 */ /* 0x000fc800078efcff */
[----:B------:R-:W-:Y:S02]  /*78ac0*/  LOP3.LUT R12, R12, 0xfffeffff, RZ, 0xc0, !PT ;  /* 0xfffeffff0c0c7812 */ /* 0x000fe400078ec0ff */
[C---:B------:R-:W-:Y:S02]  /*78ad0*/  LOP3.LUT P5, RZ, R9.reuse, 0x40000000, RZ, 0xc0, !PT ;  /* 0x4000000009ff7812 */ /* 0x040fe400078ac0ff */
[----:B------:R-:W-:Y:S02]  /*78ae0*/  @P6 LOP3.LUT R12, R12, 0x10000, RZ, 0xfc, !PT ;  /* 0x000100000c0c6812 */ /* 0x000fe400078efcff */
[----:B------:R-:W-:Y:S01]  /*78af0*/  LOP3.LUT P6, RZ, R9, 0x20000000, RZ, 0xc0, !PT ;  /* 0x2000000009ff7812 */ /* 0x000fe200078cc0ff */
[----:B------:R0:W-:Y:S01]  /*78b00*/  STL [R1+0x3de0], R22 ;  /* 0x003de01601007387 */ /* 0x0001e20000100800 */
[----:B------:R-:W-:Y:S01]  /*78b10*/  ULDC UR4, c[0x0][0x228] ;  /* 0x00008a0000047ab9 */ /* 0x000fe20000000800 */
[----:B------:R-:W-:Y:S01]  /*78b20*/  ULDC UR5, c[0x0][0x228] ;  /* 0x00008a0000057ab9 */ /* 0x000fe20000000800 */
[----:B------:R-:W-:Y:S01]  /*78b30*/  ULDC UR6, c[0x0][0x228] ;  /* 0x00008a0000067ab9 */ /* 0x000fe20000000800 */
[----:B0-----:R-:W2:Y:S04]  /*78b40*/  LDL.LU R22, [R1+0x878] ;  /* 0x0008780001167983 */ /* 0x001ea80000300800 */
[----:B------:R-:W-:Y:S04]  /*78b50*/  STL [R1+0x3d40], R24 ;  /* 0x003d401801007387 */ /* 0x000fe80000100800 */
[----:B------:R-:W-:Y:S04]  /*78b60*/  STL [R1+0x3c9c], R26 ;  /* 0x003c9c1a01007387 */ /* 0x000fe80000100800 */
[----:B------:R-:W-:Y:S04]  /*78b70*/  STL [R1+0x3c20], R28 ;  /* 0x003c201c01007387 */ /* 0x000fe80000100800 */
[----:B------:R-:W-:Y:S04]  /*78b80*/  STL [R1+0x3be8], R11 ;  /* 0x003be80b01007387 */ /* 0x000fe80000100800 */
[----:B---3--:R-:W-:Y:S04]  /*78b90*/  STL.64 [R1+0x3bb8], R18 ;  /* 0x003bb81201007387 */ /* 0x008fe80000100a00 */
[----:B------:R-:W-:Y:S04]  /*78ba0*/  STL.64 [R1+0x3bb0], R16 ;  /* 0x003bb01001007387 */ /* 0x000fe80000100a00 */
[----:B----4-:R-:W-:Y:S04]  /*78bb0*/  STL.64 [R1+0x3ba8], R14 ;  /* 0x003ba80e01007387 */ /* 0x010fe80000100a00 */
[----:B------:R0:W-:Y:S04]  /*78bc0*/  STL [R1+0x3b90], R13 ;  /* 0x003b900d01007387 */ /* 0x0001e80000100800 */
[----:B0-----:R-:W3:Y:S04]  /*78bd0*/  LDL.LU R13, [R1+0x778] ;  /* 0x00077800010d7983 */ /* 0x001ee80000300800 */
[----:B------:R-:W-:Y:S04]  /*78be0*/  STL [R1+0x3b64], R21 ;  /* 0x003b641501007387 */ /* 0x000fe80000100800 */
[----:B------:R0:W-:Y:S04]  /*78bf0*/  STL [R1+0x3b60], R20 ;  /* 0x003b601401007387 */ /* 0x0001e80000100800 */
[----:B0-----:R-:W4:Y:S04]  /*78c00*/  LDL.LU R20, [R1+0x860] ;  /* 0x0008600001147983 */ /* 0x001f280000300800 */
[----:B------:R-:W3:Y:S04]  /*78c10*/  LDL.LU R16, [R1+0x550] ;  /* 0x0005500001107983 */ /* 0x000ee80000300800 */
[----:B------:R-:W3:Y:S04]  /*78c20*/  LDL.LU R26, [R1+0x888] ;  /* 0x00088800011a7983 */ /* 0x000ee80000300800 */
[----:B------:R-:W3:Y:S04]  /*78c30*/  LDL.LU R17, [R1+0x880] ;  /* 0x0008800001117983 */ /* 0x000ee80000300800 */
[----:B------:R-:W4:Y:S04]  /*78c40*/  LDL.LU R21, [R1+0x870] ;  /* 0x0008700001157983 */ /* 0x000f280000300800 */
[----:B------:R-:W-:Y:S04]  /*78c50*/  STL [R1+0x27f0], R10 ;  /* 0x0027f00a01007387 */ /* 0x000fe80000100800 */
[----:B------:R0:W-:Y:S04]  /*78c60*/  STL.64 [R1+0x27e8], R8 ;  /* 0x0027e80801007387 */ /* 0x0001e80000100a00 */
        /* <DEDUP_REMOVED lines=10> */
[----:B------:R0:W-:Y:S04]  /*78d10*/  STL.64 [R1+0x27a8], R6 ;  /* 0x0027a80601007387 */ /* 0x0001e80000100a00 */
[----:B0-----:R-:W4:Y:S04]  /*78d20*/  LDL.LU R6, [R1+0x2c] ;  /* 0x00002c0001067983 */ /* 0x001f280000300800 */
[----:B------:R-:W3:Y:S04]  /*78d30*/  LDL.LU R7, [R1+0x28] ;  /* 0x0000280001077983 */ /* 0x000ee80000300800 */
[----:B------:R-:W-:Y:S04]  /*78d40*/  STL [R1+0x2768], R4 ;  /* 0x0027680401007387 */ /* 0x000fe80000100800 */
[----:B------:R-:W-:Y:S04]  /*78d50*/  STL [R1+0x2780], R5 ;  /* 0x0027800501007387 */ /* 0x000fe80000100800 */
[----:B--2---:R-:W-:Y:S04]  /*78d60*/  STL.64 [R1+0x2728], R2 ;  /* 0x0027280201007387 */ /* 0x004fe80000100a00 */
[----:B------:R-:W-:Y:S04]  /*78d70*/  STL [R1+0x2690], R0 ;  /* 0x0026900001007387 */ /* 0x000fe80000100800 */
[----:B------:R-:W-:Y:S04]  /*78d80*/  STL [R1+0x24b8], R23 ;  /* 0x0024b81701007387 */ /* 0x000fe80000100800 */
[----:B------:R-:W-:Y:S04]  /*78d90*/  STL [R1+0x2478], R25 ;  /* 0x0024781901007387 */ /* 0x000fe80000100800 */
[----:B------:R-:W-:Y:S04]  /*78da0*/  STL [R1+0x2420], R27 ;  /* 0x0024201b01007387 */ /* 0x000fe80000100800 */
[----:B------:R0:W-:Y:S04]  /*78db0*/  STL [R1+0x23f0], R29 ;  /* 0x0023f01d01007387 */ /* 0x0001e80000100800 */
[----:B0-----:R-:W2:Y:S01]  /*78dc0*/  LDL R29, [R1+0x34] ;  /* 0x00003400011d7983 */ /* 0x001ea20000100800 */
[----:B----4-:R-:W-:-:S02]  /*78dd0*/  LOP3.LUT R6, R6, 0xfffffffb, RZ, 0xc0, !PT ;  /* 0xfffffffb06067812 */ /* 0x010fc400078ec0ff */
[----:B---3--:R-:W-:Y:S02]  /*78de0*/  LOP3.LUT R7, R7, 0x7fffffff, RZ, 0xc0, !PT ;  /* 0x7fffffff07077812 */ /* 0x008fe400078ec0ff */
[----:B------:R-:W-:Y:S02]  /*78df0*/  @P5 LOP3.LUT R6, R6, 0x4, RZ, 0xfc, !PT ;  /* 0x0000000406065812 */ /* 0x000fe400078efcff */
[----:B------:R-:W-:Y:S02]  /*78e00*/  @P3 LOP3.LUT R7, R7, 0x80000000, RZ, 0xfc, !PT ;  /* 0x8000000007073812 */ /* 0x000fe400078efcff */
[----:B------:R-:W-:Y:S02]  /*78e10*/  LOP3.LUT R6, R6, 0xfffffffd, RZ, 0xc0, !PT ;  /* 0xfffffffd06067812 */ /* 0x000fe400078ec0ff */
[----:B------:R-:W-:Y:S02]  /*78e20*/  LOP3.LUT R7, R7, 0xbfffffff, RZ, 0xc0, !PT ;  /* 0xbfffffff07077812 */ /* 0x000fe400078ec0ff */
[----:B------:R-:W-:-:S02]  /*78e30*/  @P2 LOP3.LUT R6, R6, 0x2, RZ, 0xfc, !PT ;  /* 0x0000000206062812 */ /* 0x000fc400078efcff */
[----:B------:R-:W-:Y:S02]  /*78e40*/  @P4 LOP3.LUT R7, R7, 0x40000000, RZ, 0xfc, !PT ;  /* 0x4000000007074812 */ /* 0x000fe400078efcff */
[----:B------:R-:W-:Y:S02]  /*78e50*/  LOP3.LUT R6, R6, 0xfffffffe, RZ, 0xc0, !PT ;  /* 0xfffffffe06067812 */ /* 0x000fe400078ec0ff */
[----:B------:R-:W-:Y:S02]  /*78e60*/  LOP3.LUT R7, R7, 0xdfffffff, RZ, 0xc0, !PT ;  /* 0xdfffffff07077812 */ /* 0x000fe400078ec0ff */
[----:B------:R-:W-:Y:S02]  /*78e70*/  @P0 LOP3.LUT R6, R6, 0x1, RZ, 0xfc, !PT ;  /* 0x0000000106060812 */ /* 0x000fe400078efcff */
[----:B------:R-:W-:Y:S02]  /*78e80*/  @P1 LOP3.LUT R7, R7, 0x20000000, RZ, 0xfc, !PT ;  /* 0x2000000007071812 */ /* 0x000fe400078efcff */
[C---:B------:R-:W-:Y:S01]  /*78e90*/  LOP3.LUT P5, RZ, R12.reuse, 0x8, RZ, 0xc0, !PT ;  /* 0x000000080cff7812 */ /* 0x040fe200078ac0ff */
[----:B------:R0:W-:Y:S01]  /*78ea0*/  STL [R1+0x2c], R6 ;  /* 0x00002c0601007387 */ /* 0x0001e20000100800 */
[----:B------:R-:W-:-:S02]  /*78eb0*/  LOP3.LUT P2, RZ, R12, 0x4, RZ, 0xc0, !PT ;  /* 0x000000040cff7812 */ /* 0x000fc4000784c0ff */
[C---:B------:R-:W-:Y:S01]  /*78ec0*/  LOP3.LUT P0, RZ, R12.reuse, 0x2, RZ, 0xc0, !PT ;  /* 0x000000020cff7812 */ /* 0x040fe2000780c0ff */
[----:B------:R1:W-:Y:S01]  /*78ed0*/  STL [R1+0x28], R7 ;  /* 0x0000280701007387 */ /* 0x0003e20000100800 */
[----:B------:R-:W-:-:S03]  /*78ee0*/  LOP3.LUT P3, RZ, R12, 0x1, RZ, 0xc0, !PT ;  /* 0x000000010cff7812 */ /* 0x000fc6000786c0ff */
[----:B------:R-:W3:Y:S04]  /*78ef0*/  LDL.LU R3, [R1+0xc9c] ;  /* 0x000c9c0001037983 */ /* 0x000ee80000300800 */
[----:B------:R-:W4:Y:S04]  /*78f00*/  LDL.LU R5, [R1+0xc98] ;  /* 0x000c980001057983 */ /* 0x000f280000300800 */
[----:B------:R-:W4:Y:S04]  /*78f10*/  LDL.LU R4, [R1+0xc3c] ;  /* 0x000c3c0001047983 */ /* 0x000f280000300800 */
[----:B0-----:R-:W3:Y:S04]  /*78f20*/  LDL.LU R6, [R1+0xc38] ;  /* 0x000c380001067983 */ /* 0x001ee80000300800 */
[----:B------:R-:W-:Y:S04]  /*78f30*/  STL [R1+0x4020], R22 ;  /* 0x0040201601007387 */ /* 0x000fe80000100800 */
[----:B------:R-:W-:Y:S04]  /*78f40*/  STL.64 [R1+0x4018], R20 ;  /* 0x0040181401007387 */ /* 0x000fe80000100a00 */
[----:B-1----:R-:W3:Y:S01]  /*78f50*/  LDL.LU R7, [R1+0xbfc] ;  /* 0x000bfc0001077983 */ /* 0x002ee20000300800 */
[----:B------:R-:W-:-:S03]  /*78f60*/  LOP3.LUT P1, RZ, R12, 0x40, RZ, 0xc0, !PT ;  /* 0x000000400cff7812 */ /* 0x000fc6000782c0ff */
[----:B--2---:R-:W0:Y:S04]  /*78f70*/  LDS.128 R20, [R29] ;  /* 0x000000001d147984 */ /* 0x004e280000000c00 */
[----:B---3--:R-:W-:Y:S04]  /*78f80*/  STL.64 [R1+0x4000], R6 ;  /* 0x0040000601007387 */ /* 0x008fe80000100a00 */
[----:B----4-:R1:W-:Y:S04]  /*78f90*/  STL.64 [R1+0x3ff8], R4 ;  /* 0x003ff80401007387 */ /* 0x0103e80000100a00 */
[----:B-1----:R-:W2:Y:S04]  /*78fa0*/  LDL.LU R4, [R1+0x210] ;  /* 0x0002100001047983 */ /* 0x002ea80000300800 */
[----:B------:R-:W2:Y:S04]  /*78fb0*/  LDL.LU R5, [R1+0x214] ;  /* 0x0002140001057983 */ /* 0x000ea80000300800 */
[----:B------:R-:W3:Y:S04]  /*78fc0*/  LDL.LU R6, [R1+0x218] ;  /* 0x0002180001067983 */ /* 0x000ee80000300800 */
[----:B------:R-:W3:Y:S04]  /*78fd0*/  LDL.LU R7, [R1+0x21c] ;  /* 0x00021c0001077983 */ /* 0x000ee80000300800 */
[----:B---3--:R-:W-:Y:S04]  /*78fe0*/  STL.64 [R1+0x4010], R6 ;  /* 0x0040100601007387 */ /* 0x008fe80000100a00 */
[----:B--2---:R1:W-:Y:S04]  /*78ff0*/  STL.64 [R1+0x4008], R4 ;  /* 0x0040080401007387 */ /* 0x0043e80000100a00 */
[----:B-1----:R-:W2:Y:S04]  /*79000*/  LDL.LU R4, [R1+0x200] ;  /* 0x0002000001047983 */ /* 0x002ea80000300800 */
[----:B------:R-:W2:Y:S04]  /*79010*/  LDL.LU R5, [R1+0x204] ;  /* 0x0002040001057983 */ /* 0x000ea80000300800 */
[----:B------:R-:W2:Y:S04]  /*79020*/  LDL.LU R6, [R1+0x208] ;  /* 0x0002080001067983 */ /* 0x000ea80000300800 */
[----:B------:R-:W2:Y:S04]  /*79030*/  LDL.LU R7, [R1+0x20c] ;  /* 0x00020c0001077983 */ /* 0x000ea80000300800 */
[----:B------:R1:W-:Y:S04]  /*79040*/  STL [R1+0x3bc0], R12 ;  /* 0x003bc00c01007387 */ /* 0x0003e80000100800 */
[----:B-1----:R-:W2:Y:S04]  /*79050*/  LDL.LU R12, [R1+0x30] ;  /* 0x00003000010c7983 */ /* 0x002ea80000300800 */
[----:B0-----:R-:W-:Y:S04]  /*79060*/  STL.64 [R1+0x260], R20 ;  /* 0x0002601401007387 */ /* 0x001fe80000100a00 */
[----:B------:R-:W-:Y:S04]  /*79070*/  STL.64 [R1+0x268], R22 ;  /* 0x0002681601007387 */ /* 0x000fe80000100a00 */
[----:B------:R-:W0:Y:S01]  /*79080*/  LDS.128 R20, [R29+0x400] ;  /* 0x000400001d147984 */ /* 0x000e220000000c00 */
[----:B------:R-:W-:Y:S06]  /*79090*/  BAR.SYNC.DEFER_BLOCKING 0x0 ;  /* 0x0000000000007b1d */ /* 0x000fec0000010000 */
[----:B0-----:R-:W-:Y:S04]  /*790a0*/  STL.64 [R1+0x250], R20 ;  /* 0x0002501401007387 */ /* 0x001fe80000100a00 */
[----:B------:R0:W-:Y:S04]  /*790b0*/  STL.64 [R1+0x258], R22 ;  /* 0x0002581601007387 */ /* 0x0001e80000100a00 */
[----:B0-----:R-:W3:Y:S04]  /*790c0*/  LDL.LU R22, [R1+0x4020] ;  /* 0x0040200001167983 */ /* 0x001ee80000300800 */
[----:B------:R-:W4:Y:S04]  /*790d0*/  LDL.LU.64 R20, [R1+0x4018] ;  /* 0x0040180001147983 */ /* 0x000f280000300a00 */
[----:B------:R-:W-:Y:S04]  /*790e0*/  STL [R1+0x3fe8], R29 ;  /* 0x003fe81d01007387 */ /* 0x000fe80000100800 */
[----:B--2---:R0:W-:Y:S04]  /*790f0*/  STSM.16.M88.4 [R12], R4 ;  /* 0x000000040c007844 */ /* 0x0041e80000000200 */
[----:B0-----:R-:W2:Y:S04]  /*79100*/  LDL.LU.64 R6, [R1+0x4010] ;  /* 0x0040100001067983 */ /* 0x001ea80000300a00 */
[----:B------:R-:W2:Y:S01]  /*79110*/  LDL.LU.64 R4, [R1+0x4008] ;  /* 0x0040080001047983 */ /* 0x000ea20000300a00 */
[----:B------:R-:W-:-:S03]  /*79120*/  LOP3.LUT R0, R3, 0xffff, RZ, 0xc0, !PT ;  /* 0x0000ffff03007812 */ /* 0x000fc600078ec0ff */
[----:B--2---:R0:W-:Y:S04]  /*79130*/  STSM.16.M88.4 [R12+0x200], R4 ;  /* 0x000200040c007844 */ /* 0x0041e80000000200 */
[----:B0-----:R-:W2:Y:S04]  /*79140*/  LDL.LU.64 R6, [R1+0x4000] ;  /* 0x0040000001067983 */ /* 0x001ea80000300a00 */
[----:B------:R-:W3:Y:S04]  /*79150*/  LDL.LU.64 R4, [R1+0x3ff8] ;  /* 0x003ff80001047983 */ /* 0x000ee80000300a00 */
[----:B------:R-:W-:Y:S04]  /*79160*/  STL [R1+0x3fec], R12 ;  /* 0x003fec0c01007387 */ /* 0x000fe80000100800 */
[----:B------:R2:W-:Y:S04]  /*79170*/  STL [R1+0x224], R0 ;  /* 0x0002240001007387 */ /* 0x0005e80000100800 */
[----:B------:R-:W4:Y:S01]  /*79180*/  LDL.LU R23, [R1+0xc20] ;  /* 0x000c200001177983 */ /* 0x000f220000300800 */
[----:B------:R-:W-:Y:S01]  /*79190*/  BAR.SYNC.DEFER_BLOCKING 0x0 ;  /* 0x0000000000007b1d */ /* 0x000fe20000010000 */
[----:B--2---:R-:W-:-:S02]  /*791a0*/  LOP3.LUT R0, R6, 0xffff, RZ, 0xc0, !PT ;  /* 0x0000ffff06007812 */ /* 0x004fc400078ec0ff */
[----:B---3--:R-:W-:Y:S02]  /*791b0*/  LOP3.LUT R12, R5, 0xffff, RZ, 0xc0, !PT ;  /* 0x0000ffff050c7812 */ /* 0x008fe400078ec0ff */
[----:B------:R-:W-:Y:S01]  /*791c0*/  LOP3.LUT R29, R4, 0xffff, RZ, 0xc0, !PT ;  /* 0x0000ffff041d7812 */ /* 0x000fe200078ec0ff */
[----:B----4-:R0:W-:Y:S04]  /*791d0*/  STL [R1+0x3ff4], R23 ;  /* 0x003ff41701007387 */ /* 0x0101e80000100800 */
[----:B------:R-:W2:Y:S04]  /*791e0*/  LDL.LU R6, [R1+0xbbc] ;  /* 0x000bbc0001067983 */ /* 0x000ea80000300800 */
[----:B------:R-:W3:Y:S04]  /*791f0*/  LDL.LU R27, [R1+0xbb8] ;  /* 0x000bb800011b7983 */ /* 0x000ee80000300800 */
[----:B------:R-:W4:Y:S04]  /*79200*/  LDL.LU R25, [R1+0xc24] ;  /* 0x000c240001197983 */ /* 0x000f280000300800 */
[----:B------:R-:W2:Y:S01]  /*79210*/  LDL.LU R3, [R1+0xc14] ;  /* 0x000c140001037983 */ /* 0x000ea20000300800 */
[----:B0-----:R-:W-:-:S03]  /*79220*/  LOP3.LUT R23, R7, 0xffff, RZ, 0xc0, !PT ;  /* 0x0000ffff07177812 */ /* 0x001fc600078ec0ff */
[----:B--2---:R0:W-:Y:S04]  /*79230*/  STL [R1+0x3ff0], R3 ;  /* 0x003ff00301007387 */ /* 0x0041e80000100800 */
[----:B0-----:R-:W2:Y:S04]  /*79240*/  LDL.LU R3, [R1+0xbf8] ;  /* 0x000bf80001037983 */ /* 0x001ea80000300800 */
[----:B------:R0:W-:Y:S04]  /*79250*/  STL [R1+0x38], R23 ;  /* 0x0000381701007387 */ /* 0x0001e80000100800 */
[----:B------:R-:W3:Y:S04]  /*79260*/  LDL.LU R2, [R1+0xc10] ;  /* 0x000c100001027983 */ /* 0x000ee80000300800 */
[----:B------:R-:W3:Y:S04]  /*79270*/  LDL.LU R4, [R1+0xc04] ;  /* 0x000c040001047983 */ /* 0x000ee80000300800 */
[----:B------:R-:W-:Y:S04]  /*79280*/  STL [R1+0x228], R12 ;  /* 0x0002280c01007387 */ /* 0x000fe80000100800 */
[----:B------:R-:W3:Y:S01]  /*79290*/  LDL.LU R5, [R1+0xc00] ;  /* 0x000c000001057983 */ /* 0x000ee20000300800 */
[----:B----4-:R-:W-:-:S03]  /*792a0*/  PRMT R25, R25, 0x4210, R23 ;  /* 0x0000421019197816 */ /* 0x010fc60000000017 */
[----:B------:R-:W4:Y:S04]  /*792b0*/  LDL.LU R7, [R1+0x9f0] ;  /* 0x0009f00001077983 */ /* 0x000f280000300800 */
[----:B------:R-:W-:Y:S04]  /*792c0*/  STL [R1+0x22c], R29 ;  /* 0x00022c1d01007387 */ /* 0x000fe80000100800 */
[----:B------:R-:W-:Y:S01]  /*792d0*/  STL [R1+0x270], R0 ;  /* 0x0002700001007387 */ /* 0x000fe20000100800 */
[----:B--2---:R-:W-:-:S05]  /*792e0*/  LOP3.LUT R3, R3, 0xffff, RZ, 0xc0, !PT ;  /* 0x0000ffff03037812 */ /* 0x004fca00078ec0ff */
[----:B------:R1:W-:Y:S04]  /*792f0*/  STL [R1+0x3c], R3 ;  /* 0x00003c0301007387 */ /* 0x0003e80000100800 */
[----:B0-----:R-:W2:Y:S02]  /*79300*/  LDL.LU R23, [R1+0x3ff4] ;  /* 0x003ff40001177983 */ /* 0x001ea40000300800 */
[----:B--2---:R-:W-:Y:S02]  /*79310*/  PRMT R23, R23, 0x4210, R3 ;  /* 0x0000421017177816 */ /* 0x004fe40000000003 */
[----:B-1----:R-:W2:Y:S04]  /*79320*/  LDL.LU R3, [R1+0x3ff0] ;  /* 0x003ff00001037983 */ /* 0x002ea80000300800 */
[----:B------:R0:W-:Y:S04]  /*79330*/  STL.64 [R1+0x3fe0], R22 ;  /* 0x003fe01601007387 */ /* 0x0001e80000100a00 */
[----:B0-----:R-:W4:Y:S04]  /*79340*/  LDL R22, [R1+0x224] ;  /* 0x0002240001167983 */ /* 0x001f280000100800 */
[----:B------:R-:W4:Y:S01]  /*79350*/  LDL.LU R23, [R1+0xbf4] ;  /* 0x000bf40001177983 */ /* 0x000f220000300800 */
[----:B------:R-:W-:-:S02]  /*79360*/  LOP3.LUT R6, R6, 0xffff, RZ, 0xc0, !PT ;  /* 0x0000ffff06067812 */ /* 0x000fc400078ec0ff */
[----:B---3--:R-:W-:Y:S01]  /*79370*/  PRMT R5, R5, 0x4210, R12 ;  /* 0x0000421005057816 */ /* 0x008fe2000000000c */
[----:B------:R-:W-:Y:S04]  /*79380*/  STL.64 [R1+0x3fd8], R20 ;  /* 0x003fd81401007387 */ /* 0x000fe80000100a00 */
[----:B------:R4:W-:Y:S04]  /*79390*/  STL [R1+0x3fd0], R6 ;  /* 0x003fd00601007387 */ /* 0x0009e80000100800 */
[----:B------:R-:W3:Y:S01]  /*793a0*/  LDL.LU R12, [R1+0x3fec] ;  /* 0x003fec00010c7983 */ /* 0x000ee20000300800 */
[----:B--2---:R-:W-:-:S02]  /*793b0*/  PRMT R3, R3, 0x4210, R6 ;  /* 0x0000421003037816 */ /* 0x004fc40000000006 */
[----:B----4-:R-:W-:Y:S02]  /*793c0*/  PRMT R6, R23, 0x4210, R29 ;  /* 0x0000421017067816 */ /* 0x010fe4000000001d */
[----:B------:R-:W2:Y:S01]  /*793d0*/  LDL.LU R29, [R1+0x3fe8] ;  /* 0x003fe800011d7983 */ /* 0x000ea20000300800 */
[----:B------:R-:W-:Y:S02]  /*793e0*/  PRMT R4, R4, 0x4210, R22 ;  /* 0x0000421004047816 */ /* 0x000fe40000000016 */
[----:B------:R-:W-:Y:S01]  /*793f0*/  PRMT R7, R7, 0x4210, R0 ;  /* 0x0000421007077816 */ /* 0x000fe20000000000 */
[----:B--2---:R-:W0:Y:S04]  /*79400*/  LDS.128 R20, [R29] ;  /* 0x000000001d147984 */ /* 0x004e280000000c00 */
[----:B0-----:R-:W-:Y:S01]  /*79410*/  STL [R1+0x240], R20 ;  /* 0x0002401401007387 */ /* 0x001fe20000100800 */
[----:B------:R-:W-:-:S03]  /*79420*/  IMAD.MOV.U32 R0, RZ, RZ, R21 ;  /* 0x000000ffff007224 */ /* 0x000fc600078e0015 */
[----:B------:R-:W-:Y:S04]  /*79430*/  STL.64 [R1+0x248], R22 ;  /* 0x0002481601007387 */ /* 0x000fe80000100a00 */
[----:B------:R-:W0:Y:S01]  /*79440*/  LDS.128 R20, [R29+0x400] ;  /* 0x000400001d147984 */ /* 0x000e220000000c00 */
[----:B------:R-:W-:Y:S06]  /*79450*/  BAR.SYNC.DEFER_BLOCKING 0x0 ;  /* 0x0000000000007b1d */ /* 0x000fec0000010000 */
[----:B------:R-:W-:Y:S04]  /*79460*/  STL [R1+0x26b8], R0 ;  /* 0x0026b80001007387 */ /* 0x000fe80000100800 */
[----:B---3--:R-:W-:Y:S04]  /*79470*/  STSM.16.M88.4 [R12], R4 ;  /* 0x000000040c007844 */ /* 0x008fe80000000200 */
[----:B0-----:R-:W-:Y:S04]  /*79480*/  STL.64 [R1+0x230], R20 ;  /* 0x0002301401007387 */ /* 0x001fe80000100a00 */
[----:B------:R0:W-:Y:S04]  /*79490*/  STL.64 [R1+0x238], R22 ;  /* 0x0002381601007387 */ /* 0x0001e80000100a00 */
[----:B0-----:R-:W2:Y:S04]  /*794a0*/  LDL.LU.64 R22, [R1+0x3fe0] ;  /* 0x003fe00001167983 */ /* 0x001ea80000300a00 */
[----:B------:R-:W3:Y:S04]  /*794b0*/  LDL.LU.64 R20, [R1+0x3fd8] ;  /* 0x003fd80001147983 */ /* 0x000ee80000300a00 */
[----:B------:R-:W-:Y:S04]  /*794c0*/  STL [R1+0x3fa8], R29 ;  /* 0x003fa81d01007387 */ /* 0x000fe80000100800 */
[----:B------:R-:W4:Y:S04]  /*794d0*/  LDL.LU R6, [R1+0x3fd0] ;  /* 0x003fd00001067983 */ /* 0x000f280000300800 */
[----:B------:R-:W3:Y:S04]  /*794e0*/  LDL.LU R4, [R1+0x8b4] ;  /* 0x0008b40001047983 */ /* 0x000ee80000300800 */
[----:B------:R-:W2:Y:S04]  /*794f0*/  LDL.LU R5, [R1+0x8b0] ;  /* 0x0008b00001057983 */ /* 0x000ea80000300800 */
[----:B--2---:R0:W-:Y:S04]  /*79500*/  STL [R1+0x3fb8], R5 ;  /* 0x003fb80501007387 */ /* 0x0041e80000100800 */
[----:B0-----:R-:W3:Y:S04]  /*79510*/  LDL.LU R5, [R1+0x38] ;  /* 0x0000380001057983 */ /* 0x001ee80000300800 */
[----:B------:R-:W2:Y:S01]  /*79520*/  LDL.LU R7, [R1+0x8ac] ;  /* 0x0008ac0001077983 */ /* 0x000ea20000300800 */
[----:B------:R-:W-:-:S03]  /*79530*/  LOP3.LUT R27, R27, 0xffff, RZ, 0xc0, !PT ;  /* 0x0000ffff1b1b7812 */ /* 0x000fc600078ec0ff */
[----:B--2---:R0:W-:Y:S04]  /*79540*/  STL [R1+0x3fb4], R7 ;  /* 0x003fb40701007387 */ /* 0x0041e80000100800 */
[----:B0-----:R-:W2:Y:S04]  /*79550*/  LDL.LU R7, [R1+0x3c] ;  /* 0x00003c0001077983 */ /* 0x001ea80000300800 */
[----:B------:R-:W-:Y:S04]  /*79560*/  STL.64 [R1+0x3fc8], R10 ;  /* 0x003fc80a01007387 */ /* 0x000fe80000100a00 */
[----:B------:R0:W-:Y:S02]  /*79570*/  STL.64 [R1+0x3fc0], R8 ;  /* 0x003fc00801007387 */ /* 0x0001e40000100a00 */
[----:B0-----:R-:W-:-:S02]  /*79580*/  IMAD.MOV.U32 R9, RZ, RZ, R23 ;  /* 0x000000ffff097224 */ /* 0x001fc400078e0017 */
[----:B------:R-:W4:Y:S04]  /*79590*/  LDL.LU R23, [R1+0x8a8] ;  /* 0x0008a80001177983 */ /* 0x000f280000300800 */
[----:B------:R0:W-:Y:S04]  /*795a0*/  STL [R1+0x3fac], R19 ;  /* 0x003fac1301007387 */ /* 0x0001e80000100800 */
[----:B0-----:R-:W2:Y:S01]  /*795b0*/  LDL.LU R19, [R1+0x228] ;  /* 0x0002280001137983 */ /* 0x001ea20000300800 */
[----:B------:R-:W-:Y:S01]  /*795c0*/  PRMT R2, R2, 0x4210, R27 ;  /* 0x0000421002027816 */ /* 0x000fe2000000001b */
[----:B------:R-:W-:-:S02]  /*795d0*/  IMAD.MOV.U32 R8, RZ, RZ, R25 ;  /* 0x000000ffff087224 */ /* 0x000fc400078e0019 */
[----:B------:R-:W-:Y:S02]  /*795e0*/  IMAD.MOV.U32 R10, RZ, RZ, R3 ;  /* 0x000000ffff0a7224 */ /* 0x000fe400078e0003 */
[----:B------:R-:W-:Y:S01]  /*795f0*/  IMAD.MOV.U32 R11, RZ, RZ, R2 ;  /* 0x000000ffff0b7224 */ /* 0x000fe200078e0002 */
[----:B---3--:R-:W-:-:S04]  /*79600*/  PRMT R4, R4, 0x5210, R5 ;  /* 0x0000521004047816 */ /* 0x008fc80000000005 */
[----:B------:R-:W-:Y:S01]  /*79610*/  STSM.16.M88.4 [R12+0x200], R8 ;  /* 0x000200080c007844 */ /* 0x000fe20000000200 */
[----:B------:R-:W-:Y:S06]  /*79620*/  BAR.SYNC.DEFER_BLOCKING 0x0 ;  /* 0x0000000000007b1d */ /* 0x000fec0000010000 */
[----:B--2---:R0:W-:Y:S04]  /*79630*/  STL [R1+0x3fb0], R19 ;  /* 0x003fb01301007387 */ /* 0x0041e80000100800 */
[----:B0-----:R-:W2:Y:S04]  /*79640*/  LDL.LU R19, [R1+0x224] ;  /* 0x0002240001137983 */ /* 0x001ea80000300800 */
[----:B------:R-:W3:Y:S04]  /*79650*/  LDL.LU R3, [R1+0x8a4] ;  /* 0x0008a40001037983 */ /* 0x000ee80000300800 */
[----:B------:R-:W3:Y:S04]  /*79660*/  LDL.LU R29, [R1+0x22c] ;  /* 0x00022c00011d7983 */ /* 0x000ee80000300800 */
[----:B------:R-:W3:Y:S04]  /*79670*/  LDL.LU R2, [R1+0x8a0] ;  /* 0x0008a00001027983 */ /* 0x000ee80000300800 */
[----:B------:R-:W3:Y:S04]  /*79680*/  LDL.LU R0, [R1+0x89c] ;  /* 0x00089c0001007983 */ /* 0x000ee80000300800 */
[----:B------:R-:W3:Y:S04]  /*79690*/  LDL.LU R25, [R1+0x6c4] ;  /* 0x0006c40001197983 */ /* 0x000ee80000300800 */
[----:B------:R-:W3:Y:S04]  /*796a0*/  LDL.LU.64 R10, [R1+0x3fc8] ;  /* 0x003fc800010a7983 */ /* 0x000ee80000300a00 */
[----:B------:R-:W3:Y:S04]  /*796b0*/  LDL.LU.64 R8, [R1+0x3fc0] ;  /* 0x003fc00001087983 */ /* 0x000ee80000300a00 */
[----:B------:R-:W4:Y:S02]  /*796c0*/  LDL.LU R5, [R1+0x3fb8] ;  /* 0x003fb80001057983 */ /* 0x000f240000300800 */
[----:B----4-:R-:W-:-:S02]  /*796d0*/  PRMT R5, R5, 0x5210, R7 ;  /* 0x0000521005057816 */ /* 0x010fc40000000007 */
[----:B------:R-:W4:Y:S02]  /*796e0*/  LDL.LU R7, [R1+0x3fb4] ;  /* 0x003fb40001077983 */ /* 0x000f240000300800 */
[----:B----4-:R-:W-:Y:S02]  /*796f0*/  PRMT R6, R7, 0x5210, R6 ;  /* 0x0000521007067816 */ /* 0x010fe40000000006 */
[----:B------:R-:W4:Y:S01]  /*79700*/  LDL.LU R7, [R1+0xcec] ;  /* 0x000cec0001077983 */ /* 0x000f220000300800 */
[----:B--2---:R-:W-:-:S03]  /*79710*/  PRMT R23, R23, 0x5210, R19 ;  /* 0x0000521017177816 */ /* 0x004fc60000000013 */
[----:B----4-:R0:W-:Y:S04]  /*79720*/  STL [R1+0x3f80], R7 ;  /* 0x003f800701007387 */ /* 0x0101e80000100800 */
[----:B0-----:R-:W2:Y:S04]  /*79730*/  LDL.LU R7, [R1+0x270] ;  /* 0x0002700001077983 */ /* 0x001ea80000300800 */
[----:B------:R-:W4:Y:S01]  /*79740*/  LDL.LU R19, [R1+0x3fb0] ;  /* 0x003fb00001137983 */ /* 0x000f220000300800 */
[----:B---3--:R-:W-:Y:S02]  /*79750*/  PRMT R2, R2, 0x5210, R29 ;  /* 0x0000521002027816 */ /* 0x008fe4000000001d */
[----:B----4-:R-:W-:-:S02]  /*79760*/  PRMT R3, R3, 0x5210, R19 ;  /* 0x0000521003037816 */ /* 0x010fc40000000013 */
[----:B------:R-:W3:Y:S04]  /*79770*/  LDL.LU R19, [R1+0x3fac] ;  /* 0x003fac0001137983 */ /* 0x000ee80000300800 */
[----:B------:R-:W4:Y:S01]  /*79780*/  LDL.LU R29, [R1+0x3fa8] ;  /* 0x003fa800011d7983 */ /* 0x000f220000300800 */
[----:B--2---:R-:W-:Y:S02]  /*79790*/  PRMT R0, R0, 0x5210, R7 ;  /* 0x0000521000007816 */ /* 0x004fe40000000007 */
[----:B------:R-:W-:-:S05]  /*797a0*/  PRMT R7, R25, 0x5210, R27 ;  /* 0x0000521019077816 */ /* 0x000fca000000001b */
[----:B------:R0:W-:Y:S04]  /*797b0*/  STL.64 [R1+0x3f90], R6 ;  /* 0x003f900601007387 */ /* 0x0001e80000100a00 */
[----:B------:R1:W-:Y:S01]  /*797c0*/  STL.64 [R1+0x3f88], R4 ;  /* 0x003f880401007387 */ /* 0x0003e20000100a00 */
[----:B0-----:R-:W-:Y:S02]  /*797d0*/  IMAD.MOV.U32 R6, RZ, RZ, R2 ;  /* 0x000000ffff067224 */ /* 0x001fe400078e0002 */
[----:B------:R-:W-:Y:S02]  /*797e0*/  IMAD.MOV.U32 R7, RZ, RZ, R0 ;  /* 0x000000ffff077224 */ /* 0x000fe400078e0000 */
[----:B-1----:R-:W-:Y:S02]  /*797f0*/  IMAD.MOV.U32 R4, RZ, RZ, R23 ;  /* 0x000000ffff047224 */ /* 0x002fe400078e0017 */
[----:B------:R-:W-:Y:S01]  /*79800*/  IMAD.MOV.U32 R5, RZ, RZ, R3 ;  /* 0x000000ffff057224 */ /* 0x000fe200078e0003 */
[----:B------:R-:W-:Y:S04]  /*79810*/  STL.64 [R1+0x3fa0], R6 ;  /* 0x003fa00601007387 */ /* 0x000fe80000100a00 */
[----:B------:R-:W-:Y:S04]  /*79820*/  STL.64 [R1+0x3f98], R4 ;  /* 0x003f980401007387 */ /* 0x000fe80000100a00 */
[----:B----4-:R-:W0:Y:S04]  /*79830*/  LDS.128 R4, [R29] ;  /* 0x000000001d047984 */ /* 0x010e280000000c00 */
[----:B0-----:R-:W-:Y:S04]  /*79840*/  STL.64 [R1+0x220], R4 ;  /* 0x0002200401007387 */ /* 0x001fe80000100a00 */
[----:B------:R-:W-:Y:S04]  /*79850*/  STL.64 [R1+0x228], R6 ;  /* 0x0002280601007387 */ /* 0x000fe80000100a00 */
[----:B------:R-:W0:Y:S04]  /*79860*/  LDS.128 R4, [R29+0x400] ;  /* 0x000400001d047984 */ /* 0x000e280000000c00 */
[----:B0-----:R-:W-:Y:S04]  /*79870*/  STL.64 [R1+0x290], R4 ;  /* 0x0002900401007387 */ /* 0x001fe80000100a00 */
[----:B------:R0:W-:Y:S04]  /*79880*/  STL.64 [R1+0x298], R6 ;  /* 0x0002980601007387 */ /* 0x0001e80000100a00 */
[----:B0-----:R-:W2:Y:S04]  /*79890*/  LDL.LU.64 R6, [R1+0x3fa0] ;  /* 0x003fa00001067983 */ /* 0x001ea80000300a00 */
[----:B------:R-:W2:Y:S01]  /*798a0*/  LDL.LU.64 R4, [R1+0x3f98] ;  /* 0x003f980001047983 */ /* 0x000ea20000300a00 */
[----:B------:R-:W-:Y:S06]  /*798b0*/  BAR.SYNC.DEFER_BLOCKING 0x0 ;  /* 0x0000000000007b1d */ /* 0x000fec0000010000 */
[----:B------:R-:W-:Y:S04]  /*798c0*/  STL [R1+0x3f70], R29 ;  /* 0x003f701d01007387 */ /* 0x000fe80000100800 */
[----:B--2---:R0:W-:Y:S04]  /*798d0*/  STSM.16.M88.4 [R12], R4 ;  /* 0x000000040c007844 */ /* 0x0041e80000000200 */
[----:B0-----:R-:W2:Y:S04]  /*798e0*/  LDL.LU.64 R6, [R1+0x3f90] ;  /* 0x003f900001067983 */ /* 0x001ea80000300a00 */
[----:B------:R-:W2:Y:S04]  /*798f0*/  LDL.LU.64 R4, [R1+0x3f88] ;  /* 0x003f880001047983 */ /* 0x000ea80000300a00 */
[----:B--2---:R0:W-:Y:S04]  /*79900*/  STSM.16.M88.4 [R12+0x200], R4 ;  /* 0x000200040c007844 */ /* 0x0041e80000000200 */
[----:B0-----:R-:W2:Y:S04]  /*79910*/  LDL.LU R7, [R1+0x3f80] ;  /* 0x003f800001077983 */ /* 0x001ea80000300800 */
[----:B------:R0:W-:Y:S04]  /*79920*/  STL [R1+0x3f58], R12 ;  /* 0x003f580c01007387 */ /* 0x0001e80000100800 */
[----:B------:R-:W4:Y:S04]  /*79930*/  LDL.LU R3, [R1+0xcdc] ;  /* 0x000cdc0001037983 */ /* 0x000f280000300800 */
[----:B------:R-:W3:Y:S04]  /*79940*/  LDL.LU R2, [R1+0xc6c] ;  /* 0x000c6c0001027983 */ /* 0x000ee80000300800 */
[----:B------:R-:W3:Y:S04]  /*79950*/  LDL.LU R0, [R1+0xc68] ;  /* 0x000c680001007983 */ /* 0x000ee80000300800 */
[----:B0-----:R-:W4:Y:S04]  /*79960*/  LDL.LU R12, [R1+0xc1c] ;  /* 0x000c1c00010c7983 */ /* 0x001f280000300800 */
[----:B------:R-:W3:Y:S04]  /*79970*/  LDL.LU R5, [R1+0xc18] ;  /* 0x000c180001057983 */ /* 0x000ee80000300800 */
[----:B------:R-:W3:Y:S04]  /*79980*/  LDL.LU R4, [R1+0xbec] ;  /* 0x000bec0001047983 */ /* 0x000ee80000300800 */
[----:B------:R-:W3:Y:S04]  /*79990*/  LDL.LU R27, [R1+0xbdc] ;  /* 0x000bdc00011b7983 */ /* 0x000ee80000300800 */
[----:B------:R0:W-:Y:S04]  /*799a0*/  STL [R1+0x3f78], R9 ;  /* 0x003f780901007387 */ /* 0x0001e80000100800 */
[----:B0-----:R-:W3:Y:S01]  /*799b0*/  LDL.LU R9, [R1+0xce4] ;  /* 0x000ce40001097983 */ /* 0x001ee20000300800 */
[----:B------:R-:W-:Y:S01]  /*799c0*/  BAR.SYNC.DEFER_BLOCKING 0x0 ;  /* 0x0000000000007b1d */ /* 0x000fe20000010000 */
[----:B--2---:R-:W-:-:S05]  /*799d0*/  LOP3.LUT R25, R7, 0xffff, RZ, 0xc0, !PT ;  /* 0x0000ffff07197812 */ /* 0x004fca00078ec0ff */
[----:B------:R0:W-:Y:S04]  /*799e0*/  STL [R1+0x3f74], R25 ;  /* 0x003f741901007387 */ /* 0x0001e80000100800 */
[----:B0-----:R-:W2:Y:S04]  /*799f0*/  LDL.LU R25, [R1+0xce0] ;  /* 0x000ce00001197983 */ /* 0x001ea80000300800 */
[----:B--2---:R4:W-:Y:S04]  /*79a00*/  STL [R1+0x3f7c], R25 ;  /* 0x003f7c1901007387 */ /* 0x0049e80000100800 */
[----:B------:R-:W2:Y:S04]  /*79a10*/  LDL.LU R29, [R1+0xcd4] ;  /* 0x000cd400011d7983 */ /* 0x000ea80000300800 */
[----:B------:R-:W2:Y:S01]  /*79a20*/  LDL.LU R23, [R1+0xcd0] ;  /* 0x000cd00001177983 */ /* 0x000ea20000300800 */
[----:B----4-:R-:W-:-:S03]  /*79a30*/  LOP3.LUT R25, R12, 0xffff, RZ, 0xc0, !PT ;  /* 0x0000ffff0c197812 */ /* 0x010fc600078ec0ff */
[----:B------:R-:W4:Y:S01]  /*79a40*/  LDL.LU R6, [R1+0xcc8] ;  /* 0x000cc80001067983 */ /* 0x000f220000300800 */
[----:B---3--:R-:W-:-:S03]  /*79a50*/  PRMT R9, R9, 0x4210, R25 ;  /* 0x0000421009097816 */ /* 0x008fc60000000019 */
[----:B------:R-:W3:Y:S04]  /*79a60*/  LDL.LU R7, [R1+0xcc4] ;  /* 0x000cc40001077983 */ /* 0x000ee80000300800 */
[----:B------:R0:W-:Y:S04]  /*79a70*/  STL [R1+0x38], R25 ;  /* 0x0000381901007387 */ /* 0x0001e80000100800 */
[----:B------:R-:W3:Y:S04]  /*79a80*/  LDL.LU R12, [R1+0x9f4] ;  /* 0x0009f400010c7983 */ /* 0x000ee80000300800 */
[----:B0-----:R-:W2:Y:S01]  /*79a90*/  LDL.LU R25, [R1+0x3f7c] ;  /* 0x003f7c0001197983 */ /* 0x001ea20000300800 */
[----:B------:R-:W-:-:S03]  /*79aa0*/  LOP3.LUT R5, R5, 0xffff, RZ, 0xc0, !PT ;  /* 0x0000ffff05057812 */ /* 0x000fc600078ec0ff */
[----:B------:R0:W-:Y:S04]  /*79ab0*/  STL [R1+0x280], R9 ;  /* 0x0002800901007387 */ /* 0x0001e80000100800 */
[----:B0-----:R-:W3:Y:S01]  /*79ac0*/  LDL.LU R9, [R1+0x3f78] ;  /* 0x003f780001097983 */ /* 0x001ee20000300800 */
[----:B--2---:R-:W-:-:S05]  /*79ad0*/  PRMT R25, R25, 0x4210, R5 ;  /* 0x0000421019197816 */ /* 0x004fca0000000005 */
[----:B------:R0:W-:Y:S04]  /*79ae0*/  STL [R1+0x284], R25 ;  /* 0x0002841901007387 */ /* 0x0001e80000100800 */
[----:B0-----:R-:W2:Y:S01]  /*79af0*/  LDL.LU R25, [R1+0x3f74] ;  /* 0x003f740001197983 */ /* 0x001ea20000300800 */
[----:B------:R-:W-:-:S04]  /*79b00*/  LOP3.LUT R4, R4, 0xffff, RZ, 0xc0, !PT ;  /* 0x0000ffff04047812 */ /* 0x000fc800078ec0ff */
[----:B------:R-:W-:Y:S02]  /*79b10*/  PRMT R29, R29, 0x4210, R4 ;  /* 0x000042101d1d7816 */ /* 0x000fe40000000004 */
[----:B------:R-:W-:-:S03]  /*79b20*/  LOP3.LUT R3, R3, 0xffff, RZ, 0xc0, !PT ;  /* 0x0000ffff03037812 */ /* 0x000fc600078ec0ff */
[----:B------:R0:W-:Y:S04]  /*79b30*/  STL [R1+0x288], R29 ;  /* 0x0002881d01007387 */ /* 0x0001e80000100800 */
[----:B0-----:R-:W3:Y:S01]  /*79b40*/  LDL.LU R29, [R1+0x3f70] ;  /* 0x003f7000011d7983 */ /* 0x001ee20000300800 */
[----:B--2---:R-:W-:-:S05]  /*79b50*/  PRMT R23, R23, 0x4210, R25 ;  /* 0x0000421017177816 */ /* 0x004fca0000000019 */
[----:B------:R4:W-:Y:S02]  /*79b60*/  STL [R1+0x270], R23 ;  /* 0x0002701701007387 */ /* 0x0009e40000100800 */
[----:B----4-:R-:W-:-:S05]  /*79b70*/  PRMT R23, R6, 0x4210, R3 ;  /* 0x0000421006177816 */ /* 0x010fca0000000003 */
[----:B------:R0:W-:Y:S04]  /*79b80*/  STL [R1+0x274], R23 ;  /* 0x0002741701007387 */ /* 0x0001e80000100800 */
[----:B0-----:R-:W2:Y:S01]  /*79b90*/  LDL.LU R23, [R1+0x8d8] ;  /* 0x0008d80001177983 */ /* 0x001ea20000300800 */
[----:B------:R-:W-:-:S04]  /*79ba0*/  LOP3.LUT R2, R2, 0xffff, RZ, 0xc0, !PT ;  /* 0x0000ffff02027812 */ /* 0x000fc800078ec0ff */
[----:B---3--:R-:W-:Y:S01]  /*79bb0*/  PRMT R6, R7, 0x4210, R2 ;  /* 0x0000421007067816 */ /* 0x008fe20000000002 */
[----:B--2---:R0:W-:Y:S04]  /*79bc0*/  STL [R1+0x3f5c], R23 ;  /* 0x003f5c1701007387 */ /* 0x0041e80000100800 */
[----:B------:R1:W-:Y:S04]  /*79bd0*/  STL [R1+0x278], R6 ;  /* 0x0002780601007387 */ /* 0x0003e80000100800 */
[----:B0-----:R-:W2:Y:S04]  /*79be0*/  LDL.LU R23, [R1+0xcc0] ;  /* 0x000cc00001177983 */ /* 0x001ea80000300800 */
[----:B-1----:R-:W3:Y:S04]  /*79bf0*/  LDL.LU R6, [R1+0x8d4] ;  /* 0x0008d40001067983 */ /* 0x002ee80000300800 */
[----:B------:R-:W3:Y:S04]  /*79c00*/  LDL.LU R7, [R1+0x8d0] ;  /* 0x0008d00001077983 */ /* 0x000ee80000300800 */
[----:B---3--:R-:W-:Y:S04]  /*79c10*/  STL.64 [R1+0x3f68], R6 ;  /* 0x003f680601007387 */ /* 0x008fe80000100a00 */
[----:B------:R-:W-:Y:S04]  /*79c20*/  STL.64 [R1+0x3f60], R4 ;  /* 0x003f600401007387 */ /* 0x000fe80000100a00 */
[----:B------:R-:W0:Y:S04]  /*79c30*/  LDS.128 R4, [R29] ;  /* 0x000000001d047984 */ /* 0x000e280000000c00 */
[----:B0-----:R-:W-:Y:S04]  /*79c40*/  STL.64 [R1+0x210], R4 ;  /* 0x0002100401007387 */ /* 0x001fe80000100a00 */
[----:B------:R-:W-:Y:S04]  /*79c50*/  STL.64 [R1+0x218], R6 ;  /* 0x0002180601007387 */ /* 0x000fe80000100a00 */
[----:B------:R-:W0:Y:S04]  /*79c60*/  LDS.128 R4, [R29+0x400] ;  /* 0x000400001d047984 */ /* 0x000e280000000c00 */
[----:B0-----:R-:W-:Y:S04]  /*79c70*/  STL.64 [R1+0x200], R4 ;  /* 0x0002000401007387 */ /* 0x001fe80000100a00 */
[----:B------:R0:W-:Y:S04]  /*79c80*/  STL.64 [R1+0x208], R6 ;  /* 0x0002080601007387 */ /* 0x0001e80000100a00 */
[----:B0-----:R-:W3:Y:S04]  /*79c90*/  LDL.LU.64 R6, [R1+0x3f68] ;  /* 0x003f680001067983 */ /* 0x001ee80000300a00 */
[----:B------:R-:W4:Y:S01]  /*79ca0*/  LDL.LU.64 R4, [R1+0x3f60] ;  /* 0x003f600001047983 */ /* 0x000f220000300a00 */
[----:B------:R-:W-:-:S02]  /*79cb0*/  LOP3.LUT R0, R0, 0xffff, RZ, 0xc0, !PT ;  /* 0x0000ffff00007812 */ /* 0x000fc400078ec0ff */
[----:B------:R-:W-:Y:S01]  /*79cc0*/  LOP3.LUT R27, R27, 0xffff, RZ, 0xc0, !PT ;  /* 0x0000ffff1b1b7812 */ /* 0x000fe200078ec0ff */
[----:B------:R-:W-:Y:S01]  /*79cd0*/  STL.64 [R1+0x3f40], R10 ;  /* 0x003f400a01007387 */ /* 0x000fe20000100a00 */
[----:B--2---:R-:W-:-:S03]  /*79ce0*/  PRMT R23, R23, 0x4210, R0 ;  /* 0x0000421017177816 */ /* 0x004fc60000000000 */
[----:B------:R0:W-:Y:S01]  /*79cf0*/  STL.64 [R1+0x3f38], R8 ;  /* 0x003f380801007387 */ /* 0x0001e20000100a00 */
[----:B------:R-:W-:-:S03]  /*79d00*/  PRMT R12, R12, 0x4210, R27 ;  /* 0x000042100c0c7816 */ /* 0x000fc6000000001b */
[----:B0-----:R-:W2:Y:S04]  /*79d10*/  LDL.LU R8, [R1+0x280] ;  /* 0x0002800001087983 */ /* 0x001ea80000300800 */
[----:B------:R-:W2:Y:S04]  /*79d20*/  LDL.LU R9, [R1+0x284] ;  /* 0x0002840001097983 */ /* 0x000ea80000300800 */
[----:B------:R-:W2:Y:S01]  /*79d30*/  LDL.LU R10, [R1+0x288] ;  /* 0x00028800010a7983 */ /* 0x000ea20000300800 */
[----:B------:R-:W-:Y:S01]  /*79d40*/  IMAD.MOV.U32 R11, RZ, RZ, R12 ;  /* 0x000000ffff0b7224 */ /* 0x000fe200078e000c */
[----:B------:R-:W-:Y:S06]  /*79d50*/  BAR.SYNC.DEFER_BLOCKING 0x0 ;  /* 0x0000000000007b1d */ /* 0x000fec0000010000 */
[----:B---3--:R0:W-:Y:S04]  /*79d60*/  STL.64 [R1+0x3f50], R6 ;  /* 0x003f500601007387 */ /* 0x0081e80000100a00 */
[----:B----4-:R1:W-:Y:S01]  /*79d70*/  STL.64 [R1+0x3f48], R4 ;  /* 0x003f480401007387 */ /* 0x0103e20000100a00 */
[----:B0-----:R-:W-:-:S03]  /*79d80*/  IMAD.MOV.U32 R7, RZ, RZ, R23 ;  /* 0x000000ffff077224 */ /* 0x001fc600078e0017 */
[----:B-1----:R-:W3:Y:S04]  /*79d90*/  LDL.LU R4, [R1+0x270] ;  /* 0x0002700001047983 */ /* 0x002ee80000300800 */
[----:B------:R-:W3:Y:S04]  /*79da0*/  LDL.LU R5, [R1+0x274] ;  /* 0x0002740001057983 */ /* 0x000ee80000300800 */
[----:B------:R-:W3:Y:S04]  /*79db0*/  LDL.LU R6, [R1+0x278] ;  /* 0x0002780001067983 */ /* 0x000ee80000300800 */
[----:B------:R-:W4:Y:S04]  /*79dc0*/  LDL.LU R23, [R1+0x3f5c] ;  /* 0x003f5c0001177983 */ /* 0x000f280000300800 */
[----:B------:R-:W3:Y:S04]  /*79dd0*/  LDL.LU R12, [R1+0x3f58] ;  /* 0x003f5800010c7983 */ /* 0x000ee80000300800 */
[----:B------:R0:W-:Y:S04]  /*79de0*/  STL [R1+0x3f28], R29 ;  /* 0x003f281d01007387 */ /* 0x0001e80000100800 */
[----:B0-----:R-:W4:Y:S04]  /*79df0*/  LDL.LU R29, [R1+0x38] ;  /* 0x00003800011d7983 */ /* 0x001f280000300800 */
[----:B---3--:R0:W-:Y:S04]  /*79e00*/  STSM.16.M88.4 [R12], R4 ;  /* 0x000000040c007844 */ /* 0x0081e80000000200 */
[----:B0-----:R-:W3:Y:S04]  /*79e10*/  LDL.LU.64 R6, [R1+0x3f50] ;  /* 0x003f500001067983 */ /* 0x001ee80000300a00 */
[----:B------:R-:W3:Y:S04]  /*79e20*/  LDL.LU.64 R4, [R1+0x3f48] ;  /* 0x003f480001047983 */ /* 0x000ee80000300a00 */
[----:B------:R4:W-:Y:S04]  /*79e30*/  STL [R1+0x3f30], R2 ;  /* 0x003f300201007387 */ /* 0x0009e80000100800 */
[----:B------:R-:W-:Y:S04]  /*79e40*/  STL [R1+0x3f2c], R0 ;  /* 0x003f2c0001007387 */ /* 0x000fe80000100800 */
[----:B--2---:R0:W-:Y:S01]  /*79e50*/  STSM.16.M88.4 [R12+0x200], R8 ;  /* 0x000200080c007844 */ /* 0x0041e20000000200 */
[----:B----4-:R-:W-:-:S03]  /*79e60*/  PRMT R2, R23, 0x5210, R29 ;  /* 0x0000521017027816 */ /* 0x010fc6000000001d */
[----:B0-----:R-:W2:Y:S04]  /*79e70*/  LDL.LU.64 R10, [R1+0x3f40] ;  /* 0x003f4000010a7983 */ /* 0x001ea80000300a00 */
[----:B------:R-:W4:Y:S04]  /*79e80*/  LDL.LU.64 R8, [R1+0x3f38] ;  /* 0x003f380001087983 */ /* 0x000f280000300a00 */
[----:B------:R-:W2:Y:S01]  /*79e90*/  LDL.LU R23, [R1+0x8cc] ;  /* 0x0008cc0001177983 */ /* 0x000ea20000300800 */
[----:B------:R-:W-:Y:S01]  /*79ea0*/  BAR.SYNC.DEFER_BLOCKING 0x0 ;  /* 0x0000000000007b1d */ /* 0x000fe20000010000 */
[----:B---3--:R-:W-:-:S02]  /*79eb0*/  PRMT R0, R6, 0x5210, R5 ;  /* 0x0000521006007816 */ /* 0x008fc40000000005 */
[----:B------:R-:W-:-:S03]  /*79ec0*/  PRMT R29, R7, 0x5210, R4 ;  /* 0x00005210071d7816 */ /* 0x000fc60000000004 */
[----:B------:R-:W3:Y:S04]  /*79ed0*/  LDL.LU R6, [R1+0x8c8] ;  /* 0x0008c80001067983 */ /* 0x000ee80000300800 */
[----:B------:R-:W4:Y:S04]  /*79ee0*/  LDL.LU R7, [R1+0x8c0] ;  /* 0x0008c00001077983 */ /* 0x000f280000300800 */
[----:B------:R-:W4:Y:S04]  /*79ef0*/  LDL.LU R5, [R1+0x8c4] ;  /* 0x0008c40001057983 */ /* 0x000f280000300800 */
[----:B------:R-:W4:Y:S04]  /*79f00*/  LDL.LU R4, [R1+0x6cc] ;  /* 0x0006cc0001047983 */ /* 0x000f280000300800 */
[----:B------:R0:W-:Y:S04]  /*79f10*/  STL [R1+0x3f08], R22 ;  /* 0x003f081601007387 */ /* 0x0001e80000100800 */
[----:B------:R1:W-:Y:S01]  /*79f20*/  STL.64 [R1+0x3f00], R20 ;  /* 0x003f001401007387 */ /* 0x0003e20000100a00 */
[----:B0-----:R-:W-:-:S02]  /*79f30*/  IMAD.MOV.U32 R22, RZ, RZ, R29 ;  /* 0x000000ffff167224 */ /* 0x001fc400078e001d */
[----:B-1----:R-:W-:Y:S02]  /*79f40*/  IMAD.MOV.U32 R20, RZ, RZ, R2 ;  /* 0x000000ffff147224 */ /* 0x002fe400078e0002 */
[----:B------:R-:W4:Y:S01]  /*79f50*/  LDL.LU R2, [R1+0x3f30] ;  /* 0x003f300001027983 */ /* 0x000f220000300800 */
[----:B------:R-:W-:-:S03]  /*79f60*/  IMAD.MOV.U32 R21, RZ, RZ, R0 ;  /* 0x000000ffff157224 */ /* 0x000fc600078e0000 */
[----:B------:R-:W4:Y:S04]  /*79f70*/  LDL.LU R0, [R1+0x3f2c] ;  /* 0x003f2c0001007983 */ /* 0x000f280000300800 */
[----:B------:R-:W4:Y:S04]  /*79f80*/  LDL.LU R29, [R1+0x3f28] ;  /* 0x003f2800011d7983 */ /* 0x000f280000300800 */
[----:B------:R-:W-:Y:S04]  /*79f90*/  STL [R1+0x3f10], R26 ;  /* 0x003f101a01007387 */ /* 0x000fe80000100800 */
[----:B------:R3:W-:Y:S04]  /*79fa0*/  STL [R1+0x3f0c], R24 ;  /* 0x003f0c1801007387 */ /* 0x0007e80000100800 */
[----:B------:R-:W-:Y:S04]  /*79fb0*/  STL.64 [R1+0x3f20], R18 ;  /* 0x003f201201007387 */ /* 0x000fe80000100a00 */
[----:B------:R-:W-:Y:S01]  /*79fc0*/  STL.64 [R1+0x3f18], R16 ;  /* 0x003f181001007387 */ /* 0x000fe20000100a00 */
[----:B--2---:R-:W-:-:S02]  /*79fd0*/  PRMT R23, R23, 0x5210, R27 ;  /* 0x0000521017177816 */ /* 0x004fc4000000001b */
[----:B---3--:R-:W-:Y:S02]  /*79fe0*/  PRMT R24, R6, 0x5210, R25 ;  /* 0x0000521006187816 */ /* 0x008fe40000000019 */
[----:B------:R-:W2:Y:S01]  /*79ff0*/  LDL.LU R6, [R1+0xd2c] ;  /* 0x000d2c0001067983 */ /* 0x000ea20000300800 */
[----:B----4-:R-:W-:-:S03]  /*7a000*/  PRMT R25, R7, 0x5210, R3 ;  /* 0x0000521007197816 */ /* 0x010fc60000000003 */
[----:B------:R-:W3:Y:S04]  /*7a010*/  LDL.LU R7, [R1+0xd28] ;  /* 0x000d280001077983 */ /* 0x000ee80000300800 */
[----:B------:R-:W0:Y:S04]  /*7a020*/  LDS.128 R16, [R29] ;  /* 0x000000001d107984 */ /* 0x000e280000000c00 */
[----:B0-----:R-:W-:Y:S04]  /*7a030*/  STL.64 [R1+0x2b0], R16 ;  /* 0x0002b01001007387 */ /* 0x001fe80000100a00 */
[----:B------:R-:W-:Y:S04]  /*7a040*/  STL.64 [R1+0x2b8], R18 ;  /* 0x0002b81201007387 */ /* 0x000fe80000100a00 */
[----:B------:R-:W0:Y:S01]  /*7a050*/  LDS.128 R16, [R29+0x400] ;  /* 0x000400001d107984 */ /* 0x000e220000000c00 */
[----:B------:R-:W-:-:S02]  /*7a060*/  PRMT R26, R5, 0x5210, R2 ;  /* 0x00005210051a7816 */ /* 0x000fc40000000002 */
[----:B------:R-:W-:Y:S01]  /*7a070*/  PRMT R27, R4, 0x5210, R0 ;  /* 0x00005210041b7816 */ /* 0x000fe20000000000 */
[----:B------:R-:W-:Y:S06]  /*7a080*/  BAR.SYNC.DEFER_BLOCKING 0x0 ;  /* 0x0000000000007b1d */ /* 0x000fec0000010000 */
[----:B------:R-:W-:Y:S04]  /*7a090*/  STSM.16.M88.4 [R12], R24 ;  /* 0x000000180c007844 */ /* 0x000fe80000000200 */
[----:B------:R-:W-:Y:S04]  /*7a0a0*/  STSM.16.M88.4 [R12+0x200], R20 ;  /* 0x000200140c007844 */ /* 0x000fe80000000200 */
[----:B0-----:R-:W-:Y:S04]  /*7a0b0*/  STL.64 [R1+0x2e0], R16 ;  /* 0x0002e01001007387 */ /* 0x001fe80000100a00 */
[----:B------:R0:W-:Y:S04]  /*7a0c0*/  STL.64 [R1+0x2e8], R18 ;  /* 0x0002e81201007387 */ /* 0x0001e80000100a00 */
[----:B0-----:R-:W4:Y:S04]  /*7a0d0*/  LDL.LU.64 R18, [R1+0x3f20] ;  /* 0x003f200001127983 */ /* 0x001f280000300a00 */
[----:B------:R-:W4:Y:S04]  /*7a0e0*/  LDL.LU.64 R16, [R1+0x3f18] ;  /* 0x003f180001107983 */ /* 0x000f280000300a00 */
[----:B------:R-:W-:Y:S04]  /*7a0f0*/  STL [R1+0x3ef0], R29 ;  /* 0x003ef01d01007387 */ /* 0x000fe80000100800 */
[----:B------:R-:W4:Y:S04]  /*7a100*/  LDL.LU R26, [R1+0x3f10] ;  /* 0x003f1000011a7983 */ /* 0x000f280000300800 */
[----:B------:R-:W4:Y:S04]  /*7a110*/  LDL.LU R24, [R1+0x3f0c] ;  /* 0x003f0c0001187983 */ /* 0x000f280000300800 */
[----:B------:R-:W4:Y:S04]  /*7a120*/  LDL.LU R22, [R1+0x3f08] ;  /* 0x003f080001167983 */ /* 0x000f280000300800 */
[----:B------:R-:W4:Y:S04]  /*7a130*/  LDL.LU.64 R20, [R1+0x3f00] ;  /* 0x003f000001147983 */ /* 0x000f280000300a00 */
        /* <DEDUP_REMOVED lines=9> */
[----:B--2---:R-:W-:-:S03]  /*7a1d0*/  LOP3.LUT R4, R6, 0xffff, RZ, 0xc0, !PT ;  /* 0x0000ffff06047812 */ /* 0x004fc600078ec0ff */
[----:B------:R-:W2:Y:S01]  /*7a1e0*/  LDL.LU R6, [R1+0xcf4] ;  /* 0x000cf40001067983 */ /* 0x000ea20000300800 */
[----:B---3--:R-:W-:-:S03]  /*7a1f0*/  LOP3.LUT R27, R7, 0xffff, RZ, 0xc0, !PT ;  /* 0x0000ffff071b7812 */ /* 0x008fc600078ec0ff */
[----:B------:R-:W3:Y:S04]  /*7a200*/  LDL.LU R7, [R1+0xcf0] ;  /* 0x000cf00001077983 */ /* 0x000ee80000300800 */
[----:B------:R-:W-:Y:S01]  /*7a210*/  STL [R1+0x2a8], R4 ;  /* 0x0002a80401007387 */ /* 0x000fe20000100800 */
[----:B----4-:R-:W-:-:S05]  /*7a220*/  LOP3.LUT R23, R23, 0xffff, RZ, 0xc0, !PT ;  /* 0x0000ffff17177812 */ /* 0x010fca00078ec0ff */
[----:B------:R0:W-:Y:S01]  /*7a230*/  STL [R1+0x3ef8], R23 ;  /* 0x003ef81701007387 */ /* 0x0001e20000100800 */
[----:B------:R-:W-:-:S03]  /*7a240*/  LOP3.LUT R0, R0, 0xffff, RZ, 0xc0, !PT ;  /* 0x0000ffff00007812 */ /* 0x000fc600078ec0ff */
[----:B0-----:R-:W4:Y:S04]  /*7a250*/  LDL.LU R23, [R1+0xdb4] ;  /* 0x000db40001177983 */ /* 0x001f280000300800 */
[----:B------:R0:W-:Y:S04]  /*7a260*/  STL [R1+0x3efc], R0 ;  /* 0x003efc0001007387 */ /* 0x0001e80000100800 */
[----:B0-----:R-:W2:Y:S01]  /*7a270*/  LDL.LU R0, [R1+0xc4c] ;  /* 0x000c4c0001007983 */ /* 0x001ea20000300800 */
[----:B------:R-:W-:-:S04]  /*7a280*/  LOP3.LUT R25, R25, 0xffff, RZ, 0xc0, !PT ;  /* 0x0000ffff19197812 */ /* 0x000fc800078ec0ff */
[----:B------:R-:W-:Y:S02]  /*7a290*/  PRMT R12, R12, 0x4210, R25 ;  /* 0x000042100c0c7816 */ /* 0x000fe40000000019 */
[----:B------:R-:W-:Y:S02]  /*7a2a0*/  LOP3.LUT R2, R2, 0xffff, RZ, 0xc0, !PT ;  /* 0x0000ffff02027812 */ /* 0x000fe400078ec0ff */
[----:B------:R-:W-:Y:S01]  /*7a2b0*/  LOP3.LUT R3, R3, 0xffff, RZ, 0xc0, !PT ;  /* 0x0000ffff03037812 */ /* 0x000fe200078ec0ff */
[----:B------:R-:W-:Y:S01]  /*7a2c0*/  BAR.SYNC.DEFER_BLOCKING 0x0 ;  /* 0x0000000000007b1d */ /* 0x000fe20000010000 */
[----:B--2---:R-:W-:-:S04]  /*7a2d0*/  LOP3.LUT R0, R0, 0xffff, RZ, 0xc0, !PT ;  /* 0x0000ffff00007812 */ /* 0x004fc800078ec0ff */
[----:B----4-:R-:W-:Y:S01]  /*7a2e0*/  PRMT R23, R23, 0x4210, R0 ;  /* 0x0000421017177816 */ /* 0x010fe20000000000 */
[----:B------:R0:W-:Y:S04]  /*7a2f0*/  STL [R1+0x38], R0 ;  /* 0x0000380001007387 */ /* 0x0001e80000100800 */
[----:B------:R1:W-:Y:S04]  /*7a300*/  STL [R1+0x280], R23 ;  /* 0x0002801701007387 */ /* 0x0003e80000100800 */
[----:B------:R2:W-:Y:S01]  /*7a310*/  STL [R1+0x284], R12 ;  /* 0x0002840c01007387 */ /* 0x0005e20000100800 */
[----:B0-----:R-:W-:-:S02]  /*7a320*/  PRMT R0, R29, 0x4210, R3 ;  /* 0x000042101d007816 */ /* 0x001fc40000000003 */
[----:B---3--:R-:W-:Y:S02]  /*7a330*/  PRMT R29, R7, 0x4210, R27 ;  /* 0x00004210071d7816 */ /* 0x008fe4000000001b */
[----:B-1----:R-:W-:Y:S02]  /*7a340*/  PRMT R23, R5, 0x4210, R2 ;  /* 0x0000421005177816 */ /* 0x002fe40000000002 */
[----:B--2---:R-:W-:Y:S02]  /*7a350*/  PRMT R12, R6, 0x4210, R4 ;  /* 0x00004210060c7816 */ /* 0x004fe40000000004 */
[----:B------:R-:W2:Y:S04]  /*7a360*/  LDL.LU R4, [R1+0x8f8] ;  /* 0x0008f80001047983 */ /* 0x000ea80000300800 */
[----:B------:R-:W2:Y:S04]  /*7a370*/  LDL.LU R5, [R1+0x8fc] ;  /* 0x0008fc0001057983 */ /* 0x000ea80000300800 */
[----:B------:R-:W3:Y:S04]  /*7a380*/  LDL.LU R6, [R1+0x8f4] ;  /* 0x0008f40001067983 */ /* 0x000ee80000300800 */
[----:B------:R-:W3:Y:S04]  /*7a390*/  LDL.LU R7, [R1+0x8f0] ;  /* 0x0008f00001077983 */ /* 0x000ee80000300800 */
[----:B---3--:R-:W-:Y:S04]  /*7a3a0*/  STL.64 [R1+0x3ec8], R6 ;  /* 0x003ec80601007387 */ /* 0x008fe80000100a00 */
[----:B--2---:R0:W-:Y:S04]  /*7a3b0*/  STL.64 [R1+0x3ec0], R4 ;  /* 0x003ec00401007387 */ /* 0x0041e80000100a00 */
[----:B0-----:R-:W2:Y:S04]  /*7a3c0*/  LDL.LU R4, [R1+0x280] ;  /* 0x0002800001047983 */ /* 0x001ea80000300800 */
[----:B------:R-:W2:Y:S01]  /*7a3d0*/  LDL.LU R5, [R1+0x284] ;  /* 0x0002840001057983 */ /* 0x000ea20000300800 */
[----:B------:R-:W-:-:S02]  /*7a3e0*/  IMAD.MOV.U32 R6, RZ, RZ, R0 ;  /* 0x000000ffff067224 */ /* 0x000fc400078e0000 */
[----:B------:R-:W-:Y:S01]  /*7a3f0*/  IMAD.MOV.U32 R7, RZ, RZ, R23 ;  /* 0x000000ffff077224 */ /* 0x000fe200078e0017 */
[----:B------:R-:W3:Y:S04]  /*7a400*/  LDL.LU R0, [R1+0x3efc] ;  /* 0x003efc0001007983 */ /* 0x000ee80000300800 */
[----:B------:R-:W4:Y:S04]  /*7a410*/  LDL.LU R23, [R1+0x3ef8] ;  /* 0x003ef80001177983 */ /* 0x000f280000300800 */
[----:B------:R0:W-:Y:S04]  /*7a420*/  STL.64 [R1+0x3ed8], R6 ;  /* 0x003ed80601007387 */ /* 0x0001e80000100a00 */
[----:B0-----:R-:W4:Y:S04]  /*7a430*/  LDL.LU R6, [R1+0xaa0] ;  /* 0x000aa00001067983 */ /* 0x001f280000300800 */
[----:B------:R-:W3:Y:S04]  /*7a440*/  LDL.LU R7, [R1+0xa94] ;  /* 0x000a940001077983 */ /* 0x000ee80000300800 */
[----:B--2---:R0:W-:Y:S02]  /*7a450*/  STL.64 [R1+0x3ed0], R4 ;  /* 0x003ed00401007387 */ /* 0x0041e40000100a00 */
[----:B0-----:R-:W-:-:S02]  /*7a460*/  IMAD.MOV.U32 R4, RZ, RZ, R12 ;  /* 0x000000ffff047224 */ /* 0x001fc400078e000c */
[----:B------:R-:W2:Y:S01]  /*7a470*/  LDL.LU R12, [R1+0x3ef4] ;  /* 0x003ef400010c7983 */ /* 0x000ea20000300800 */
[----:B------:R-:W-:-:S03]  /*7a480*/  IMAD.MOV.U32 R5, RZ, RZ, R29 ;  /* 0x000000ffff057224 */ /* 0x000fc600078e001d */
[----:B------:R-:W2:Y:S04]  /*7a490*/  LDL.LU R29, [R1+0x3ef0] ;  /* 0x003ef000011d7983 */ /* 0x000ea80000300800 */
[----:B------:R-:W-:Y:S04]  /*7a4a0*/  STL.64 [R1+0x3ee8], R26 ;  /* 0x003ee81a01007387 */ /* 0x000fe80000100a00 */
[----:B------:R-:W-:Y:S01]  /*7a4b0*/  STL.64 [R1+0x3ee0], R24 ;  /* 0x003ee01801007387 */ /* 0x000fe20000100a00 */
[----:B----4-:R-:W-:Y:S02]  /*7a4c0*/  PRMT R6, R6, 0x4210, R23 ;  /* 0x0000421006067816 */ /* 0x010fe40000000017 */
[----:B---3--:R-:W-:Y:S01]  /*7a4d0*/  PRMT R7, R7, 0x4210, R0 ;  /* 0x0000421007077816 */ /* 0x008fe20000000000 */
[----:B--2---:R-:W0:Y:S04]  /*7a4e0*/  LDS.128 R24, [R29] ;  /* 0x000000001d187984 */ /* 0x004e280000000c00 */
        /* <DEDUP_REMOVED lines=8> */
[----:B------:R-:W3:Y:S04]  /*7a570*/  LDL.LU.64 R24, [R1+0x3ee0] ;  /* 0x003ee00001187983 */ /* 0x000ee80000300a00 */
[----:B------:R0:W-:Y:S04]  /*7a580*/  STL [R1+0x3eb4], R29 ;  /* 0x003eb41d01007387 */ /* 0x0001e80000100800 */
[----:B0-----:R-:W4:Y:S04]  /*7a590*/  LDL.LU R29, [R1+0x38] ;  /* 0x00003800011d7983 */ /* 0x001f280000300800 */
[----:B------:R-:W2:Y:S04]  /*7a5a0*/  LDL.LU.64 R6, [R1+0x3ed8] ;  /* 0x003ed80001067983 */ /* 0x000ea80000300a00 */
[----:B------:R-:W2:Y:S04]  /*7a5b0*/  LDL.LU.64 R4, [R1+0x3ed0] ;  /* 0x003ed00001047983 */ /* 0x000ea80000300a00 */
[----:B------:R-:W-:Y:S04]  /*7a5c0*/  STL [R1+0x3eb8], R0 ;  /* 0x003eb80001007387 */ /* 0x000fe80000100800 */
[----:B--2---:R0:W-:Y:S04]  /*7a5d0*/  STSM.16.M88.4 [R12+0x200], R4 ;  /* 0x000200040c007844 */ /* 0x0041e80000000200 */
[----:B0-----:R-:W2:Y:S04]  /*7a5e0*/  LDL.LU.64 R6, [R1+0x3ec8] ;  /* 0x003ec80001067983 */ /* 0x001ea80000300a00 */
[----:B------:R-:W4:Y:S01]  /*7a5f0*/  LDL.LU.64 R4, [R1+0x3ec0] ;  /* 0x003ec00001047983 */ /* 0x000f220000300a00 */
[----:B------:R-:W-:Y:S01]  /*7a600*/  BAR.SYNC.DEFER_BLOCKING 0x0 ;  /* 0x0000000000007b1d */ /* 0x000fe20000010000 */
[----:B--2---:R-:W-:-:S02]  /*7a610*/  PRMT R0, R6, 0x5210, R3 ;  /* 0x0000521006007816 */ /* 0x004fc40000000003 */
[----:B----4-:R-:W-:Y:S02]  /*7a620*/  PRMT R4, R4, 0x5210, R29 ;  /* 0x0000521004047816 */ /* 0x010fe4000000001d */
[----:B---3--:R-:W-:Y:S02]  /*7a630*/  PRMT R5, R5, 0x5210, R25 ;  /* 0x0000521005057816 */ /* 0x008fe40000000019 */
[----:B------:R-:W-:Y:S01]  /*7a640*/  PRMT R29, R7, 0x5210, R2 ;  /* 0x00005210071d7816 */ /* 0x000fe20000000002 */
[----:B------:R-:W2:Y:S04]  /*7a650*/  LDL.LU R25, [R1+0x8e8] ;  /* 0x0008e80001197983 */ /* 0x000ea80000300800 */
[----:B------:R-:W3:Y:S04]  /*7a660*/  LDL.LU R2, [R1+0x6d4] ;  /* 0x0006d40001027983 */ /* 0x000ee80000300800 */
[----:B------:R-:W4:Y:S04]  /*7a670*/  LDL.LU R3, [R1+0x6d0] ;  /* 0x0006d00001037983 */ /* 0x000f280000300800 */
[----:B------:R-:W2:Y:S04]  /*7a680*/  LDL.LU R6, [R1+0xd5c] ;  /* 0x000d5c0001067983 */ /* 0x000ea80000300800 */
[----:B------:R-:W2:Y:S04]  /*7a690*/  LDL.LU R7, [R1+0xd58] ;  /* 0x000d580001077983 */ /* 0x000ea80000300800 */
[----:B--2---:R0:W-:Y:S02]  /*7a6a0*/  STL.64 [R1+0x3e90], R6 ;  /* 0x003e900601007387 */ /* 0x0041e40000100a00 */
[----:B0-----:R-:W-:-:S02]  /*7a6b0*/  IMAD.MOV.U32 R6, RZ, RZ, R0 ;  /* 0x000000ffff067224 */ /* 0x001fc400078e0000 */
[----:B------:R-:W-:Y:S01]  /*7a6c0*/  IMAD.MOV.U32 R7, RZ, RZ, R29 ;  /* 0x000000ffff077224 */ /* 0x000fe200078e001d */
[----:B------:R-:W4:Y:S04]  /*7a6d0*/  LDL.LU R0, [R1+0x3eb8] ;  /* 0x003eb80001007983 */ /* 0x000f280000300800 */
[----:B------:R-:W2:Y:S04]  /*7a6e0*/  LDL.LU R29, [R1+0x3eb4] ;  /* 0x003eb400011d7983 */ /* 0x000ea80000300800 */
[----:B------:R0:W-:Y:S04]  /*7a6f0*/  STL.64 [R1+0x3ea0], R6 ;  /* 0x003ea00601007387 */ /* 0x0001e80000100a00 */
[----:B0-----:R-:W3:Y:S04]  /*7a700*/  LDL.LU R6, [R1+0x2a8] ;  /* 0x0002a80001067983 */ /* 0x001ee80000300800 */
[----:B------:R-:W3:Y:S04]  /*7a710*/  LDL.LU R7, [R1+0x8ec] ;  /* 0x0008ec0001077983 */ /* 0x000ee80000300800 */
[----:B------:R0:W-:Y:S04]  /*7a720*/  STL.64 [R1+0x3e98], R4 ;  /* 0x003e980401007387 */ /* 0x0001e80000100a00 */
[----:B------:R-:W-:Y:S04]  /*7a730*/  STL [R1+0x3eb0], R22 ;  /* 0x003eb01601007387 */ /* 0x000fe80000100800 */
[----:B------:R-:W-:Y:S01]  /*7a740*/  STL.64 [R1+0x3ea8], R20 ;  /* 0x003ea81401007387 */ /* 0x000fe20000100a00 */
[----:B0-----:R-:W-:-:S02]  /*7a750*/  PRMT R5, R25, 0x5210, R27 ;  /* 0x0000521019057816 */ /* 0x001fc4000000001b */
[----:B---3--:R-:W-:Y:S02]  /*7a760*/  PRMT R4, R7, 0x5210, R6 ;  /* 0x0000521007047816 */ /* 0x008fe40000000006 */
[----:B------:R-:W-:Y:S02]  /*7a770*/  PRMT R6, R2, 0x5210, R23 ;  /* 0x0000521002067816 */ /* 0x000fe40000000017 */
[----:B--2---:R-:W0:Y:S04]  /*7a780*/  LDS.128 R20, [R29] ;  /* 0x000000001d147984 */ /* 0x004e280000000c00 */
[----:B0-----:R-:W-:Y:S04]  /*7a790*/  STL.64 [R1+0x2f0], R20 ;  /* 0x0002f01401007387 */ /* 0x001fe80000100a00 */
[----:B------:R-:W-:Y:S04]  /*7a7a0*/  STL.64 [R1+0x2f8], R22 ;  /* 0x0002f81601007387 */ /* 0x000fe80000100a00 */
[----:B------:R-:W0:Y:S01]  /*7a7b0*/  LDS.128 R20, [R29+0x400] ;  /* 0x000400001d147984 */ /* 0x000e220000000c00 */
[----:B----4-:R-:W-:Y:S01]  /*7a7c0*/  PRMT R7, R3, 0x5210, R0 ;  /* 0x0000521003077816 */ /* 0x010fe20000000000 */
[----:B------:R-:W-:Y:S06]  /*7a7d0*/  BAR.SYNC.DEFER_BLOCKING 0x0 ;  /* 0x0000000000007b1d */ /* 0x000fec0000010000 */
[----:B------:R-:W-:Y:S04]  /*7a7e0*/  STSM.16.M88.4 [R12], R4 ;  /* 0x000000040c007844 */ /* 0x000fe80000000200 */
[----:B0-----:R-:W-:Y:S04]  /*7a7f0*/  STL.64 [R1+0x330], R20 ;  /* 0x0003301401007387 */ /* 0x001fe80000100a00 */
[----:B------:R0:W-:Y:S04]  /*7a800*/  STL.64 [R1+0x338], R22 ;  /* 0x0003381601007387 */ /* 0x0001e80000100a00 */
[----:B0-----:R-:W2:Y:S04]  /*7a810*/  LDL.LU R22, [R1+0x3eb0] ;  /* 0x003eb00001167983 */ /* 0x001ea80000300800 */
[----:B------:R-:W3:Y:S04]  /*7a820*/  LDL.LU.64 R20, [R1+0x3ea8] ;  /* 0x003ea80001147983 */ /* 0x000ee80000300a00 */
[----:B------:R-:W-:Y:S04]  /*7a830*/  STL [R1+0x3e7c], R29 ;  /* 0x003e7c1d01007387 */ /* 0x000fe80000100800 */
[----:B------:R-:W4:Y:S04]  /*7a840*/  LDL.LU.64 R6, [R1+0x3ea0] ;  /* 0x003ea00001067983 */ /* 0x000f280000300a00 */
[----:B------:R-:W4:Y:S04]  /*7a850*/  LDL.LU.64 R4, [R1+0x3e98] ;  /* 0x003e980001047983 */ /* 0x000f280000300a00 */
[----:B----4-:R0:W-:Y:S04]  /*7a860*/  STSM.16.M88.4 [R12+0x200], R4 ;  /* 0x000200040c007844 */ /* 0x0101e80000000200 */
[----:B0-----:R-:W4:Y:S04]  /*7a870*/  LDL.LU.64 R6, [R1+0x3e90] ;  /* 0x003e900001067983 */ /* 0x001f280000300a00 */
[----:B------:R0:W-:Y:S04]  /*7a880*/  STL [R1+0x3e78], R12 ;  /* 0x003e780c01007387 */ /* 0x0001e80000100800 */
[----:B------:R-:W2:Y:S04]  /*7a890*/  LDL.LU R23, [R1+0xcfc] ;  /* 0x000cfc0001177983 */ /* 0x000ea80000300800 */
[----:B------:R-:W3:Y:S04]  /*7a8a0*/  LDL.LU R3, [R1+0xcf8] ;  /* 0x000cf80001037983 */ /* 0x000ee80000300800 */
[----:B0-----:R-:W2:Y:S04]  /*7a8b0*/  LDL.LU R12, [R1+0xc2c] ;  /* 0x000c2c00010c7983 */ /* 0x001ea80000300800 */
[----:B------:R-:W3:Y:S04]  /*7a8c0*/  LDL.LU R2, [R1+0xc28] ;  /* 0x000c280001027983 */ /* 0x000ee80000300800 */
[----:B------:R-:W4:Y:S01]  /*7a8d0*/  LDL.LU R29, [R1+0xdc8] ;  /* 0x000dc800011d7983 */ /* 0x000f220000300800 */
[----:B------:R-:W-:Y:S06]  /*7a8e0*/  BAR.SYNC.DEFER_BLOCKING 0x0 ;  /* 0x0000000000007b1d */ /* 0x000fec0000010000 */
[----:B----4-:R0:W-:Y:S04]  /*7a8f0*/  STL [R1+0x3e80], R29 ;  /* 0x003e801d01007387 */ /* 0x0101e80000100800 */
[----:B0-----:R-:W4:Y:S04]  /*7a900*/  LDL.LU R29, [R1+0xdd4] ;  /* 0x000dd400011d7983 */ /* 0x001f280000300800 */
[----:B----4-:R0:W-:Y:S04]  /*7a910*/  STL [R1+0x3e88], R29 ;  /* 0x003e881d01007387 */ /* 0x0101e80000100800 */
[----:B0-----:R-:W4:Y:S04]  /*7a920*/  LDL.LU R29, [R1+0xde0] ;  /* 0x000de000011d7983 */ /* 0x001f280000300800 */
[----:B------:R-:W2:Y:S04]  /*7a930*/  LDL.LU R27, [R1+0xdd0] ;  /* 0x000dd000011b7983 */ /* 0x000ea80000300800 */
[----:B--2---:R0:W-:Y:S04]  /*7a940*/  STL [R1+0x3e84], R27 ;  /* 0x003e841b01007387 */ /* 0x0041e80000100800 */
[----:B0-----:R-:W2:Y:S04]  /*7a950*/  LDL.LU R27, [R1+0xc78] ;  /* 0x000c7800011b7983 */ /* 0x001ea80000300800 */
[----:B------:R-:W3:Y:S01]  /*7a960*/  LDL.LU R5, [R1+0xdc4] ;  /* 0x000dc40001057983 */ /* 0x000ee20000300800 */
[----:B------:R-:W-:-:S03]  /*7a970*/  LOP3.LUT R25, R6, 0xffff, RZ, 0xc0, !PT ;  /* 0x0000ffff06197812 */ /* 0x000fc600078ec0ff */
[----:B---3--:R0:W-:Y:S04]  /*7a980*/  STL [R1+0x3e8c], R5 ;  /* 0x003e8c0501007387 */ /* 0x0081e80000100800 */
[----:B0-----:R-:W3:Y:S01]  /*7a990*/  LDL.LU R5, [R1+0xc7c] ;  /* 0x000c7c0001057983 */ /* 0x001ee20000300800 */
[----:B------:R-:W-:-:S03]  /*7a9a0*/  LOP3.LUT R0, R7, 0xffff, RZ, 0xc0, !PT ;  /* 0x0000ffff07007812 */ /* 0x000fc600078ec0ff */
[----:B------:R-:W2:Y:S04]  /*7a9b0*/  LDL.LU R7, [R1+0xdc0] ;  /* 0x000dc00001077983 */ /* 0x000ea80000300800 */
[----:B------:R-:W-:Y:S04]  /*7a9c0*/  STL [R1+0x2a4], R25 ;  /* 0x0002a41901007387 */ /* 0x000fe80000100800 */
[----:B------:R-:W2:Y:S04]  /*7a9d0*/  LDL.LU R6, [R1+0xdb8] ;  /* 0x000db80001067983 */ /* 0x000ea80000300800 */
[----:B------:R-:W2:Y:S04]  /*7a9e0*/  LDL.LU R4, [R1+0xaa4] ;  /* 0x000aa40001047983 */ /* 0x000ea80000300800 */
[----:B------:R-:W-:Y:S01]  /*7a9f0*/  STL [R1+0x2a8], R0 ;  /* 0x0002a80001007387 */ /* 0x000fe20000100800 */
[----:B---3--:R-:W-:-:S04]  /*7aa00*/  LOP3.LUT R5, R5, 0xffff, RZ, 0xc0, !PT ;  /* 0x0000ffff05057812 */ /* 0x008fc800078ec0ff */
[----:B----4-:R-:W-:Y:S01]  /*7aa10*/  PRMT R29, R29, 0x4210, R5 ;  /* 0x000042101d1d7816 */ /* 0x010fe20000000005 */
[----:B------:R0:W-:Y:S04]  /*7aa20*/  STL [R1+0x38], R5 ;  /* 0x0000380501007387 */ /* 0x0001e80000100800 */
[----:B0-----:R-:W3:Y:S04]  /*7aa30*/  LDL.LU R5, [R1+0x3e8c] ;  /* 0x003e8c0001057983 */ /* 0x001ee80000300800 */
[----:B------:R0:W-:Y:S04]  /*7aa40*/  STL [R1+0x280], R29 ;  /* 0x0002801d01007387 */ /* 0x0001e80000100800 */
[----:B0-----:R-:W4:Y:S01]  /*7aa50*/  LDL.LU R29, [R1+0x3e88] ;  /* 0x003e8800011d7983 */ /* 0x001f220000300800 */
[----:B--2---:R-:W-:-:S05]  /*7aa60*/  LOP3.LUT R27, R27, 0xffff, RZ, 0xc0, !PT ;  /* 0x0000ffff1b1b7812 */ /* 0x004fca00078ec0ff */
[----:B------:R0:W-:Y:S01]  /*7aa70*/  STL [R1+0x3c], R27 ;  /* 0x00003c1b01007387 */ /* 0x0001e20000100800 */
[----:B----4-:R-:W-:-:S03]  /*7aa80*/  PRMT R29, R29, 0x4210, R27 ;  /* 0x000042101d1d7816 */ /* 0x010fc6000000001b */
[----:B0-----:R-:W2:Y:S04]  /*7aa90*/  LDL.LU R27, [R1+0x3e84] ;  /* 0x003e8400011b7983 */ /* 0x001ea80000300800 */
[----:B------:R0:W-:Y:S04]  /*7aaa0*/  STL [R1+0x284], R29 ;  /* 0x0002841d01007387 */ /* 0x0001e80000100800 */
[----:B0-----:R-:W4:Y:S01]  /*7aab0*/  LDL.LU R29, [R1+0x3e80] ;  /* 0x003e8000011d7983 */ /* 0x001f220000300800 */
[----:B------:R-:W-:Y:S02]  /*7aac0*/  LOP3.LUT R12, R12, 0xffff, RZ, 0xc0, !PT ;  /* 0x0000ffff0c0c7812 */ /* 0x000fe400078ec0ff */
[----:B------:R-:W-:-:S03]  /*7aad0*/  LOP3.LUT R3, R3, 0xffff, RZ, 0xc0, !PT ;  /* 0x0000ffff03037812 */ /* 0x000fc600078ec0ff */
[----:B------:R4:W-:Y:S01]  /*7aae0*/  STL [R1+0x2a0], R12 ;  /* 0x0002a00c01007387 */ /* 0x0009e20000100800 */
[----:B------:R-:W-:Y:S02]  /*7aaf0*/  PRMT R7, R7, 0x4210, R0 ;  /* 0x0000421007077816 */ /* 0x000fe40000000000 */
[----:B------:R-:W-:Y:S02]  /*7ab00*/  PRMT R0, R4, 0x4210, R3 ;  /* 0x0000421004007816 */ /* 0x000fe40000000003 */
[----:B----4-:R-:W-:-:S05]  /*7ab10*/  PRMT R12, R29, 0x4210, R12 ;  /* 0x000042101d0c7816 */ /* 0x010fca000000000c */
[----:B------:R3:W-:Y:S04]  /*7ab20*/  STL [R1+0x288], R12 ;  /* 0x0002880c01007387 */ /* 0x0007e80000100800 */
[----:B------:R-:W4:Y:S01]  /*7ab30*/  LDL.LU R4, [R1+0x91c] ;  /* 0x00091c0001047983 */ /* 0x000f220000300800 */
[----:B---3--:R-:W-:-:S03]  /*7ab40*/  PRMT R12, R5, 0x4210, R25 ;  /* 0x00004210050c7816 */ /* 0x008fc60000000019 */
[----:B------:R-:W3:Y:S01]  /*7ab50*/  LDL.LU R5, [R1+0x910] ;  /* 0x0009100001057983 */ /* 0x000ee20000300800 */
[----:B------:R-:W-:-:S04]  /*7ab60*/  LOP3.LUT R2, R2, 0xffff, RZ, 0xc0, !PT ;  /* 0x0000ffff02027812 */ /* 0x000fc800078ec0ff */
[----:B--2---:R-:W-:Y:S01]  /*7ab70*/  PRMT R29, R27, 0x4210, R2 ;  /* 0x000042101b1d7816 */ /* 0x004fe20000000002 */
[----:B---3--:R0:W-:Y:S04]  /*7ab80*/  STL [R1+0x3e40], R5 ;  /* 0x003e400501007387 */ /* 0x0081e80000100800 */
[----:B0-----:R-:W4:Y:S04]  /*7ab90*/  LDL.LU R5, [R1+0x38] ;  /* 0x0000380001057983 */ /* 0x001f280000300800 */
[----:B------:R-:W2:Y:S04]  /*7aba0*/  LDL.LU R27, [R1+0x908] ;  /* 0x00090800011b7983 */ /* 0x000ea80000300800 */
[----:B--2---:R0:W-:Y:S04]  /*7abb0*/  STL [R1+0x3e38], R27 ;  /* 0x003e381b01007387 */ /* 0x0041e80000100800 */
[----:B0-----:R-:W2:Y:S04]  /*7abc0*/  LDL.LU R27, [R1+0x2a0] ;  /* 0x0002a000011b7983 */ /* 0x001ea80000300800 */
[----:B--2---:R0:W-:Y:S04]  /*7abd0*/  STL [R1+0x3e3c], R27 ;  /* 0x003e3c1b01007387 */ /* 0x0041e80000100800 */
[----:B0-----:R-:W2:Y:S04]  /*7abe0*/  LDL.LU R27, [R1+0x3c] ;  /* 0x00003c00011b7983 */ /* 0x001ea80000300800 */
[----:B------:R-:W3:Y:S04]  /*7abf0*/  LDL.LU R25, [R1+0x914] ;  /* 0x0009140001197983 */ /* 0x000ee80000300800 */
[----:B---3--:R0:W-:Y:S04]  /*7ac00*/  STL [R1+0x3e34], R25 ;  /* 0x003e341901007387 */ /* 0x0081e80000100800 */
[----:B0-----:R-:W3:Y:S04]  /*7ac10*/  LDL.LU R25, [R1+0x2a4] ;  /* 0x0002a40001197983 */ /* 0x001ee80000300800 */
[----:B--2---:R0:W-:Y:S02]  /*7ac20*/  STL.64 [R1+0x3e50], R26 ;  /* 0x003e501a01007387 */ /* 0x0041e40000100a00 */
[----:B0-----:R-:W-:-:S02]  /*7ac30*/  IMAD.MOV.U32 R27, RZ, RZ, R29 ;  /* 0x000000ffff1b7224 */ /* 0x001fc400078e001d */
[----:B---3--:R0:W-:Y:S04]  /*7ac40*/  STL.64 [R1+0x3e48], R24 ;  /* 0x003e481801007387 */ /* 0x0081e80000100a00 */
[----:B0-----:R-:W2:Y:S04]  /*7ac50*/  LDL.LU R24, [R1+0x280] ;  /* 0x0002800001187983 */ /* 0x001ea80000300800 */
[----:B------:R-:W2:Y:S04]  /*7ac60*/  LDL.LU R25, [R1+0x284] ;  /* 0x0002840001197983 */ /* 0x000ea80000300800 */
[----:B------:R-:W3:Y:S04]  /*7ac70*/  LDL.LU R26, [R1+0x288] ;  /* 0x00028800011a7983 */ /* 0x000ee80000300800 */
[----:B------:R-:W4:Y:S01]  /*7ac80*/  LDL.LU R29, [R1+0x3e7c] ;  /* 0x003e7c00011d7983 */ /* 0x000f220000300800 */
[----:B------:R-:W-:-:S04]  /*7ac90*/  LOP3.LUT R23, R23, 0xffff, RZ, 0xc0, !PT ;  /* 0x0000ffff17177812 */ /* 0x000fc800078ec0ff */
[----:B------:R-:W-:Y:S01]  /*7aca0*/  PRMT R6, R6, 0x4210, R23 ;  /* 0x0000421006067816 */ /* 0x000fe20000000017 */
[----:B---3--:R0:W-:Y:S04]  /*7acb0*/  STL.64 [R1+0x3e60], R26 ;  /* 0x003e601a01007387 */ /* 0x0081e80000100a00 */
[----:B--2---:R1:W-:Y:S01]  /*7acc0*/  STL.64 [R1+0x3e58], R24 ;  /* 0x003e581801007387 */ /* 0x0043e20000100a00 */
[----:B0-----:R-:W-:Y:S02]  /*7acd0*/  IMAD.MOV.U32 R26, RZ, RZ, R6 ;  /* 0x000000ffff1a7224 */ /* 0x001fe400078e0006 */
[----:B------:R-:W-:Y:S02]  /*7ace0*/  IMAD.MOV.U32 R27, RZ, RZ, R0 ;  /* 0x000000ffff1b7224 */ /* 0x000fe400078e0000 */
[----:B-1----:R-:W-:-:S02]  /*7acf0*/  IMAD.MOV.U32 R24, RZ, RZ, R12 ;  /* 0x000000ffff187224 */ /* 0x002fc400078e000c */
[----:B------:R-:W-:Y:S01]  /*7ad00*/  IMAD.MOV.U32 R25, RZ, RZ, R7 ;  /* 0x000000ffff197224 */ /* 0x000fe200078e0007 */
[----:B------:R-:W2:Y:S04]  /*7ad10*/  LDL.LU R12, [R1+0x3e78] ;  /* 0x003e7800010c7983 */ /* 0x000ea80000300800 */
[----:B------:R-:W-:Y:S04]  /*7ad20*/  STL.64 [R1+0x3e70], R26 ;  /* 0x003e701a01007387 */ /* 0x000fe80000100a00 */
[----:B------:R-:W-:Y:S04]  /*7ad30*/  STL.64 [R1+0x3e68], R24 ;  /* 0x003e681801007387 */ /* 0x000fe80000100a00 */
[----:B----4-:R-:W0:Y:S04]  /*7ad40*/  LDS.128 R24, [R29] ;  /* 0x000000001d187984 */ /* 0x010e280000000c00 */
[----:B------:R-:W3:Y:S04]  /*7ad50*/  LDL.LU R6, [R1+0x904] ;  /* 0x0009040001067983 */ /* 0x000ee80000300800 */
[----:B0-----:R-:W-:Y:S01]  /*7ad60*/  STL.64 [R1+0x310], R24 ;  /* 0x0003101801007387 */ /* 0x001fe20000100a00 */
[----:B------:R-:W-:-:S03]  /*7ad70*/  IMAD.MOV.U32 R0, RZ, RZ, R27 ;  /* 0x000000ffff007224 */ /* 0x000fc600078e001b */
[----:B------:R-:W-:Y:S04]  /*7ad80*/  STL [R1+0x318], R26 ;  /* 0x0003181a01007387 */ /* 0x000fe80000100800 */
[----:B------:R-:W0:Y:S04]  /*7ad90*/  LDS.128 R24, [R29+0x400] ;  /* 0x000400001d187984 */ /* 0x000e280000000c00 */
[----:B------:R-:W4:Y:S04]  /*7ada0*/  LDL.LU R7, [R1+0x90c] ;  /* 0x00090c0001077983 */ /* 0x000f280000300800 */
[----:B------:R1:W-:Y:S04]  /*7adb0*/  STL [R1+0x26e4], R0 ;  /* 0x0026e40001007387 */ /* 0x0003e80000100800 */
[----:B-1----:R-:W4:Y:S04]  /*7adc0*/  LDL.LU R0, [R1+0x2a8] ;  /* 0x0002a80001007983 */ /* 0x002f280000300800 */
[----:B0-----:R-:W-:Y:S04]  /*7add0*/  STL.64 [R1+0x320], R24 ;  /* 0x0003201801007387 */ /* 0x001fe80000100a00 */
[----:B------:R0:W-:Y:S04]  /*7ade0*/  STL.64 [R1+0x328], R26 ;  /* 0x0003281a01007387 */ /* 0x0001e80000100a00 */
[----:B0-----:R-:W2:Y:S04]  /*7adf0*/  LDL.LU.64 R26, [R1+0x3e70] ;  /* 0x003e7000011a7983 */ /* 0x001ea80000300a00 */
[----:B------:R-:W2:Y:S01]  /*7ae00*/  LDL.LU.64 R24, [R1+0x3e68] ;  /* 0x003e680001187983 */ /* 0x000ea20000300a00 */
[----:B------:R-:W-:Y:S06]  /*7ae10*/  BAR.SYNC.DEFER_BLOCKING 0x0 ;  /* 0x0000000000007b1d */ /* 0x000fec0000010000 */
[----:B------:R0:W-:Y:S04]  /*7ae20*/  STL [R1+0x3e30], R29 ;  /* 0x003e301d01007387 */ /* 0x0001e80000100800 */
[----:B0-----:R-:W4:Y:S04]  /*7ae30*/  LDL.LU R29, [R1+0x918] ;  /* 0x00091800011d7983 */ /* 0x001f280000300800 */
[----:B--2---:R0:W-:Y:S04]  /*7ae40*/  STSM.16.M88.4 [R12], R24 ;  /* 0x000000180c007844 */ /* 0x0041e80000000200 */
[----:B0-----:R-:W2:Y:S04]  /*7ae50*/  LDL.LU.64 R26, [R1+0x3e60] ;  /* 0x003e6000011a7983 */ /* 0x001ea80000300a00 */
[----:B------:R-:W2:Y:S01]  /*7ae60*/  LDL.LU.64 R24, [R1+0x3e58] ;  /* 0x003e580001187983 */ /* 0x000ea20000300a00 */
[----:B------:R-:W-:-:S03]  /*7ae70*/  PRMT R4, R4, 0x5210, R5 ;  /* 0x0000521004047816 */ /* 0x000fc60000000005 */
[----:B--2---:R0:W-:Y:S04]  /*7ae80*/  STSM.16.M88.4 [R12+0x200], R24 ;  /* 0x000200180c007844 */ /* 0x0041e80000000200 */
[----:B0-----:R-:W2:Y:S04]  /*7ae90*/  LDL.LU.64 R26, [R1+0x3e50] ;  /* 0x003e5000011a7983 */ /* 0x001ea80000300a00 */
[----:B------:R-:W4:Y:S04]  /*7aea0*/  LDL.LU.64 R24, [R1+0x3e48] ;  /* 0x003e480001187983 */ /* 0x000f280000300a00 */
[----:B------:R-:W2:Y:S01]  /*7aeb0*/  LDL.LU R5, [R1+0x3e40] ;  /* 0x003e400001057983 */ /* 0x000ea20000300800 */
[----:B---3--:R-:W-:Y:S01]  /*7aec0*/  PRMT R23, R6, 0x5210, R23 ;  /* 0x0000521006177816 */ /* 0x008fe20000000017 */
[----:B------:R-:W-:Y:S01]  /*7aed0*/  BAR.SYNC.DEFER_BLOCKING 0x0 ;  /* 0x0000000000007b1d */ /* 0x000fe20000010000 */
[----:B--2---:R-:W-:-:S05]  /*7aee0*/  PRMT R5, R5, 0x5210, R27 ;  /* 0x0000521005057816 */ /* 0x004fca000000001b */
[----:B------:R-:W4:Y:S02]  /*7aef0*/  LDL.LU R27, [R1+0x3e3c] ;  /* 0x003e3c00011b7983 */ /* 0x000f240000300800 */
[----:B----4-:R-:W-:Y:S02]  /*7af00*/  PRMT R29, R29, 0x5210, R27 ;  /* 0x000052101d1d7816 */ /* 0x010fe4000000001b */
[----:B------:R-:W2:Y:S02]  /*7af10*/  LDL.LU R27, [R1+0x3e38] ;  /* 0x003e3800011b7983 */ /* 0x000ea40000300800 */
[----:B--2---:R-:W-:Y:S02]  /*7af20*/  PRMT R27, R27, 0x5210, R25 ;  /* 0x000052101b1b7816 */ /* 0x004fe40000000019 */
[----:B------:R-:W2:Y:S04]  /*7af30*/  LDL.LU R25, [R1+0x3e34] ;  /* 0x003e340001197983 */ /* 0x000ea80000300800 */
[----:B------:R-:W3:Y:S01]  /*7af40*/  LDL.LU R6, [R1+0xd8c] ;  /* 0x000d8c0001067983 */ /* 0x000ee20000300800 */
[----:B--2---:R-:W-:-:S02]  /*7af50*/  PRMT R25, R25, 0x5210, R0 ;  /* 0x0000521019197816 */ /* 0x004fc40000000000 */
[----:B------:R-:W-:Y:S02]  /*7af60*/  PRMT R0, R7, 0x5210, R3 ;  /* 0x0000521007007816 */ /* 0x000fe40000000003 */
[----:B------:R-:W2:Y:S04]  /*7af70*/  LDL.LU R3, [R1+0x898] ;  /* 0x0008980001037983 */ /* 0x000ea80000300800 */
[----:B------:R-:W3:Y:S04]  /*7af80*/  LDL.LU R7, [R1+0xd88] ;  /* 0x000d880001077983 */ /* 0x000ee80000300800 */
[----:B---3--:R0:W-:Y:S02]  /*7af90*/  STL.64 [R1+0x3e10], R6 ;  /* 0x003e100601007387 */ /* 0x0081e40000100a00 */
[----:B0-----:R-:W-:-:S02]  /*7afa0*/  IMAD.MOV.U32 R6, RZ, RZ, R29 ;  /* 0x000000ffff067224 */ /* 0x001fc400078e001d */
[----:B------:R-:W3:Y:S04]  /*7afb0*/  LDL.LU R29, [R1+0x3e30] ;  /* 0x003e3000011d7983 */ /* 0x000ee80000300800 */
[----:B------:R0:W-:Y:S04]  /*7afc0*/  STL [R1+0x3e1c], R26 ;  /* 0x003e1c1a01007387 */ /* 0x0001e80000100800 */
[----:B------:R1:W-:Y:S01]  /*7afd0*/  STL [R1+0x3e18], R24 ;  /* 0x003e181801007387 */ /* 0x0003e20000100800 */
[----:B0-----:R-:W-:Y:S02]  /*7afe0*/  IMAD.MOV.U32 R26, RZ, RZ, R23 ;  /* 0x000000ffff1a7224 */ /* 0x001fe400078e0017 */
[----:B-1----:R-:W-:-:S02]  /*7aff0*/  IMAD.MOV.U32 R24, RZ, RZ, R27 ;  /* 0x000000ffff187224 */ /* 0x002fc400078e001b */
[----:B------:R-:W-:-:S05]  /*7b000*/  IMAD.MOV.U32 R27, RZ, RZ, R0 ;  /* 0x000000ffff1b7224 */ /* 0x000fca00078e0000 */
[----:B------:R-:W-:Y:S04]  /*7b010*/  STL.64 [R1+0x3e28], R26 ;  /* 0x003e281a01007387 */ /* 0x000fe80000100a00 */
[----:B------:R-:W-:Y:S04]  /*7b020*/  STL.64 [R1+0x3e20], R24 ;  /* 0x003e201801007387 */ /* 0x000fe80000100a00 */
[----:B---3--:R-:W0:Y:S04]  /*7b030*/  LDS.128 R24, [R29] ;  /* 0x000000001d187984 */ /* 0x008e280000000c00 */
[----:B0-----:R-:W-:Y:S04]  /*7b040*/  STL.64 [R1+0x350], R24 ;  /* 0x0003501801007387 */ /* 0x001fe80000100a00 */
[----:B------:R-:W-:Y:S04]  /*7b050*/  STL.64 [R1+0x358], R26 ;  /* 0x0003581a01007387 */ /* 0x000fe80000100a00 */
[----:B------:R-:W0:Y:S04]  /*7b060*/  LDS.128 R24, [R29+0x400] ;  /* 0x000400001d187984 */ /* 0x000e280000000c00 */
[----:B0-----:R-:W-:Y:S01]  /*7b070*/  STL [R1+0x374], R25 ;  /* 0x0003741901007387 */ /* 0x001fe20000100800 */
[----:B------:R-:W-:-:S03]  /*7b080*/  IMAD.MOV.U32 R23, RZ, RZ, R24 ;  /* 0x000000ffff177224 */ /* 0x000fc600078e0018 */
[----:B------:R0:W-:Y:S04]  /*7b090*/  STL.64 [R1+0x378], R26 ;  /* 0x0003781a01007387 */ /* 0x0001e80000100a00 */
[----:B0-----:R-:W3:Y:S04]  /*7b0a0*/  LDL.LU.64 R26, [R1+0x3e28] ;  /* 0x003e2800011a7983 */ /* 0x001ee80000300a00 */
[----:B------:R-:W3:Y:S01]  /*7b0b0*/  LDL.LU.64 R24, [R1+0x3e20] ;  /* 0x003e200001187983 */ /* 0x000ee20000300a00 */
[----:B------:R-:W-:Y:S01]  /*7b0c0*/  BAR.SYNC.DEFER_BLOCKING 0x0 ;  /* 0x0000000000007b1d */ /* 0x000fe20000010000 */
[----:B--2---:R-:W-:-:S05]  /*7b0d0*/  PRMT R7, R3, 0x5210, R2 ;  /* 0x0000521003077816 */ /* 0x004fca0000000002 */
[----:B------:R-:W-:Y:S04]  /*7b0e0*/  STL [R1+0x3df4], R29 ;  /* 0x003df41d01007387 */ /* 0x000fe80000100800 */
[----:B------:R-:W-:Y:S04]  /*7b0f0*/  STL [R1+0x24c8], R23 ;  /* 0x0024c81701007387 */ /* 0x000fe80000100800 */
[----:B---3--:R0:W-:Y:S04]  /*7b100*/  STSM.16.M88.4 [R12], R24 ;  /* 0x000000180c007844 */ /* 0x0081e80000000200 */
[----:B------:R1:W-:Y:S04]  /*7b110*/  STSM.16.M88.4 [R12+0x200], R4 ;  /* 0x000200040c007844 */ /* 0x0003e80000000200 */
[----:B0-----:R-:W2:Y:S04]  /*7b120*/  LDL.LU R26, [R1+0x3e1c] ;  /* 0x003e1c00011a7983 */ /* 0x001ea80000300800 */
[----:B------:R-:W3:Y:S04]  /*7b130*/  LDL.LU R24, [R1+0x3e18] ;  /* 0x003e180001187983 */ /* 0x000ee80000300800 */
[----:B-1----:R-:W4:Y:S04]  /*7b140*/  LDL.LU.64 R6, [R1+0x3e10] ;  /* 0x003e100001067983 */ /* 0x002f280000300a00 */
[----:B------:R0:W-:Y:S01]  /*7b150*/  STL [R1+0x3df8], R12 ;  /* 0x003df80c01007387 */ /* 0x0001e20000100800 */
[----:B------:R-:W-:Y:S01]  /*7b160*/  BAR.SYNC.DEFER_BLOCKING 0x0 ;  /* 0x0000000000007b1d */ /* 0x000fe20000010000 */
[----:B----4-:R-:W-:-:S02]  /*7b170*/  LOP3.LUT R25, R6, 0xffff, RZ, 0xc0, !PT ;  /* 0x0000ffff06197812 */ /* 0x010fc400078ec0ff */
[----:B------:R-:W-:-:S03]  /*7b180*/  LOP3.LUT R3, R7, 0xffff, RZ, 0xc0, !PT ;  /* 0x0000ffff07037812 */ /* 0x000fc600078ec0ff */
[----:B------:R-:W-:Y:S04]  /*7b190*/  STL [R1+0x3dfc], R25 ;  /* 0x003dfc1901007387 */ /* 0x000fe80000100800 */
[----:B------:R-:W4:Y:S04]  /*7b1a0*/  LDL.LU R2, [R1+0xd3c] ;  /* 0x000d3c0001027983 */ /* 0x000f280000300800 */
[----:B------:R-:W2:Y:S04]  /*7b1b0*/  LDL.LU R0, [R1+0xd38] ;  /* 0x000d380001007983 */ /* 0x000ea80000300800 */
[----:B0-----:R-:W3:Y:S04]  /*7b1c0*/  LDL.LU R12, [R1+0xc5c] ;  /* 0x000c5c00010c7983 */ /* 0x001ee80000300800 */
[----:B------:R-:W4:Y:S04]  /*7b1d0*/  LDL.LU R4, [R1+0xc58] ;  /* 0x000c580001047983 */ /* 0x000f280000300800 */
[----:B------:R0:W-:Y:S04]  /*7b1e0*/  STL [R1+0x3e00], R3 ;  /* 0x003e000301007387 */ /* 0x0001e80000100800 */
[----:B0-----:R-:W2:Y:S04]  /*7b1f0*/  LDL.LU R3, [R1+0xcb8] ;  /* 0x000cb80001037983 */ /* 0x001ea80000300800 */
[----:B------:R-:W3:Y:S04]  /*7b200*/  LDL.LU R25, [R1+0xe1c] ;  /* 0x000e1c0001197983 */ /* 0x000ee80000300800 */
[----:B---3--:R0:W-:Y:S04]  /*7b210*/  STL [R1+0x3e04], R25 ;  /* 0x003e041901007387 */ /* 0x0081e80000100800 */
[----:B0-----:R-:W3:Y:S04]  /*7b220*/  LDL.LU R25, [R1+0xe28] ;  /* 0x000e280001197983 */ /* 0x001ee80000300800 */
[----:B------:R-:W4:Y:S04]  /*7b230*/  LDL.LU R29, [R1+0xe18] ;  /* 0x000e1800011d7983 */ /* 0x000f280000300800 */
[----:B----4-:R0:W-:Y:S04]  /*7b240*/  STL [R1+0x3e08], R29 ;  /* 0x003e081d01007387 */ /* 0x0101e80000100800 */
[----:B0-----:R-:W4:Y:S01]  /*7b250*/  LDL.LU R29, [R1+0xcbc] ;  /* 0x000cbc00011d7983 */ /* 0x001f220000300800 */
[----:B------:R-:W-:-:S03]  /*7b260*/  IMAD.MOV.U32 R7, RZ, RZ, R8 ;  /* 0x000000ffff077224 */ /* 0x000fc600078e0008 */
[----:B------:R-:W2:Y:S01]  /*7b270*/  LDL.LU R23, [R1+0xe0c] ;  /* 0x000e0c0001177983 */ /* 0x000ea20000300800 */
[----:B------:R-:W-:-:S03]  /*7b280*/  IMAD.MOV.U32 R8, RZ, RZ, R9 ;  /* 0x000000ffff087224 */ /* 0x000fc600078e0009 */
[----:B------:R-:W2:Y:S01]  /*7b290*/  LDL.LU R27, [R1+0xe08] ;  /* 0x000e0800011b7983 */ /* 0x000ea20000300800 */
[----:B------:R-:W-:-:S03]  /*7b2a0*/  IMAD.MOV.U32 R9, RZ, RZ, R22 ;  /* 0x000000ffff097224 */ /* 0x000fc600078e0016 */
[----:B------:R-:W2:Y:S04]  /*7b2b0*/  LDL.LU R5, [R1+0xdfc] ;  /* 0x000dfc0001057983 */ /* 0x000ea80000300800 */
[----:B------:R-:W2:Y:S04]  /*7b2c0*/  LDL.LU R6, [R1+0xdf8] ;  /* 0x000df80001067983 */ /* 0x000ea80000300800 */
[----:B------:R-:W2:Y:S01]  /*7b2d0*/  LDL.LU R22, [R1+0xab0] ;  /* 0x000ab00001167983 */ /* 0x000ea20000300800 */
[----:B----4-:R-:W-:-:S04]  /*7b2e0*/  LOP3.LUT R29, R29, 0xffff, RZ, 0xc0, !PT ;  /* 0x0000ffff1d1d7812 */ /* 0x010fc800078ec0ff */
[----:B---3--:R-:W-:Y:S01]  /*7b2f0*/  PRMT R25, R25, 0x4210, R29 ;  /* 0x0000421019197816 */ /* 0x008fe2000000001d */
        /* <DEDUP_REMOVED lines=11> */
[----:B------:R-:W-:-:S02]  /*7b3b0*/  LOP3.LUT R4, R4, 0xffff, RZ, 0xc0, !PT ;  /* 0x0000ffff04047812 */ /* 0x000fc400078ec0ff */
[----:B---3--:R-:W-:Y:S01]  /*7b3c0*/  PRMT R29, R29, 0x4210, R12 ;  /* 0x000042101d1d7816 */ /* 0x008fe2000000000c */
[----:B------:R0:W-:Y:S01]  /*7b3d0*/  STL [R1+0x2a0], R12 ;  /* 0x0002a00c01007387 */ /* 0x0001e20000100800 */
[----:B------:R-:W-:Y:S02]  /*7b3e0*/  LOP3.LUT R2, R2, 0xffff, RZ, 0xc0, !PT ;  /* 0x0000ffff02027812 */ /* 0x000fe400078ec0ff */
[----:B------:R-:W-:Y:S01]  /*7b3f0*/  LOP3.LUT R0, R0, 0xffff, RZ, 0xc0, !PT ;  /* 0x0000ffff00007812 */ /* 0x000fe200078ec0ff */
[----:B0-----:R-:W3:Y:S04]  /*7b400*/  LDL.LU R12, [R1+0x3df8] ;  /* 0x003df800010c7983 */ /* 0x001ee80000300800 */
[----:B------:R0:W-:Y:S01]  /*7b410*/  STL [R1+0x288], R29 ;  /* 0x0002881d01007387 */ /* 0x0001e20000100800 */
[----:B------:R-:W-:-:S03]  /*7b420*/  PRMT R22, R22, 0x4210, R4 ;  /* 0x0000421016167816 */ /* 0x000fc60000000004 */
[----:B0-----:R-:W3:Y:S04]  /*7b430*/  LDL.LU R29, [R1+0x3df4] ;  /* 0x003df400011d7983 */ /* 0x001ee80000300800 */
[----:B------:R-:W-:Y:S01]  /*7b440*/  STL [R1+0x2a4], R4 ;  /* 0x0002a40401007387 */ /* 0x000fe20000100800 */
[----:B--2---:R-:W-:Y:S02]  /*7b450*/  PRMT R27, R27, 0x4210, R3 ;  /* 0x000042101b1b7816 */ /* 0x004fe40000000003 */
[----:B----4-:R-:W-:-:S05]  /*7b460*/  PRMT R23, R23, 0x4210, R25 ;  /* 0x0000421017177816 */ /* 0x010fca0000000019 */
[----:B------:R0:W-:Y:S04]  /*7b470*/  STL [R1+0x270], R23 ;  /* 0x0002701701007387 */ /* 0x0001e80000100800 */
[----:B------:R1:W-:Y:S01]  /*7b480*/  STL [R1+0x274], R27 ;  /* 0x0002741b01007387 */ /* 0x0003e20000100800 */
[----:B0-----:R-:W-:Y:S02]  /*7b490*/  PRMT R23, R5, 0x4210, R2 ;  /* 0x0000421005177816 */ /* 0x001fe40000000002 */
[----:B------:R-:W-:-:S03]  /*7b4a0*/  PRMT R5, R6, 0x4210, R0 ;  /* 0x0000421006057816 */ /* 0x000fc60000000000 */
[----:B------:R-:W-:Y:S04]  /*7b4b0*/  STL [R1+0x278], R23 ;  /* 0x0002781701007387 */ /* 0x000fe80000100800 */
[----:B------:R-:W-:Y:S04]  /*7b4c0*/  STL [R1+0x27c], R5 ;  /* 0x00027c0501007387 */ /* 0x000fe80000100800 */
[----:B------:R-:W-:Y:S04]  /*7b4d0*/  STL [R1+0x3df0], R22 ;  /* 0x003df01601007387 */ /* 0x000fe80000100800 */
[----:B------:R-:W-:Y:S04]  /*7b4e0*/  STL.64 [R1+0x3de8], R20 ;  /* 0x003de81401007387 */ /* 0x000fe80000100a00 */
[----:B-1----:R-:W2:Y:S04]  /*7b4f0*/  LDL.LU R27, [R1+0x930] ;  /* 0x00093000011b7983 */ /* 0x002ea80000300800 */
[----:B---3--:R-:W0:Y:S04]  /*7b500*/  LDS.128 R20, [R29] ;  /* 0x000000001d147984 */ /* 0x008e280000000c00 */
[----:B--2---:R1:W-:Y:S04]  /*7b510*/  STL [R1+0x3d9c], R27 ;  /* 0x003d9c1b01007387 */ /* 0x0043e80000100800 */
[----:B-1----:R-:W2:Y:S04]  /*7b520*/  LDL.LU R27, [R1+0x2a0] ;  /* 0x0002a000011b7983 */ /* 0x002ea80000300800 */
[----:B--2---:R1:W-:Y:S04]  /*7b530*/  STL [R1+0x3da0], R27 ;  /* 0x003da01b01007387 */ /* 0x0043e80000100800 */
[----:B-1----:R-:W2:Y:S04]  /*7b540*/  LDL.LU R27, [R1+0x3c] ;  /* 0x00003c00011b7983 */ /* 0x002ea80000300800 */
[----:B--2---:R1:W-:Y:S04]  /*7b550*/  STL [R1+0x3da4], R27 ;  /* 0x003da41b01007387 */ /* 0x0043e80000100800 */
[----:B-1----:R-:W2:Y:S04]  /*7b560*/  LDL.LU R27, [R1+0x938] ;  /* 0x00093800011b7983 */ /* 0x002ea80000300800 */
[----:B------:R-:W3:Y:S04]  /*7b570*/  LDL.LU R5, [R1+0x928] ;  /* 0x0009280001057983 */ /* 0x000ee80000300800 */
[----:B---3--:R1:W-:Y:S04]  /*7b580*/  STL [R1+0x3da8], R5 ;  /* 0x003da80501007387 */ /* 0x0083e80000100800 */
[----:B-1----:R-:W3:Y:S04]  /*7b590*/  LDL.LU R5, [R1+0x38] ;  /* 0x0000380001057983 */ /* 0x002ee80000300800 */
[----:B------:R-:W3:Y:S04]  /*7b5a0*/  LDL.LU R4, [R1+0x924] ;  /* 0x0009240001047983 */ /* 0x000ee80000300800 */
[----:B------:R-:W4:Y:S04]  /*7b5b0*/  LDL.LU R6, [R1+0x920] ;  /* 0x0009200001067983 */ /* 0x000f280000300800 */
[----:B0-----:R-:W-:Y:S04]  /*7b5c0*/  STL.64 [R1+0x340], R20 ;  /* 0x0003401401007387 */ /* 0x001fe80000100a00 */
[----:B------:R0:W-:Y:S02]  /*7b5d0*/  STL [R1+0x34c], R23 ;  /* 0x00034c1701007387 */ /* 0x0001e40000100800 */
[----:B0-----:R-:W-:-:S02]  /*7b5e0*/  IMAD.MOV.U32 R23, RZ, RZ, R22 ;  /* 0x000000ffff177224 */ /* 0x001fc400078e0016 */
[----:B------:R-:W2:Y:S04]  /*7b5f0*/  LDL.LU R22, [R1+0x3df0] ;  /* 0x003df00001167983 */ /* 0x000ea80000300800 */
[----:B------:R-:W2:Y:S04]  /*7b600*/  LDL.LU.64 R20, [R1+0x3de8] ;  /* 0x003de80001147983 */ /* 0x000ea80000300a00 */
[----:B------:R-:W-:Y:S04]  /*7b610*/  STL.64 [R1+0x3dd8], R14 ;  /* 0x003dd80e01007387 */ /* 0x000fe80000100a00 */
[----:B------:R-:W-:Y:S04]  /*7b620*/  STL.64 [R1+0x3dd0], R12 ;  /* 0x003dd00c01007387 */ /* 0x000fe80000100a00 */
[----:B------:R-:W0:Y:S01]  /*7b630*/  LDS.128 R12, [R29+0x400] ;  /* 0x000400001d0c7984 */ /* 0x000e220000000c00 */
[----:B------:R-:W-:Y:S06]  /*7b640*/  BAR.SYNC.DEFER_BLOCKING 0x0 ;  /* 0x0000000000007b1d */ /* 0x000fec0000010000 */
[----:B----4-:R-:W-:Y:S04]  /*7b650*/  STL.64 [R1+0x3db8], R6 ;  /* 0x003db80601007387 */ /* 0x010fe80000100a00 */
[----:B---3--:R1:W-:Y:S04]  /*7b660*/  STL.64 [R1+0x3db0], R4 ;  /* 0x003db00401007387 */ /* 0x0083e80000100a00 */
[----:B-1----:R-:W3:Y:S04]  /*7b670*/  LDL.LU R4, [R1+0x280] ;  /* 0x0002800001047983 */ /* 0x002ee80000300800 */
[----:B------:R-:W3:Y:S04]  /*7b680*/  LDL.LU R5, [R1+0x284] ;  /* 0x0002840001057983 */ /* 0x000ee80000300800 */
[----:B------:R-:W4:Y:S01]  /*7b690*/  LDL.LU R6, [R1+0x288] ;  /* 0x0002880001067983 */ /* 0x000f220000300800 */
[----:B--2---:R-:W-:-:S03]  /*7b6a0*/  IMAD.MOV.U32 R7, RZ, RZ, R22 ;  /* 0x000000ffff077224 */ /* 0x004fc600078e0016 */
[----:B------:R-:W2:Y:S04]  /*7b6b0*/  LDL.LU R22, [R1+0x3de0] ;  /* 0x003de00001167983 */ /* 0x000ea80000300800 */
[----:B----4-:R-:W-:Y:S04]  /*7b6c0*/  STL.64 [R1+0x3dc8], R6 ;  /* 0x003dc80601007387 */ /* 0x010fe80000100a00 */
[----:B---3--:R1:W-:Y:S04]  /*7b6d0*/  STL.64 [R1+0x3dc0], R4 ;  /* 0x003dc00401007387 */ /* 0x0083e80000100a00 */
[----:B-1----:R-:W3:Y:S04]  /*7b6e0*/  LDL.LU R4, [R1+0x270] ;  /* 0x0002700001047983 */ /* 0x002ee80000300800 */
[----:B------:R-:W3:Y:S04]  /*7b6f0*/  LDL.LU R5, [R1+0x274] ;  /* 0x0002740001057983 */ /* 0x000ee80000300800 */
[----:B------:R-:W3:Y:S04]  /*7b700*/  LDL.LU R6, [R1+0x278] ;  /* 0x0002780001067983 */ /* 0x000ee80000300800 */
[----:B------:R-:W3:Y:S04]  /*7b710*/  LDL.LU R7, [R1+0x27c] ;  /* 0x00027c0001077983 */ /* 0x000ee80000300800 */
[----:B--2---:R1:W-:Y:S04]  /*7b720*/  STL.64 [R1+0x24d8], R22 ;  /* 0x0024d81601007387 */ /* 0x0043e80000100a00 */
[----:B-1----:R-:W2:Y:S04]  /*7b730*/  LDL.LU R22, [R1+0x92c] ;  /* 0x00092c0001167983 */ /* 0x002ea80000300800 */
[----:B------:R-:W4:Y:S04]  /*7b740*/  LDL.LU R23, [R1+0x2a4] ;  /* 0x0002a40001177983 */ /* 0x000f280000300800 */
[----:B0-----:R-:W-:Y:S04]  /*7b750*/  STL.64 [R1+0x380], R12 ;  /* 0x0003800c01007387 */ /* 0x001fe80000100a00 */
[----:B------:R0:W-:Y:S04]  /*7b760*/  STL.64 [R1+0x388], R14 ;  /* 0x0003880e01007387 */ /* 0x0001e80000100a00 */
[----:B0-----:R-:W4:Y:S04]  /*7b770*/  LDL.LU.64 R14, [R1+0x3dd8] ;  /* 0x003dd800010e7983 */ /* 0x001f280000300a00 */
[----:B------:R-:W3:Y:S04]  /*7b780*/  LDL.LU.64 R12, [R1+0x3dd0] ;  /* 0x003dd000010c7983 */ /* 0x000ee80000300a00 */
[----:B------:R0:W-:Y:S04]  /*7b790*/  STL [R1+0x3d98], R29 ;  /* 0x003d981d01007387 */ /* 0x0001e80000100800 */
[----:B0-----:R-:W2:Y:S04]  /*7b7a0*/  LDL.LU R29, [R1+0x934] ;  /* 0x00093400011d7983 */ /* 0x001ea80000300800 */
[----:B---3--:R0:W-:Y:S04]  /*7b7b0*/  STSM.16.M88.4 [R12], R4 ;  /* 0x000000040c007844 */ /* 0x0081e80000000200 */
[----:B0-----:R-:W3:Y:S04]  /*7b7c0*/  LDL.LU.64 R6, [R1+0x3dc8] ;  /* 0x003dc80001067983 */ /* 0x001ee80000300a00 */
[----:B------:R-:W3:Y:S04]  /*7b7d0*/  LDL.LU.64 R4, [R1+0x3dc0] ;  /* 0x003dc00001047983 */ /* 0x000ee80000300a00 */
[----:B---3--:R0:W-:Y:S04]  /*7b7e0*/  STSM.16.M88.4 [R12+0x200], R4 ;  /* 0x000200040c007844 */ /* 0x0081e80000000200 */
[----:B0-----:R-:W3:Y:S04]  /*7b7f0*/  LDL.LU.64 R6, [R1+0x3db8] ;  /* 0x003db80001067983 */ /* 0x001ee80000300a00 */
[----:B------:R-:W4:Y:S01]  /*7b800*/  LDL.LU.64 R4, [R1+0x3db0] ;  /* 0x003db00001047983 */ /* 0x000f220000300a00 */
[----:B------:R-:W-:Y:S01]  /*7b810*/  BAR.SYNC.DEFER_BLOCKING 0x0 ;  /* 0x0000000000007b1d */ /* 0x000fe20000010000 */
[----:B----4-:R-:W-:-:S05]  /*7b820*/  PRMT R27, R27, 0x5210, R5 ;  /* 0x000052101b1b7816 */ /* 0x010fca0000000005 */
[----:B------:R-:W4:Y:S04]  /*7b830*/  LDL.LU R5, [R1+0x3da8] ;  /* 0x003da80001057983 */ /* 0x000f280000300800 */
[----:B------:R0:W-:Y:S04]  /*7b840*/  STL [R1+0x280], R27 ;  /* 0x0002801b01007387 */ /* 0x0001e80000100800 */
[----:B0-----:R-:W2:Y:S02]  /*7b850*/  LDL.LU R27, [R1+0x3da4] ;  /* 0x003da400011b7983 */ /* 0x001ea40000300800 */
[----:B--2---:R-:W-:-:S02]  /*7b860*/  PRMT R29, R29, 0x5210, R27 ;  /* 0x000052101d1d7816 */ /* 0x004fc4000000001b */
[----:B------:R-:W2:Y:S02]  /*7b870*/  LDL.LU R27, [R1+0x3da0] ;  /* 0x003da000011b7983 */ /* 0x000ea40000300800 */
[----:B--2---:R-:W-:Y:S02]  /*7b880*/  PRMT R22, R22, 0x5210, R27 ;  /* 0x0000521016167816 */ /* 0x004fe4000000001b */
[----:B------:R-:W2:Y:S01]  /*7b890*/  LDL.LU R27, [R1+0x3d9c] ;  /* 0x003d9c00011b7983 */ /* 0x000ea20000300800 */
[----:B---3--:R-:W-:Y:S02]  /*7b8a0*/  PRMT R2, R6, 0x5210, R2 ;  /* 0x0000521006027816 */ /* 0x008fe40000000002 */
[----:B--2---:R-:W-:Y:S02]  /*7b8b0*/  PRMT R23, R27, 0x5210, R23 ;  /* 0x000052101b177816 */ /* 0x004fe40000000017 */
[----:B----4-:R-:W-:Y:S02]  /*7b8c0*/  PRMT R27, R5, 0x5210, R25 ;  /* 0x00005210051b7816 */ /* 0x010fe40000000019 */
[----:B------:R-:W-:-:S02]  /*7b8d0*/  PRMT R25, R4, 0x5210, R3 ;  /* 0x0000521004197816 */ /* 0x000fc40000000003 */
[----:B------:R-:W2:Y:S04]  /*7b8e0*/  LDL.LU R3, [R1+0x8b8] ;  /* 0x0008b80001037983 */ /* 0x000ea80000300800 */
[----:B------:R-:W3:Y:S04]  /*7b8f0*/  LDL.LU R5, [R1+0xdac] ;  /* 0x000dac0001057983 */ /* 0x000ee80000300800 */
[----:B------:R-:W4:Y:S04]  /*7b900*/  LDL.LU R4, [R1+0xda8] ;  /* 0x000da80001047983 */ /* 0x000f280000300800 */
[----:B------:R-:W3:Y:S04]  /*7b910*/  LDL.LU R6, [R1+0xd6c] ;  /* 0x000d6c0001067983 */ /* 0x000ee80000300800 */
[----:B------:R0:W-:Y:S04]  /*7b920*/  STL.64 [R1+0x3d70], R20 ;  /* 0x003d701401007387 */ /* 0x0001e80000100a00 */
[----:B0-----:R-:W4:Y:S01]  /*7b930*/  LDL.LU R20, [R1+0x280] ;  /* 0x0002800001147983 */ /* 0x001f220000300800 */
[----:B------:R-:W-:-:S03]  /*7b940*/  IMAD.MOV.U32 R21, RZ, RZ, R29 ;  /* 0x000000ffff157224 */ /* 0x000fc600078e001d */
[----:B------:R-:W3:Y:S04]  /*7b950*/  LDL.LU R29, [R1+0x3d98] ;  /* 0x003d9800011d7983 */ /* 0x000ee80000300800 */
[----:B------:R0:W-:Y:S02]  /*7b960*/  STL.64 [R1+0x3d80], R22 ;  /* 0x003d801601007387 */ /* 0x0001e40000100a00 */
[----:B0-----:R-:W-:Y:S01]  /*7b970*/  IMAD.MOV.U32 R22, RZ, RZ, R2 ;  /* 0x000000ffff167224 */ /* 0x001fe200078e0002 */
[----:B--2---:R-:W-:Y:S01]  /*7b980*/  PRMT R23, R3, 0x5210, R0 ;  /* 0x0000521003177816 */ /* 0x004fe20000000000 */
[----:B----4-:R0:W-:Y:S04]  /*7b990*/  STL.64 [R1+0x3d78], R20 ;  /* 0x003d781401007387 */ /* 0x0101e80000100a00 */
[----:B------:R-:W-:Y:S01]  /*7b9a0*/  STL.64 [R1+0x3d90], R22 ;  /* 0x003d901601007387 */ /* 0x000fe20000100a00 */
[----:B0-----:R-:W-:-:S02]  /*7b9b0*/  IMAD.MOV.U32 R20, RZ, RZ, R27 ;  /* 0x000000ffff147224 */ /* 0x001fc400078e001b */
[----:B------:R-:W-:-:S05]  /*7b9c0*/  IMAD.MOV.U32 R21, RZ, RZ, R25 ;  /* 0x000000ffff157224 */ /* 0x000fca00078e0019 */
[----:B------:R-:W-:Y:S04]  /*7b9d0*/  STL.64 [R1+0x3d88], R20 ;  /* 0x003d881401007387 */ /* 0x000fe80000100a00 */
[----:B---3--:R-:W0:Y:S04]  /*7b9e0*/  LDS.128 R20, [R29] ;  /* 0x000000001d147984 */ /* 0x008e280000000c00 */
[----:B0-----:R-:W-:Y:S01]  /*7b9f0*/  STL.64 [R1+0x3a0], R20 ;  /* 0x0003a01401007387 */ /* 0x001fe20000100a00 */
[----:B------:R-:W-:-:S03]  /*7ba00*/  IMAD.MOV.U32 R25, RZ, RZ, R23 ;  /* 0x000000ffff197224 */ /* 0x000fc600078e0017 */
[----:B------:R-:W-:Y:S04]  /*7ba10*/  STL [R1+0x3a8], R22 ;  /* 0x0003a81601007387 */ /* 0x000fe80000100800 */
[----:B------:R-:W0:Y:S04]  /*7ba20*/  LDS.128 R20, [R29+0x400] ;  /* 0x000400001d147984 */ /* 0x000e280000000c00 */
[----:B------:R-:W-:Y:S04]  /*7ba30*/  STL [R1+0x2488], R25 ;  /* 0x0024881901007387 */ /* 0x000fe80000100800 */
        /* <DEDUP_REMOVED lines=8> */
[----:B------:R-:W2:Y:S01]  /*7bac0*/  LDL.LU.64 R20, [R1+0x3d78] ;  /* 0x003d780001147983 */ /* 0x000ea20000300a00 */
[----:B------:R-:W-:-:S03]  /*7bad0*/  LOP3.LUT R2, R6, 0xffff, RZ, 0xc0, !PT ;  /* 0x0000ffff06027812 */ /* 0x000fc600078ec0ff */
[----:B--2---:R0:W-:Y:S04]  /*7bae0*/  STSM.16.M88.4 [R12+0x200], R20 ;  /* 0x000200140c007844 */ /* 0x0041e80000000200 */
[----:B0-----:R-:W2:Y:S04]  /*7baf0*/  LDL.LU.64 R20, [R1+0x3d70] ;  /* 0x003d700001147983 */ /* 0x001ea80000300a00 */
[----:B------:R0:W-:Y:S04]  /*7bb00*/  STL [R1+0x3d38], R12 ;  /* 0x003d380c01007387 */ /* 0x0001e80000100800 */
[----:B------:R-:W3:Y:S04]  /*7bb10*/  LDL.LU R0, [R1+0xd68] ;  /* 0x000d680001007983 */ /* 0x000ee80000300800 */
[----:B------:R-:W4:Y:S04]  /*7bb20*/  LDL.LU R29, [R1+0xc8c] ;  /* 0x000c8c00011d7983 */ /* 0x000f280000300800 */
[----:B0-----:R-:W2:Y:S04]  /*7bb30*/  LDL.LU R12, [R1+0xc88] ;  /* 0x000c8800010c7983 */ /* 0x001ea80000300800 */
[----:B------:R0:W-:Y:S04]  /*7bb40*/  STL [R1+0x3d5c], R2 ;  /* 0x003d5c0201007387 */ /* 0x0001e80000100800 */
[----:B0-----:R-:W3:Y:S01]  /*7bb50*/  LDL.LU R2, [R1+0xe4c] ;  /* 0x000e4c0001027983 */ /* 0x001ee20000300800 */
[----:B------:R-:W-:-:S02]  /*7bb60*/  LOP3.LUT R22, R5, 0xffff, RZ, 0xc0, !PT ;  /* 0x0000ffff05167812 */ /* 0x000fc400078ec0ff */
[----:B------:R-:W-:Y:S01]  /*7bb70*/  LOP3.LUT R3, R4, 0xffff, RZ, 0xc0, !PT ;  /* 0x0000ffff04037812 */ /* 0x000fe200078ec0ff */
[----:B------:R-:W-:Y:S01]  /*7bb80*/  IMAD.MOV.U32 R6, RZ, RZ, R24 ;  /* 0x000000ffff067224 */ /* 0x000fe200078e0018 */
[----:B------:R-:W-:Y:S06]  /*7bb90*/  BAR.SYNC.DEFER_BLOCKING 0x0 ;  /* 0x0000000000007b1d */ /* 0x000fec0000010000 */
[----:B---3--:R0:W-:Y:S04]  /*7bba0*/  STL [R1+0x3d64], R2 ;  /* 0x003d640201007387 */ /* 0x0081e80000100800 */
[----:B0-----:R-:W3:Y:S04]  /*7bbb0*/  LDL.LU R2, [R1+0xe58] ;  /* 0x000e580001027983 */ /* 0x001ee80000300800 */
[----:B------:R-:W4:Y:S04]  /*7bbc0*/  LDL.LU R25, [R1+0xe48] ;  /* 0x000e480001197983 */ /* 0x000f280000300800 */
[----:B----4-:R0:W-:Y:S04]  /*7bbd0*/  STL [R1+0x3d60], R25 ;  /* 0x003d601901007387 */ /* 0x0101e80000100800 */
[----:B0-----:R-:W4:Y:S04]  /*7bbe0*/  LDL.LU R25, [R1+0xd08] ;  /* 0x000d080001197983 */ /* 0x001f280000300800 */
[----:B------:R-:W2:Y:S04]  /*7bbf0*/  LDL.LU R23, [R1+0xe3c] ;  /* 0x000e3c0001177983 */ /* 0x000ea80000300800 */
[----:B--2---:R0:W-:Y:S04]  /*7bc00*/  STL [R1+0x3d68], R23 ;  /* 0x003d681701007387 */ /* 0x0041e80000100800 */
[----:B0-----:R-:W2:Y:S01]  /*7bc10*/  LDL.LU R23, [R1+0xd0c] ;  /* 0x000d0c0001177983 */ /* 0x001ea20000300800 */
[----:B----4-:R-:W-:-:S03]  /*7bc20*/  LOP3.LUT R25, R25, 0xffff, RZ, 0xc0, !PT ;  /* 0x0000ffff19197812 */ /* 0x010fc600078ec0ff */
[----:B------:R-:W4:Y:S04]  /*7bc30*/  LDL.LU R27, [R1+0xe38] ;  /* 0x000e3800011b7983 */ /* 0x000f280000300800 */
[----:B------:R-:W-:Y:S04]  /*7bc40*/  STL [R1+0x2a8], R22 ;  /* 0x0002a81601007387 */ /* 0x000fe80000100800 */
[----:B------:R-:W4:Y:S04]  /*7bc50*/  LDL.LU R5, [R1+0xe2c] ;  /* 0x000e2c0001057983 */ /* 0x000f280000300800 */
[----:B------:R-:W4:Y:S04]  /*7bc60*/  LDL.LU R4, [R1+0xac0] ;  /* 0x000ac00001047983 */ /* 0x000f280000300800 */
[----:B------:R-:W-:Y:S04]  /*7bc70*/  STL [R1+0x2ac], R3 ;  /* 0x0002ac0301007387 */ /* 0x000fe80000100800 */
[----:B------:R-:W4:Y:S01]  /*7bc80*/  LDL.LU R24, [R1+0xab4] ;  /* 0x000ab40001187983 */ /* 0x000f220000300800 */
[----:B--2---:R-:W-:-:S04]  /*7bc90*/  LOP3.LUT R23, R23, 0xffff, RZ, 0xc0, !PT ;  /* 0x0000ffff17177812 */ /* 0x004fc800078ec0ff */
[----:B---3--:R-:W-:Y:S01]  /*7bca0*/  PRMT R2, R2, 0x4210, R23 ;  /* 0x0000421002027816 */ /* 0x008fe20000000017 */
[----:B------:R0:W-:Y:S04]  /*7bcb0*/  STL [R1+0x38], R23 ;  /* 0x0000381701007387 */ /* 0x0001e80000100800 */
[----:B------:R-:W-:Y:S04]  /*7bcc0*/  STL [R1+0x3c], R25 ;  /* 0x00003c1901007387 */ /* 0x000fe80000100800 */
[----:B0-----:R-:W2:Y:S04]  /*7bcd0*/  LDL.LU R23, [R1+0x3d68] ;  /* 0x003d680001177983 */ /* 0x001ea80000300800 */
[----:B------:R0:W-:Y:S04]  /*7bce0*/  STL [R1+0x280], R2 ;  /* 0x0002800201007387 */ /* 0x0001e80000100800 */
[----:B0-----:R-:W3:Y:S01]  /*7bcf0*/  LDL.LU R2, [R1+0x3d64] ;  /* 0x003d640001027983 */ /* 0x001ee20000300800 */
[----:B------:R-:W-:-:S02]  /*7bd00*/  LOP3.LUT R29, R29, 0xffff, RZ, 0xc0, !PT ;  /* 0x0000ffff1d1d7812 */ /* 0x000fc400078ec0ff */
[----:B---3--:R-:W-:Y:S02]  /*7bd10*/  PRMT R2, R2, 0x4210, R25 ;  /* 0x0000421002027816 */ /* 0x008fe40000000019 */
[----:B------:R-:W3:Y:S04]  /*7bd20*/  LDL.LU R25, [R1+0x3d60] ;  /* 0x003d600001197983 */ /* 0x000ee80000300800 */
[----:B------:R0:W-:Y:S04]  /*7bd30*/  STL [R1+0x284], R2 ;  /* 0x0002840201007387 */ /* 0x0001e80000100800 */
[----:B0-----:R-:W2:Y:S01]  /*7bd40*/  LDL.LU R2, [R1+0x3d5c] ;  /* 0x003d5c0001027983 */ /* 0x001ea20000300800 */
[----:B------:R-:W-:-:S03]  /*7bd50*/  LOP3.LUT R12, R12, 0xffff, RZ, 0xc0, !PT ;  /* 0x0000ffff0c0c7812 */ /* 0x000fc600078ec0ff */
[----:B------:R0:W-:Y:S01]  /*7bd60*/  STL [R1+0x2a0], R29 ;  /* 0x0002a01d01007387 */ /* 0x0001e20000100800 */
[----:B----4-:R-:W-:Y:S02]  /*7bd70*/  PRMT R22, R27, 0x4210, R22 ;  /* 0x000042101b167816 */ /* 0x010fe40000000016 */
[----:B---3--:R-:W-:Y:S02]  /*7bd80*/  PRMT R25, R25, 0x4210, R29 ;  /* 0x0000421019197816 */ /* 0x008fe4000000001d */
[----:B0-----:R-:W3:Y:S04]  /*7bd90*/  LDL.LU R29, [R1+0x3d58] ;  /* 0x003d5800011d7983 */ /* 0x001ee80000300800 */
[----:B------:R2:W-:Y:S04]  /*7bda0*/  STL [R1+0x2a4], R12 ;  /* 0x0002a40c01007387 */ /* 0x0005e80000100800 */
[----:B------:R-:W-:Y:S01]  /*7bdb0*/  STL [R1+0x288], R25 ;  /* 0x0002881901007387 */ /* 0x000fe20000100800 */
[----:B--2---:R-:W-:-:S05]  /*7bdc0*/  PRMT R12, R23, 0x4210, R12 ;  /* 0x00004210170c7816 */ /* 0x004fca000000000c */
[----:B------:R0:W-:Y:S04]  /*7bdd0*/  STL [R1+0x3d3c], R12 ;  /* 0x003d3c0c01007387 */ /* 0x0001e80000100800 */
[----:B------:R1:W-:Y:S01]  /*7bde0*/  STL [R1+0x270], R22 ;  /* 0x0002701601007387 */ /* 0x0003e20000100800 */
[----:B0-----:R-:W-:Y:S02]  /*7bdf0*/  PRMT R12, R5, 0x4210, R3 ;  /* 0x00004210050c7816 */ /* 0x001fe40000000003 */
[----:B------:R-:W-:-:S05]  /*7be00*/  PRMT R3, R4, 0x4210, R2 ;  /* 0x0000421004037816 */ /* 0x000fca0000000002 */
[----:B------:R-:W-:Y:S04]  /*7be10*/  STL [R1+0x278], R3 ;  /* 0x0002780301007387 */ /* 0x000fe80000100800 */
[----:B------:R-:W-:Y:S04]  /*7be20*/  STL [R1+0x3cec], R21 ;  /* 0x003cec1501007387 */ /* 0x000fe80000100800 */
[----:B------:R-:W-:Y:S04]  /*7be30*/  STL.64 [R1+0x3d50], R14 ;  /* 0x003d500e01007387 */ /* 0x000fe80000100a00 */
[----:B------:R-:W-:Y:S04]  /*7be40*/  STL.64 [R1+0x3d48], R12 ;  /* 0x003d480c01007387 */ /* 0x000fe80000100a00 */
[----:B------:R-:W2:Y:S04]  /*7be50*/  LDL.LU R27, [R1+0x950] ;  /* 0x00095000011b7983 */ /* 0x000ea80000300800 */
[----:B-1----:R-:W4:Y:S01]  /*7be60*/  LDL.LU R22, [R1+0x948] ;  /* 0x0009480001167983 */ /* 0x002f220000300800 */
[----:B------:R-:W-:Y:S01]  /*7be70*/  IMAD.MOV.U32 R4, RZ, RZ, R6 ;  /* 0x000000ffff047224 */ /* 0x000fe200078e0006 */
[----:B------:R-:W-:-:S02]  /*7be80*/  LOP3.LUT R0, R0, 0xffff, RZ, 0xc0, !PT ;  /* 0x0000ffff00007812 */ /* 0x000fc400078ec0ff */
[----:B---3--:R-:W0:Y:S04]  /*7be90*/  LDS.128 R12, [R29] ;  /* 0x000000001d0c7984 */ /* 0x008e280000000c00 */
[----:B----4-:R1:W-:Y:S04]  /*7bea0*/  STL [R1+0x3cfc], R22 ;  /* 0x003cfc1601007387 */ /* 0x0103e80000100800 */
[----:B-1----:R-:W3:Y:S04]  /*7beb0*/  LDL.LU R22, [R1+0x3c] ;  /* 0x00003c0001167983 */ /* 0x002ee80000300800 */
[----:B---3--:R1:W-:Y:S04]  /*7bec0*/  STL [R1+0x3d00], R22 ;  /* 0x003d001601007387 */ /* 0x0083e80000100800 */
[----:B-1----:R-:W3:Y:S04]  /*7bed0*/  LDL.LU R22, [R1+0x38] ;  /* 0x0000380001167983 */ /* 0x002ee80000300800 */
[----:B------:R-:W4:Y:S04]  /*7bee0*/  LDL.LU R23, [R1+0x944] ;  /* 0x0009440001177983 */ /* 0x000f280000300800 */
[----:B----4-:R1:W-:Y:S04]  /*7bef0*/  STL [R1+0x3cf8], R23 ;  /* 0x003cf81701007387 */ /* 0x0103e80000100800 */
[----:B-1----:R-:W3:Y:S04]  /*7bf00*/  LDL.LU R23, [R1+0x2a0] ;  /* 0x0002a00001177983 */ /* 0x002ee80000300800 */
[----:B------:R1:W-:Y:S04]  /*7bf10*/  STL [R1+0x3cf0], R28 ;  /* 0x003cf01c01007387 */ /* 0x0003e80000100800 */
[----:B-1----:R-:W4:Y:S01]  /*7bf20*/  LDL.LU R28, [R1+0x2a8] ;  /* 0x0002a800011c7983 */ /* 0x002f220000300800 */
[----:B------:R-:W-:Y:S01]  /*7bf30*/  IMAD.MOV.U32 R6, RZ, RZ, R8 ;  /* 0x000000ffff067224 */ /* 0x000fe200078e0008 */
[----:B------:R-:W-:Y:S01]  /*7bf40*/  PRMT R24, R24, 0x4210, R0 ;  /* 0x0000421018187816 */ /* 0x000fe20000000000 */
[----:B0-----:R-:W-:Y:S01]  /*7bf50*/  IMAD.MOV.U32 R25, RZ, RZ, R13 ;  /* 0x000000ffff197224 */ /* 0x001fe200078e000d */
[----:B----4-:R0:W-:Y:S04]  /*7bf60*/  STL [R1+0x3cf4], R28 ;  /* 0x003cf41c01007387 */ /* 0x0101e80000100800 */
[----:B0-----:R-:W4:Y:S04]  /*7bf70*/  LDL.LU R28, [R1+0x2a4] ;  /* 0x0002a400011c7983 */ /* 0x001f280000300800 */
[----:B------:R-:W2:Y:S04]  /*7bf80*/  LDL.LU R21, [R1+0x2ac] ;  /* 0x0002ac0001157983 */ /* 0x000ea80000300800 */
[----:B------:R-:W4:Y:S04]  /*7bf90*/  LDL.LU R8, [R1+0x940] ;  /* 0x0009400001087983 */ /* 0x000f280000300800 */
[----:B------:R-:W4:Y:S04]  /*7bfa0*/  LDL.LU R5, [R1+0x8e0] ;  /* 0x0008e00001057983 */ /* 0x000f280000300800 */
[----:B------:R-:W4:Y:S04]  /*7bfb0*/  LDL.LU R3, [R1+0x8dc] ;  /* 0x0008dc0001037983 */ /* 0x000f280000300800 */
[----:B------:R-:W-:Y:S04]  /*7bfc0*/  STL [R1+0x390], R12 ;  /* 0x0003900c01007387 */ /* 0x000fe80000100800 */
[----:B------:R0:W-:Y:S04]  /*7bfd0*/  STL.64 [R1+0x398], R14 ;  /* 0x0003980e01007387 */ /* 0x0001e80000100a00 */
[----:B0-----:R-:W4:Y:S04]  /*7bfe0*/  LDL.LU.64 R14, [R1+0x3d50] ;  /* 0x003d5000010e7983 */ /* 0x001f280000300a00 */
[----:B------:R-:W4:Y:S04]  /*7bff0*/  LDL.LU.64 R12, [R1+0x3d48] ;  /* 0x003d4800010c7983 */ /* 0x000f280000300a00 */
[----:B---3--:R0:W-:Y:S04]  /*7c000*/  STL.64 [R1+0x3d30], R22 ;  /* 0x003d301601007387 */ /* 0x0081e80000100a00 */
[----:B0-----:R-:W3:Y:S01]  /*7c010*/  LDL.LU R22, [R1+0x278] ;  /* 0x0002780001167983 */ /* 0x001ee20000300800 */
[----:B------:R-:W-:-:S03]  /*7c020*/  IMAD.MOV.U32 R23, RZ, RZ, R24 ;  /* 0x000000ffff177224 */ /* 0x000fc600078e0018 */
[----:B------:R-:W3:Y:S04]  /*7c030*/  LDL.LU R24, [R1+0x3d40] ;  /* 0x003d400001187983 */ /* 0x000ee80000300800 */
[----:B--2---:R0:W-:Y:S04]  /*7c040*/  STL.64 [R1+0x3d28], R20 ;  /* 0x003d281401007387 */ /* 0x0041e80000100a00 */
[----:B0-----:R-:W2:Y:S01]  /*7c050*/  LDL.LU R20, [R1+0x270] ;  /* 0x0002700001147983 */ /* 0x001ea20000300800 */
[----:B----4-:R-:W-:-:S03]  /*7c060*/  IMAD.MOV.U32 R21, RZ, RZ, R12 ;  /* 0x000000ffff157224 */ /* 0x010fc600078e000c */
[----:B------:R-:W4:Y:S04]  /*7c070*/  LDL.LU R12, [R1+0x3d3c] ;  /* 0x003d3c00010c7983 */ /* 0x000f280000300800 */
[----:B---3--:R0:W-:Y:S04]  /*7c080*/  STL.64 [R1+0x24a0], R24 ;  /* 0x0024a01801007387 */ /* 0x0081e80000100a00 */
[----:B0-----:R-:W3:Y:S04]  /*7c090*/  LDL.LU R25, [R1+0x94c] ;  /* 0x00094c0001197983 */ /* 0x001ee80000300800 */
[----:B------:R-:W3:Y:S04]  /*7c0a0*/  LDL.LU R24, [R1+0x93c] ;  /* 0x00093c0001187983 */ /* 0x000ee80000300800 */
[----:B------:R-:W-:Y:S04]  /*7c0b0*/  STL.64 [R1+0x3d10], R26 ;  /* 0x003d101a01007387 */ /* 0x000fe80000100a00 */
[----:B---3--:R0:W-:Y:S04]  /*7c0c0*/  STL.64 [R1+0x3d08], R24 ;  /* 0x003d081801007387 */ /* 0x0081e80000100a00 */
[----:B0-----:R-:W3:Y:S04]  /*7c0d0*/  LDL.LU R24, [R1+0x280] ;  /* 0x0002800001187983 */ /* 0x001ee80000300800 */
[----:B------:R-:W3:Y:S04]  /*7c0e0*/  LDL.LU R25, [R1+0x284] ;  /* 0x0002840001197983 */ /* 0x000ee80000300800 */
[----:B------:R-:W2:Y:S01]  /*7c0f0*/  LDL.LU R26, [R1+0x288] ;  /* 0x00028800011a7983 */ /* 0x000ea20000300800 */
[----:B----4-:R-:W-:-:S03]  /*7c100*/  IMAD.MOV.U32 R27, RZ, RZ, R12 ;  /* 0x000000ffff1b7224 */ /* 0x010fc600078e000c */
[----:B------:R-:W4:Y:S04]  /*7c110*/  LDL.LU R12, [R1+0x3d38] ;  /* 0x003d3800010c7983 */ /* 0x000f280000300800 */
[----:B--2---:R0:W-:Y:S04]  /*7c120*/  STL.64 [R1+0x3d20], R26 ;  /* 0x003d201a01007387 */ /* 0x0041e80000100a00 */
[----:B---3--:R1:W-:Y:S01]  /*7c130*/  STL.64 [R1+0x3d18], R24 ;  /* 0x003d181801007387 */ /* 0x0083e20000100a00 */
[----:B0-----:R-:W-:Y:S02]  /*7c140*/  IMAD.MOV.U32 R26, RZ, RZ, R22 ;  /* 0x000000ffff1a7224 */ /* 0x001fe400078e0016 */
[----:B------:R-:W-:-:S02]  /*7c150*/  IMAD.MOV.U32 R27, RZ, RZ, R23 ;  /* 0x000000ffff1b7224 */ /* 0x000fc400078e0017 */
[----:B-1----:R-:W-:Y:S02]  /*7c160*/  IMAD.MOV.U32 R24, RZ, RZ, R20 ;  /* 0x000000ffff187224 */ /* 0x002fe400078e0014 */
[----:B------:R-:W-:Y:S02]  /*7c170*/  IMAD.MOV.U32 R25, RZ, RZ, R21 ;  /* 0x000000ffff197224 */ /* 0x000fe400078e0015 */
[----:B------:R-:W0:Y:S01]  /*7c180*/  LDS.128 R20, [R29+0x400] ;  /* 0x000400001d147984 */ /* 0x000e220000000c00 */
[----:B------:R-:W-:Y:S06]  /*7c190*/  BAR.SYNC.DEFER_BLOCKING 0x0 ;  /* 0x0000000000007b1d */ /* 0x000fec0000010000 */
[----:B----4-:R-:W-:Y:S04]  /*7c1a0*/  STSM.16.M88.4 [R12], R24 ;  /* 0x000000180c007844 */ /* 0x010fe80000000200 */
[----:B0-----:R-:W-:Y:S04]  /*7c1b0*/  STL.64 [R1+0x3b0], R20 ;  /* 0x0003b01401007387 */ /* 0x001fe80000100a00 */
[----:B------:R0:W-:Y:S04]  /*7c1c0*/  STL.64 [R1+0x3b8], R22 ;  /* 0x0003b81601007387 */ /* 0x0001e80000100a00 */
[----:B0-----:R-:W2:Y:S04]  /*7c1d0*/  LDL.LU.64 R22, [R1+0x3d30] ;  /* 0x003d300001167983 */ /* 0x001ea80000300a00 */
[----:B------:R-:W3:Y:S04]  /*7c1e0*/  LDL.LU.64 R20, [R1+0x3d28] ;  /* 0x003d280001147983 */ /* 0x000ee80000300a00 */
[----:B------:R-:W4:Y:S04]  /*7c1f0*/  LDL.LU.64 R26, [R1+0x3d20] ;  /* 0x003d2000011a7983 */ /* 0x000f280000300a00 */
[----:B------:R-:W4:Y:S04]  /*7c200*/  LDL.LU.64 R24, [R1+0x3d18] ;  /* 0x003d180001187983 */ /* 0x000f280000300a00 */
[----:B----4-:R0:W-:Y:S04]  /*7c210*/  STSM.16.M88.4 [R12+0x200], R24 ;  /* 0x000200180c007844 */ /* 0x0101e80000000200 */
[----:B0-----:R-:W2:Y:S04]  /*7c220*/  LDL.LU.64 R26, [R1+0x3d10] ;  /* 0x003d1000011a7983 */ /* 0x001ea80000300a00 */
[----:B------:R-:W4:Y:S01]  /*7c230*/  LDL.LU.64 R24, [R1+0x3d08] ;  /* 0x003d080001187983 */ /* 0x000f220000300a00 */
[----:B---3--:R-:W-:-:S02]  /*7c240*/  PRMT R8, R8, 0x5210, R21 ;  /* 0x0000521008087816 */ /* 0x008fc40000000015 */
[----:B------:R-:W-:Y:S02]  /*7c250*/  PRMT R5, R5, 0x5210, R2 ;  /* 0x0000521005057816 */ /* 0x000fe40000000002 */
[----:B------:R-:W-:Y:S01]  /*7c260*/  PRMT R0, R3, 0x5210, R0 ;  /* 0x0000521003007816 */ /* 0x000fe20000000000 */
[----:B------:R-:W-:Y:S01]  /*7c270*/  BAR.SYNC.DEFER_BLOCKING 0x0 ;  /* 0x0000000000007b1d */ /* 0x000fe20000010000 */
[----:B--2---:R-:W-:-:S05]  /*7c280*/  PRMT R27, R27, 0x5210, R22 ;  /* 0x000052101b1b7816 */ /* 0x004fca0000000016 */
[----:B------:R-:W4:Y:S02]  /*7c290*/  LDL.LU R22, [R1+0x3d00] ;  /* 0x003d000001167983 */ /* 0x000f240000300800 */
[----:B----4-:R-:W-:Y:S02]  /*7c2a0*/  PRMT R25, R25, 0x5210, R22 ;  /* 0x0000521019197816 */ /* 0x010fe40000000016 */
[----:B------:R-:W2:Y:S02]  /*7c2b0*/  LDL.LU R22, [R1+0x3cfc] ;  /* 0x003cfc0001167983 */ /* 0x000ea40000300800 */
[----:B--2---:R-:W-:Y:S02]  /*7c2c0*/  PRMT R22, R22, 0x5210, R23 ;  /* 0x0000521016167816 */ /* 0x004fe40000000017 */
[----:B------:R-:W2:Y:S02]  /*7c2d0*/  LDL.LU R23, [R1+0x3cf8] ;  /* 0x003cf80001177983 */ /* 0x000ea40000300800 */
[----:B--2---:R-:W-:-:S02]  /*7c2e0*/  PRMT R23, R23, 0x5210, R28 ;  /* 0x0000521017177816 */ /* 0x004fc4000000001c */
[----:B------:R-:W2:Y:S02]  /*7c2f0*/  LDL.LU R28, [R1+0x3cf4] ;  /* 0x003cf400011c7983 */ /* 0x000ea40000300800 */
[----:B--2---:R-:W-:Y:S02]  /*7c300*/  PRMT R24, R24, 0x5210, R28 ;  /* 0x0000521018187816 */ /* 0x004fe4000000001c */
[----:B------:R-:W2:Y:S04]  /*7c310*/  LDL.LU R28, [R1+0x3cf0] ;  /* 0x003cf000011c7983 */ /* 0x000ea80000300800 */
[----:B------:R-:W3:Y:S04]  /*7c320*/  LDL.LU R21, [R1+0x3cec] ;  /* 0x003cec0001157983 */ /* 0x000ee80000300800 */
[----:B------:R-:W4:Y:S04]  /*7c330*/  LDL.LU R2, [R1+0xddc] ;  /* 0x000ddc0001027983 */ /* 0x000f280000300800 */
[----:B------:R-:W2:Y:S04]  /*7c340*/  LDL.LU R3, [R1+0xdd8] ;  /* 0x000dd80001037983 */ /* 0x000ea80000300800 */
[----:B------:R-:W-:Y:S04]  /*7c350*/  STL [R1+0x3ce8], R26 ;  /* 0x003ce81a01007387 */ /* 0x000fe80000100800 */
[----:B---3--:R0:W-:Y:S04]  /*7c360*/  STL.64 [R1+0x3cd0], R20 ;  /* 0x003cd01401007387 */ /* 0x0081e80000100a00 */
[----:B------:R-:W-:Y:S01]  /*7c370*/  STL.64 [R1+0x3ce0], R22 ;  /* 0x003ce01601007387 */ /* 0x000fe20000100a00 */
[----:B0-----:R-:W-:-:S02]  /*7c380*/  IMAD.MOV.U32 R20, RZ, RZ, R27 ;  /* 0x000000ffff147224 */ /* 0x001fc400078e001b */
[----:B------:R-:W-:-:S05]  /*7c390*/  IMAD.MOV.U32 R21, RZ, RZ, R25 ;  /* 0x000000ffff157224 */ /* 0x000fca00078e0019 */
[----:B------:R0:W-:Y:S02]  /*7c3a0*/  STL.64 [R1+0x3cd8], R20 ;  /* 0x003cd81401007387 */ /* 0x0001e40000100a00 */
[----:B0-----:R-:W-:Y:S02]  /*7c3b0*/  IMAD.MOV.U32 R20, RZ, RZ, R24 ;  /* 0x000000ffff147224 */ /* 0x001fe400078e0018 */
[----:B------:R-:W0:Y:S01]  /*7c3c0*/  LDS.128 R24, [R29] ;  /* 0x000000001d187984 */ /* 0x000e220000000c00 */
[----:B------:R-:W-:-:S03]  /*7c3d0*/  IMAD.MOV.U32 R22, RZ, RZ, R5 ;  /* 0x000000ffff167224 */ /* 0x000fc600078e0005 */
[----:B------:R-:W3:Y:S04]  /*7c3e0*/  LDL.LU R5, [R1+0xd9c] ;  /* 0x000d9c0001057983 */ /* 0x000ee80000300800 */
[----:B0-----:R-:W-:Y:S04]  /*7c3f0*/  STL.64 [R1+0x3f0], R24 ;  /* 0x0003f01801007387 */ /* 0x001fe80000100a00 */
[----:B------:R-:W-:Y:S04]  /*7c400*/  STL.64 [R1+0x3f8], R26 ;  /* 0x0003f81a01007387 */ /* 0x000fe80000100a00 */
[----:B------:R-:W0:Y:S01]  /*7c410*/  LDS.128 R24, [R29+0x400] ;  /* 0x000400001d187984 */ /* 0x000e220000000c00 */
[----:B------:R-:W-:-:S02]  /*7c420*/  IMAD.MOV.U32 R21, RZ, RZ, R8 ;  /* 0x000000ffff157224 */ /* 0x000fc400078e0008 */
[----:B------:R-:W-:Y:S01]  /*7c430*/  IMAD.MOV.U32 R23, RZ, RZ, R0 ;  /* 0x000000ffff177224 */ /* 0x000fe200078e0000 */
[----:B------:R-:W-:Y:S06]  /*7c440*/  BAR.SYNC.DEFER_BLOCKING 0x0 ;  /* 0x0000000000007b1d */ /* 0x000fec0000010000 */
[----:B------:R-:W-:Y:S04]  /*7c450*/  STSM.16.M88.4 [R12], R20 ;  /* 0x000000140c007844 */ /* 0x000fe80000000200 */
[----:B0-----:R-:W-:Y:S04]  /*7c460*/  STL [R1+0x414], R25 ;  /* 0x0004141901007387 */ /* 0x001fe80000100800 */
[----:B------:R0:W-:Y:S02]  /*7c470*/  STL.64 [R1+0x418], R26 ;  /* 0x0004181a01007387 */ /* 0x0001e40000100a00 */
[----:B0-----:R-:W-:-:S02]  /*7c480*/  IMAD.MOV.U32 R27, RZ, RZ, R24 ;  /* 0x000000ffff1b7224 */ /* 0x001fc400078e0018 */
[----:B------:R-:W2:Y:S04]  /*7c490*/  LDL.LU R26, [R1+0x3ce8] ;  /* 0x003ce800011a7983 */ /* 0x000ea80000300800 */
[----:B------:R-:W2:Y:S04]  /*7c4a0*/  LDL.LU R8, [R1+0xd98] ;  /* 0x000d980001087983 */ /* 0x000ea80000300800 */
[----:B------:R-:W-:Y:S04]  /*7c4b0*/  STL [R1+0x3cbc], R29 ;  /* 0x003cbc1d01007387 */ /* 0x000fe80000100800 */
[----:B------:R4:W-:Y:S04]  /*7c4c0*/  STL [R1+0x2430], R27 ;  /* 0x0024301b01007387 */ /* 0x0009e80000100800 */
[----:B------:R-:W2:Y:S04]  /*7c4d0*/  LDL.LU.64 R22, [R1+0x3ce0] ;  /* 0x003ce00001167983 */ /* 0x000ea80000300a00 */
[----:B------:R-:W2:Y:S01]  /*7c4e0*/  LDL.LU.64 R20, [R1+0x3cd8] ;  /* 0x003cd80001147983 */ /* 0x000ea20000300a00 */
[----:B----4-:R-:W-:-:S02]  /*7c4f0*/  LOP3.LUT R27, R2, 0xffff, RZ, 0xc0, !PT ;  /* 0x0000ffff021b7812 */ /* 0x010fc400078ec0ff */
[----:B---3--:R-:W-:Y:S02]  /*7c500*/  LOP3.LUT R0, R5, 0xffff, RZ, 0xc0, !PT ;  /* 0x0000ffff05007812 */ /* 0x008fe400078ec0ff */
[----:B--2---:R-:W-:Y:S01]  /*7c510*/  LOP3.LUT R2, R8, 0xffff, RZ, 0xc0, !PT ;  /* 0x0000ffff08027812 */ /* 0x004fe200078ec0ff */
[----:B------:R0:W-:Y:S02]  /*7c520*/  STSM.16.M88.4 [R12+0x200], R20 ;  /* 0x000200140c007844 */ /* 0x0001e40000000200 */
[----:B0-----:R-:W-:Y:S02]  /*7c530*/  LOP3.LUT R22, R3, 0xffff, RZ, 0xc0, !PT ;  /* 0x0000ffff03167812 */ /* 0x001fe400078ec0ff */
[----:B------:R-:W2:Y:S04]  /*7c540*/  LDL.LU.64 R20, [R1+0x3cd0] ;  /* 0x003cd00001147983 */ /* 0x000ea80000300a00 */
[----:B------:R-:W-:Y:S04]  /*7c550*/  STL [R1+0x3c98], R12 ;  /* 0x003c980c01007387 */ /* 0x000fe80000100800 */
[----:B------:R-:W3:Y:S04]  /*7c560*/  LDL.LU R25, [R1+0xd4c] ;  /* 0x000d4c0001197983 */ /* 0x000ee80000300800 */
[----:B------:R-:W-:Y:S04]  /*7c570*/  STL [R1+0x3cc0], R22 ;  /* 0x003cc01601007387 */ /* 0x000fe80000100800 */
[----:B------:R-:W4:Y:S04]  /*7c580*/  LDL.LU R23, [R1+0xd48] ;  /* 0x000d480001177983 */ /* 0x000f280000300800 */
[----:B------:R-:W-:Y:S04]  /*7c590*/  STL [R1+0x3cc4], R0 ;  /* 0x003cc40001007387 */ /* 0x000fe80000100800 */
[----:B------:R-:W2:Y:S04]  /*7c5a0*/  LDL.LU R8, [R1+0xcd8] ;  /* 0x000cd80001087983 */ /* 0x000ea80000300800 */
[----:B------:R-:W3:Y:S04]  /*7c5b0*/  LDL.LU R29, [R1+0xccc] ;  /* 0x000ccc00011d7983 */ /* 0x000ee80000300800 */
[----:B------:R0:W-:Y:S04]  /*7c5c0*/  STL [R1+0x3cc8], R2 ;  /* 0x003cc80201007387 */ /* 0x0001e80000100800 */
[----:B0-----:R-:W3:Y:S04]  /*7c5d0*/  LDL.LU R2, [R1+0xe8c] ;  /* 0x000e8c0001027983 */ /* 0x001ee80000300800 */
[----:B------:R-:W3:Y:S01]  /*7c5e0*/  LDL.LU R12, [R1+0xe88] ;  /* 0x000e8800010c7983 */ /* 0x000ee20000300800 */
[----:B------:R-:W-:Y:S01]  /*7c5f0*/  BAR.SYNC.DEFER_BLOCKING 0x0 ;  /* 0x0000000000007b1d */ /* 0x000fe20000010000 */
[----:B----4-:R-:W-:-:S02]  /*7c600*/  LOP3.LUT R0, R23, 0xffff, RZ, 0xc0, !PT ;  /* 0x0000ffff17007812 */ /* 0x010fc400078ec0ff */
[----:B--2---:R-:W-:Y:S01]  /*7c610*/  LOP3.LUT R22, R8, 0xffff, RZ, 0xc0, !PT ;  /* 0x0000ffff08167812 */ /* 0x004fe200078ec0ff */
[----:B------:R-:W-:Y:S02]  /*7c620*/  IMAD.MOV.U32 R8, RZ, RZ, R9 ;  /* 0x000000ffff087224 */ /* 0x000fe400078e0009 */
[----:B------:R-:W-:Y:S02]  /*7c630*/  IMAD.MOV.U32 R9, RZ, RZ, R13 ;  /* 0x000000ffff097224 */ /* 0x000fe400078e000d */
[----:B------:R-:W-:Y:S02]  /*7c640*/  IMAD.MOV.U32 R13, RZ, RZ, R14 ;  /* 0x000000ffff0d7224 */ /* 0x000fe400078e000e */
[----:B------:R-:W-:Y:S02]  /*7c650*/  IMAD.MOV.U32 R14, RZ, RZ, R15 ;  /* 0x000000ffff0e7224 */ /* 0x000fe400078e000f */
[----:B------:R-:W-:Y:S02]  /*7c660*/  IMAD.MOV.U32 R15, RZ, RZ, R16 ;  /* 0x000000ffff0f7224 */ /* 0x000fe400078e0010 */
[----:B------:R-:W-:Y:S01]  /*7c670*/  IMAD.MOV.U32 R16, RZ, RZ, R26 ;  /* 0x000000ffff107224 */ /* 0x000fe200078e001a */
[----:B---3--:R0:W-:Y:S04]  /*7c680*/  STL [R1+0x3ccc], R12 ;  /* 0x003ccc0c01007387 */ /* 0x0081e80000100800 */
[----:B------:R-:W2:Y:S04]  /*7c690*/  LDL.LU R5, [R1+0xe7c] ;  /* 0x000e7c0001057983 */ /* 0x000ea80000300800 */
[----:B------:R-:W3:Y:S01]  /*7c6a0*/  LDL.LU R3, [R1+0xe78] ;  /* 0x000e780001037983 */ /* 0x000ee20000300800 */
[----:B0-----:R-:W-:-:S03]  /*7c6b0*/  LOP3.LUT R12, R25, 0xffff, RZ, 0xc0, !PT ;  /* 0x0000ffff190c7812 */ /* 0x001fc600078ec0ff */
[----:B------:R-:W-:Y:S04]  /*7c6c0*/  STL [R1+0x2a4], R27 ;  /* 0x0002a41b01007387 */ /* 0x000fe80000100800 */
[----:B------:R-:W4:Y:S04]  /*7c6d0*/  LDL.LU R24, [R1+0xe6c] ;  /* 0x000e6c0001187983 */ /* 0x000f280000300800 */
[----:B------:R-:W4:Y:S04]  /*7c6e0*/  LDL.LU R25, [R1+0xe68] ;  /* 0x000e680001197983 */ /* 0x000f280000300800 */
[----:B------:R0:W-:Y:S01]  /*7c6f0*/  STL [R1+0x38], R12 ;  /* 0x0000380c01007387 */ /* 0x0001e20000100800 */
[----:B------:R-:W-:-:S03]  /*7c700*/  PRMT R2, R2, 0x4210, R12 ;  /* 0x0000421002027816 */ /* 0x000fc6000000000c */
[----:B------:R-:W-:Y:S04]  /*7c710*/  STL [R1+0x3c], R0 ;  /* 0x00003c0001007387 */ /* 0x000fe80000100800 */
[----:B------:R-:W-:Y:S04]  /*7c720*/  STL [R1+0x2a0], R22 ;  /* 0x0002a01601007387 */ /* 0x000fe80000100800 */
[----:B------:R-:W4:Y:S04]  /*7c730*/  LDL.LU R23, [R1+0xe5c] ;  /* 0x000e5c0001177983 */ /* 0x000f280000300800 */
[----:B------:R-:W4:Y:S04]  /*7c740*/  LDL.LU R26, [R1+0xac4] ;  /* 0x000ac400011a7983 */ /* 0x000f280000300800 */
[----:B0-----:R-:W4:Y:S01]  /*7c750*/  LDL.LU R12, [R1+0x3ccc] ;  /* 0x003ccc00010c7983 */ /* 0x001f220000300800 */
[----:B------:R-:W-:-:S03]  /*7c760*/  LOP3.LUT R29, R29, 0xffff, RZ, 0xc0, !PT ;  /* 0x0000ffff1d1d7812 */ /* 0x000fc600078ec0ff */
[----:B------:R0:W-:Y:S04]  /*7c770*/  STL [R1+0x280], R2 ;  /* 0x0002800201007387 */ /* 0x0001e80000100800 */
[----:B0-----:R-:W4:Y:S01]  /*7c780*/  LDL.LU R2, [R1+0x3cc8] ;  /* 0x003cc80001027983 */ /* 0x001f220000300800 */
[----:B--2---:R-:W-:Y:S02]  /*7c790*/  PRMT R5, R5, 0x4210, R22 ;  /* 0x0000421005057816 */ /* 0x004fe40000000016 */
[----:B---3--:R-:W-:Y:S02]  /*7c7a0*/  PRMT R3, R3, 0x4210, R29 ;  /* 0x0000421003037816 */ /* 0x008fe4000000001d */
[----:B----4-:R-:W-:Y:S02]  /*7c7b0*/  PRMT R12, R12, 0x4210, R0 ;  /* 0x000042100c0c7816 */ /* 0x010fe40000000000 */
[----:B------:R-:W2:Y:S04]  /*7c7c0*/  LDL.LU R0, [R1+0x3cc4] ;  /* 0x003cc40001007983 */ /* 0x000ea80000300800 */
[----:B------:R0:W-:Y:S04]  /*7c7d0*/  STL [R1+0x304], R29 ;  /* 0x0003041d01007387 */ /* 0x0001e80000100800 */
[----:B------:R1:W-:Y:S04]  /*7c7e0*/  STL [R1+0x3ca8], R12 ;  /* 0x003ca80c01007387 */ /* 0x0003e80000100800 */
[----:B------:R-:W3:Y:S04]  /*7c7f0*/  LDL.LU R22, [R1+0x3cc0] ;  /* 0x003cc00001167983 */ /* 0x000ee80000300800 */
[----:B------:R-:W-:Y:S04]  /*7c800*/  STL [R1+0x3ca4], R5 ;  /* 0x003ca40501007387 */ /* 0x000fe80000100800 */
[----:B0-----:R-:W4:Y:S04]  /*7c810*/  LDL.LU R29, [R1+0x3cbc] ;  /* 0x003cbc00011d7983 */ /* 0x001f280000300800 */
[----:B------:R2:W-:Y:S01]  /*7c820*/  STL [R1+0x3ca0], R3 ;  /* 0x003ca00301007387 */ /* 0x0005e20000100800 */
[----:B-1----:R-:W-:-:S02]  /*7c830*/  PRMT R12, R24, 0x4210, R27 ;  /* 0x00004210180c7816 */ /* 0x002fc4000000001b */
[----:B--2---:R-:W-:Y:S01]  /*7c840*/  PRMT R3, R23, 0x4210, R0 ;  /* 0x0000421017037816 */ /* 0x004fe20000000000 */
[----:B---3--:R-:W-:Y:S01]  /*7c850*/  STL [R1+0x3cb8], R22 ;  /* 0x003cb81601007387 */ /* 0x008fe20000100800 */
[----:B------:R-:W-:-:S03]  /*7c860*/  PRMT R5, R25, 0x4210, R22 ;  /* 0x0000421019057816 */ /* 0x000fc60000000016 */
[----:B------:R-:W-:Y:S04]  /*7c870*/  STL.64 [R1+0x3cb0], R20 ;  /* 0x003cb01401007387 */ /* 0x000fe80000100a00 */
[----:B----4-:R-:W0:Y:S04]  /*7c880*/  LDS.128 R20, [R29] ;  /* 0x000000001d147984 */ /* 0x010e280000000c00 */
[----:B0-----:R0:W-:Y:S01]  /*7c890*/  STL.64 [R1+0x3e0], R20 ;  /* 0x0003e01401007387 */ /* 0x0011e20000100a00 */
[----:B------:R-:W-:-:S03]  /*7c8a0*/  IMAD.MOV.U32 R27, RZ, RZ, R22 ;  /* 0x000000ffff1b7224 */ /* 0x000fc600078e0016 */
[----:B------:R1:W-:Y:S04]  /*7c8b0*/  STL [R1+0x3ec], R23 ;  /* 0x0003ec1701007387 */ /* 0x0003e80000100800 */
[----:B------:R-:W2:Y:S04]  /*7c8c0*/  LDL.LU R22, [R1+0x3cb8] ;  /* 0x003cb80001167983 */ /* 0x000ea80000300800 */
[----:B0-----:R-:W3:Y:S04]  /*7c8d0*/  LDL.LU.64 R20, [R1+0x3cb0] ;  /* 0x003cb00001147983 */ /* 0x001ee80000300a00 */
[----:B-1----:R-:W4:Y:S01]  /*7c8e0*/  LDL.LU R23, [R1+0x95c] ;  /* 0x00095c0001177983 */ /* 0x002f220000300800 */
[----:B------:R-:W-:-:S03]  /*7c8f0*/  PRMT R26, R26, 0x4210, R2 ;  /* 0x000042101a1a7816 */ /* 0x000fc60000000002 */
[----:B----4-:R-:W-:Y:S04]  /*7c900*/  STL [R1+0x3c60], R23 ;  /* 0x003c601701007387 */ /* 0x010fe80000100800 */
[----:B------:R0:W-:Y:S04]  /*7c910*/  STL [R1+0x3c64], R28 ;  /* 0x003c641c01007387 */ /* 0x0001e80000100800 */
[----:B0-----:R-:W4:Y:S04]  /*7c920*/  LDL.LU R28, [R1+0x38] ;  /* 0x00003800011c7983 */ /* 0x001f280000300800 */
[----:B------:R-:W4:Y:S04]  /*7c930*/  LDL.LU R24, [R1+0x96c] ;  /* 0x00096c0001187983 */ /* 0x000f280000300800 */
[----:B------:R-:W2:Y:S04]  /*7c940*/  LDL.LU R23, [R1+0x3c] ;  /* 0x00003c0001177983 */ /* 0x000ea80000300800 */
[----:B------:R-:W2:Y:S04]  /*7c950*/  LDL.LU R25, [R1+0x968] ;  /* 0x0009680001197983 */ /* 0x000ea80000300800 */
[----:B------:R-:W-:Y:S04]  /*7c960*/  STL.64 [R1+0x3c90], R6 ;  /* 0x003c900601007387 */ /* 0x000fe80000100a00 */
[----:B------:R-:W-:Y:S04]  /*7c970*/  STL [R1+0x3c88], R4 ;  /* 0x003c880401007387 */ /* 0x000fe80000100800 */
[----:B------:R-:W-:Y:S04]  /*7c980*/  STL.64 [R1+0x3c80], R18 ;  /* 0x003c801201007387 */ /* 0x000fe80000100a00 */
[----:B------:R0:W-:Y:S02]  /*7c990*/  STL.64 [R1+0x3c78], R16 ;  /* 0x003c781001007387 */ /* 0x0001e40000100a00 */
[----:B0-----:R-:W-:-:S02]  /*7c9a0*/  IMAD.MOV.U32 R16, RZ, RZ, R12 ;  /* 0x000000ffff107224 */ /* 0x001fc400078e000c */
[----:B------:R-:W3:Y:S01]  /*7c9b0*/  LDL.LU R12, [R1+0x3ca8] ;  /* 0x003ca800010c7983 */ /* 0x000ee20000300800 */
[----:B------:R-:W-:-:S03]  /*7c9c0*/  IMAD.MOV.U32 R17, RZ, RZ, R5 ;  /* 0x000000ffff117224 */ /* 0x000fc600078e0005 */
[----:B------:R-:W4:Y:S01]  /*7c9d0*/  LDL.LU R5, [R1+0x3ca4] ;  /* 0x003ca40001057983 */ /* 0x000f220000300800 */
[----:B------:R-:W-:Y:S02]  /*7c9e0*/  IMAD.MOV.U32 R18, RZ, RZ, R3 ;  /* 0x000000ffff127224 */ /* 0x000fe400078e0003 */
[----:B------:R-:W-:Y:S01]  /*7c9f0*/  IMAD.MOV.U32 R19, RZ, RZ, R26 ;  /* 0x000000ffff137224 */ /* 0x000fe200078e001a */
[----:B------:R-:W2:Y:S04]  /*7ca00*/  LDL.LU R3, [R1+0x3ca0] ;  /* 0x003ca00001037983 */ /* 0x000ea80000300800 */
[----:B------:R-:W2:Y:S04]  /*7ca10*/  LDL.LU R26, [R1+0x3c9c] ;  /* 0x003c9c00011a7983 */ /* 0x000ea80000300800 */
[----:B------:R-:W-:Y:S04]  /*7ca20*/  STL.64 [R1+0x3c70], R10 ;  /* 0x003c700a01007387 */ /* 0x000fe80000100a00 */
[----:B------:R0:W-:Y:S04]  /*7ca30*/  STL.64 [R1+0x3c68], R8 ;  /* 0x003c680801007387 */ /* 0x0001e80000100a00 */
[----:B0-----:R-:W2:Y:S01]  /*7ca40*/  LDL.LU R8, [R1+0x280] ;  /* 0x0002800001087983 */ /* 0x001ea20000300800 */
[----:B---3--:R-:W-:-:S03]  /*7ca50*/  IMAD.MOV.U32 R9, RZ, RZ, R12 ;  /* 0x000000ffff097224 */ /* 0x008fc600078e000c */
[----:B------:R-:W3:Y:S01]  /*7ca60*/  LDL.LU R12, [R1+0x3c98] ;  /* 0x003c9800010c7983 */ /* 0x000ee20000300800 */
[----:B----4-:R-:W-:-:S03]  /*7ca70*/  IMAD.MOV.U32 R10, RZ, RZ, R5 ;  /* 0x000000ffff0a7224 */ /* 0x010fc600078e0005 */
[----:B------:R-:W0:Y:S01]  /*7ca80*/  LDS.128 R4, [R29+0x400] ;  /* 0x000400001d047984 */ /* 0x000e220000000c00 */
[----:B------:R-:W-:Y:S01]  /*7ca90*/  BAR.SYNC.DEFER_BLOCKING 0x0 ;  /* 0x0000000000007b1d */ /* 0x000fe20000010000 */
[----:B--2---:R-:W-:-:S05]  /*7caa0*/  IMAD.MOV.U32 R11, RZ, RZ, R3 ;  /* 0x000000ffff0b7224 */ /* 0x004fca00078e0003 */
[----:B------:R-:W2:Y:S04]  /*7cab0*/  LDL.LU R3, [R1+0x958] ;  /* 0x0009580001037983 */ /* 0x000ea80000300800 */
[----:B------:R1:W-:Y:S04]  /*7cac0*/  STL.64 [R1+0x2448], R26 ;  /* 0x0024481a01007387 */ /* 0x0003e80000100a00 */
[----:B-1----:R-:W4:Y:S04]  /*7cad0*/  LDL.LU R26, [R1+0x964] ;  /* 0x00096400011a7983 */ /* 0x002f280000300800 */
[----:B------:R-:W2:Y:S04]  /*7cae0*/  LDL.LU R27, [R1+0x960] ;  /* 0x00096000011b7983 */ /* 0x000ea80000300800 */
[----:B0-----:R-:W-:Y:S04]  /*7caf0*/  STL.64 [R1+0x400], R4 ;  /* 0x0004000401007387 */ /* 0x001fe80000100a00 */
[----:B------:R0:W-:Y:S01]  /*7cb00*/  STL.64 [R1+0x408], R6 ;  /* 0x0004080601007387 */ /* 0x0001e20000100a00 */
[----:B------:R-:W-:-:S03]  /*7cb10*/  PRMT R24, R24, 0x5210, R28 ;  /* 0x0000521018187816 */ /* 0x000fc6000000001c */
[----:B0-----:R-:W2:Y:S04]  /*7cb20*/  LDL.LU.64 R6, [R1+0x3c90] ;  /* 0x003c900001067983 */ /* 0x001ea80000300a00 */
[----:B------:R-:W2:Y:S04]  /*7cb30*/  LDL.LU R4, [R1+0x3c88] ;  /* 0x003c880001047983 */ /* 0x000ea80000300800 */
[----:B------:R-:W2:Y:S04]  /*7cb40*/  LDL.LU R5, [R1+0x954] ;  /* 0x0009540001057983 */ /* 0x000ea80000300800 */
[----:B------:R0:W-:Y:S01]  /*7cb50*/  STL [R1+0x3c58], R29 ;  /* 0x003c581d01007387 */ /* 0x0001e20000100800 */
[----:B------:R-:W-:-:S03]  /*7cb60*/  PRMT R25, R25, 0x5210, R23 ;  /* 0x0000521019197816 */ /* 0x000fc60000000017 */
[----:B0-----:R-:W2:Y:S04]  /*7cb70*/  LDL.LU R29, [R1+0x2a4] ;  /* 0x0002a400011d7983 */ /* 0x001ea80000300800 */
[----:B---3--:R0:W-:Y:S04]  /*7cb80*/  STSM.16.M88.4 [R12], R16 ;  /* 0x000000100c007844 */ /* 0x0081e80000000200 */
[----:B------:R1:W-:Y:S04]  /*7cb90*/  STSM.16.M88.4 [R12+0x200], R8 ;  /* 0x000200080c007844 */ /* 0x0003e80000000200 */
[----:B0-----:R-:W3:Y:S04]  /*7cba0*/  LDL.LU.64 R18, [R1+0x3c80] ;  /* 0x003c800001127983 */ /* 0x001ee80000300a00 */
[----:B------:R-:W3:Y:S04]  /*7cbb0*/  LDL.LU.64 R16, [R1+0x3c78] ;  /* 0x003c780001107983 */ /* 0x000ee80000300a00 */
[----:B-1----:R-:W3:Y:S04]  /*7cbc0*/  LDL.LU.64 R10, [R1+0x3c70] ;  /* 0x003c7000010a7983 */ /* 0x002ee80000300a00 */
[----:B------:R-:W3:Y:S04]  /*7cbd0*/  LDL.LU.64 R8, [R1+0x3c68] ;  /* 0x003c680001087983 */ /* 0x000ee80000300a00 */
[----:B------:R0:W-:Y:S04]  /*7cbe0*/  STL [R1+0x3c5c], R12 ;  /* 0x003c5c0c01007387 */ /* 0x0001e80000100800 */
[----:B0-----:R-:W4:Y:S04]  /*7cbf0*/  LDL.LU R12, [R1+0x2a0] ;  /* 0x0002a000010c7983 */ /* 0x001f280000300800 */
[----:B------:R-:W3:Y:S04]  /*7cc00*/  LDL.LU R28, [R1+0x3c64] ;  /* 0x003c6400011c7983 */ /* 0x000ee80000300800 */
[----:B------:R-:W3:Y:S01]  /*7cc10*/  LDL.LU R23, [R1+0x3c60] ;  /* 0x003c600001177983 */ /* 0x000ee20000300800 */
[----:B------:R-:W-:Y:S01]  /*7cc20*/  BAR.SYNC.DEFER_BLOCKING 0x0 ;  /* 0x0000000000007b1d */ /* 0x000fe20000010000 */
[----:B----4-:R-:W-:-:S02]  /*7cc30*/  PRMT R26, R26, 0x5210, R12 ;  /* 0x000052101a1a7816 */ /* 0x010fc4000000000c */
[----:B--2---:R-:W-:-:S03]  /*7cc40*/  PRMT R12, R27, 0x5210, R29 ;  /* 0x000052101b0c7816 */ /* 0x004fc6000000001d */
[----:B------:R-:W2:Y:S01]  /*7cc50*/  LDL.LU R27, [R1+0x8e4] ;  /* 0x0008e400011b7983 */ /* 0x000ea20000300800 */
[----:B---3--:R-:W-:Y:S02]  /*7cc60*/  PRMT R29, R23, 0x5210, R22 ;  /* 0x00005210171d7816 */ /* 0x008fe40000000016 */
[----:B------:R-:W-:Y:S02]  /*7cc70*/  PRMT R22, R3, 0x5210, R0 ;  /* 0x0000521003167816 */ /* 0x000fe40000000000 */
[----:B------:R-:W3:Y:S01]  /*7cc80*/  LDL.LU R0, [R1+0xdec] ;  /* 0x000dec0001007983 */ /* 0x000ee20000300800 */
[----:B------:R-:W-:-:S03]  /*7cc90*/  PRMT R23, R5, 0x5210, R2 ;  /* 0x0000521005177816 */ /* 0x000fc60000000002 */
[----:B------:R-:W4:Y:S04]  /*7cca0*/  LDL.LU R2, [R1+0xde8] ;  /* 0x000de80001027983 */ /* 0x000f280000300800 */
[----:B------:R-:W3:Y:S04]  /*7ccb0*/  LDL.LU R3, [R1+0xdcc] ;  /* 0x000dcc0001037983 */ /* 0x000ee80000300800 */
[----:B------:R-:W3:Y:S04]  /*7ccc0*/  LDL.LU R5, [R1+0xdbc] ;  /* 0x000dbc0001057983 */ /* 0x000ee80000300800 */
[----:B------:R0:W-:Y:S02]  /*7ccd0*/  STL.64 [R1+0x3c40], R20 ;  /* 0x003c401401007387 */ /* 0x0001e40000100a00 */
[----:B0-----:R-:W-:-:S02]  /*7cce0*/  IMAD.MOV.U32 R20, RZ, RZ, R12 ;  /* 0x000000ffff147224 */ /* 0x001fc400078e000c */
[----:B------:R-:W3:Y:S01]  /*7ccf0*/  LDL.LU R12, [R1+0x3c5c] ;  /* 0x003c5c00010c7983 */ /* 0x000ee20000300800 */
[----:B------:R-:W-:-:S03]  /*7cd00*/  IMAD.MOV.U32 R21, RZ, RZ, R29 ;  /* 0x000000ffff157224 */ /* 0x000fc600078e001d */
[----:B------:R-:W4:Y:S04]  /*7cd10*/  LDL.LU R29, [R1+0x3c58] ;  /* 0x003c5800011d7983 */ /* 0x000f280000300800 */
[----:B------:R0:W-:Y:S04]  /*7cd20*/  STL.64 [R1+0x3c50], R22 ;  /* 0x003c501601007387 */ /* 0x0001e80000100a00 */
[----:B0-----:R-:W2:Y:S04]  /*7cd30*/  LDL.LU R23, [R1+0x304] ;  /* 0x0003040001177983 */ /* 0x001ea80000300800 */
[----:B------:R-:W-:Y:S01]  /*7cd40*/  STL.64 [R1+0x3c48], R20 ;  /* 0x003c481401007387 */ /* 0x000fe20000100a00 */
[----:B--2---:R-:W-:-:S03]  /*7cd50*/  PRMT R27, R27, 0x5210, R23 ;  /* 0x000052101b1b7816 */ /* 0x004fc60000000017 */
[----:B----4-:R-:W0:Y:S04]  /*7cd60*/  LDS.128 R20, [R29] ;  /* 0x000000001d147984 */ /* 0x010e280000000c00 */
[----:B0-----:R-:W-:Y:S04]  /*7cd70*/  STL.64 [R1+0x420], R20 ;  /* 0x0004201401007387 */ /* 0x001fe80000100a00 */
[----:B------:R-:W-:Y:S04]  /*7cd80*/  STL.64 [R1+0x428], R22 ;  /* 0x0004281601007387 */ /* 0x000fe80000100a00 */
[----:B------:R-:W0:Y:S04]  /*7cd90*/  LDS.128 R20, [R29+0x400] ;  /* 0x000400001d147984 */ /* 0x000e280000000c00 */
[----:B0-----:R-:W-:Y:S04]  /*7cda0*/  STL.64 [R1+0x3d0], R20 ;  /* 0x0003d01401007387 */ /* 0x001fe80000100a00 */
[----:B------:R0:W-:Y:S04]  /*7cdb0*/  STL.64 [R1+0x3d8], R22 ;  /* 0x0003d81601007387 */ /* 0x0001e80000100a00 */
[----:B0-----:R-:W3:Y:S04]  /*7cdc0*/  LDL.LU.64 R22, [R1+0x3c50] ;  /* 0x003c500001167983 */ /* 0x001ee80000300a00 */
[----:B------:R-:W3:Y:S01]  /*7cdd0*/  LDL.LU.64 R20, [R1+0x3c48] ;  /* 0x003c480001147983 */ /* 0x000ee20000300a00 */
[----:B------:R-:W-:Y:S01]  /*7cde0*/  BAR.SYNC.DEFER_BLOCKING 0x0 ;  /* 0x0000000000007b1d */ /* 0x000fe20000010000 */
[----:B------:R-:W-:-:S05]  /*7cdf0*/  LOP3.LUT R2, R2, 0xffff, RZ, 0xc0, !PT ;  /* 0x0000ffff02027812 */ /* 0x000fca00078ec0ff */
[----:B------:R-:W-:Y:S04]  /*7ce00*/  STL [R1+0x3c24], R29 ;  /* 0x003c241d01007387 */ /* 0x000fe80000100800 */
[----:B---3--:R0:W-:Y:S04]  /*7ce10*/  STSM.16.M88.4 [R12], R20 ;  /* 0x000000140c007844 */ /* 0x0081e80000000200 */
[----:B------:R1:W-:Y:S04]  /*7ce20*/  STSM.16.M88.4 [R12+0x200], R24 ;  /* 0x000200180c007844 */ /* 0x0003e80000000200 */
[----:B0-----:R-:W2:Y:S01]  /*7ce30*/  LDL.LU.64 R20, [R1+0x3c40] ;  /* 0x003c400001147983 */ /* 0x001ea20000300a00 */
[----:B-1----:R-:W-:-:S02]  /*7ce40*/  LOP3.LUT R26, R0, 0xffff, RZ, 0xc0, !PT ;  /* 0x0000ffff001a7812 */ /* 0x002fc400078ec0ff */
[----:B------:R-:W-:Y:S01]  /*7ce50*/  LOP3.LUT R0, R3, 0xffff, RZ, 0xc0, !PT ;  /* 0x0000ffff03007812 */ /* 0x000fe200078ec0ff */
[----:B------:R-:W-:Y:S01]  /*7ce60*/  STL [R1+0x3c28], R12 ;  /* 0x003c280c01007387 */ /* 0x000fe20000100800 */
[----:B------:R-:W-:-:S03]  /*7ce70*/  IMAD.MOV.U32 R22, RZ, RZ, R9 ;  /* 0x000000ffff167224 */ /* 0x000fc600078e0009 */
[----:B------:R-:W-:Y:S01]  /*7ce80*/  STL [R1+0x3c34], R26 ;  /* 0x003c341a01007387 */ /* 0x000fe20000100800 */
[----:B------:R-:W-:-:S03]  /*7ce90*/  IMAD.MOV.U32 R9, RZ, RZ, R11 ;  /* 0x000000ffff097224 */ /* 0x000fc600078e000b */
[----:B------:R0:W-:Y:S04]  /*7cea0*/  STL [R1+0x2ac], R2 ;  /* 0x0002ac0201007387 */ /* 0x0001e80000100800 */
[----:B------:R-:W-:Y:S04]  /*7ceb0*/  STL [R1+0x430], R0 ;  /* 0x0004300001007387 */ /* 0x000fe80000100800 */
[----:B------:R-:W3:Y:S01]  /*7cec0*/  LDL.LU R11, [R1+0xd1c] ;  /* 0x000d1c00010b7983 */ /* 0x000ee20000300800 */
[----:B0-----:R-:W-:Y:S02]  /*7ced0*/  IMAD.MOV.U32 R2, RZ, RZ, R8 ;  /* 0x000000ffff027224 */ /* 0x001fe400078e0008 */
[----:B------:R-:W-:-:S02]  /*7cee0*/  IMAD.MOV.U32 R8, RZ, RZ, R14 ;  /* 0x000000ffff087224 */ /* 0x000fc400078e000e */
[----:B------:R-:W4:Y:S04]  /*7cef0*/  LDL.LU R14, [R1+0xd18] ;  /* 0x000d1800010e7983 */ /* 0x000f280000300800 */
[----:B------:R-:W2:Y:S04]  /*7cf00*/  LDL.LU R26, [R1+0xecc] ;  /* 0x000ecc00011a7983 */ /* 0x000ea80000300800 */
[----:B------:R-:W3:Y:S01]  /*7cf10*/  LDL.LU R12, [R1+0xebc] ;  /* 0x000ebc00010c7983 */ /* 0x000ee20000300800 */
[----:B------:R-:W-:Y:S02]  /*7cf20*/  IMAD.MOV.U32 R25, RZ, RZ, R13 ;  /* 0x000000ffff197224 */ /* 0x000fe400078e000d */
[----:B------:R-:W-:-:S02]  /*7cf30*/  IMAD.MOV.U32 R13, RZ, RZ, R15 ;  /* 0x000000ffff0d7224 */ /* 0x000fc400078e000f */
[----:B------:R-:W-:Y:S01]  /*7cf40*/  IMAD.MOV.U32 R15, RZ, RZ, R28 ;  /* 0x000000ffff0f7224 */ /* 0x000fe200078e001c */
[----:B------:R-:W-:Y:S01]  /*7cf50*/  LOP3.LUT R27, R5, 0xffff, RZ, 0xc0, !PT ;  /* 0x0000ffff051b7812 */ /* 0x000fe200078ec0ff */
[----:B------:R-:W-:Y:S01]  /*7cf60*/  IMAD.MOV.U32 R23, RZ, RZ, R4 ;  /* 0x000000ffff177224 */ /* 0x000fe200078e0004 */
[----:B------:R-:W-:Y:S06]  /*7cf70*/  BAR.SYNC.DEFER_BLOCKING 0x0 ;  /* 0x0000000000007b1d */ /* 0x000fec0000010000 */
[----:B---3--:R0:W-:Y:S04]  /*7cf80*/  STL [R1+0x3c38], R12 ;  /* 0x003c380c01007387 */ /* 0x0081e80000100800 */
[----:B0-----:R-:W3:Y:S04]  /*7cf90*/  LDL.LU R12, [R1+0xd7c] ;  /* 0x000d7c00010c7983 */ /* 0x001ee80000300800 */
[----:B------:R-:W4:Y:S04]  /*7cfa0*/  LDL.LU R29, [R1+0xeb8] ;  /* 0x000eb800011d7983 */ /* 0x000f280000300800 */
[----:B------:R-:W4:Y:S04]  /*7cfb0*/  LDL.LU R28, [R1+0xeac] ;  /* 0x000eac00011c7983 */ /* 0x000f280000300800 */
[----:B------:R-:W4:Y:S04]  /*7cfc0*/  LDL.LU R0, [R1+0xea4] ;  /* 0x000ea40001007983 */ /* 0x000f280000300800 */
[----:B------:R-:W4:Y:S04]  /*7cfd0*/  LDL.LU R5, [R1+0xea0] ;  /* 0x000ea00001057983 */ /* 0x000f280000300800 */
[----:B------:R-:W2:Y:S01]  /*7cfe0*/  LDL.LU R4, [R1+0xe9c] ;  /* 0x000e9c0001047983 */ /* 0x000ea20000300800 */
[----:B------:R-:W-:-:S02]  /*7cff0*/  IMAD.MOV.U32 R3, RZ, RZ, R6 ;  /* 0x000000ffff037224 */ /* 0x000fc400078e0006 */
[----:B------:R-:W-:Y:S01]  /*7d000*/  IMAD.MOV.U32 R6, RZ, RZ, R16 ;  /* 0x000000ffff067224 */ /* 0x000fe200078e0010 */
[----:B--2---:R0:W-:Y:S04]  /*7d010*/  STL [R1+0x3c30], R4 ;  /* 0x003c300401007387 */ /* 0x0041e80000100800 */
[----:B0-----:R-:W4:Y:S04]  /*7d020*/  LDL R4, [R1+0x2ac] ;  /* 0x0002ac0001047983 */ /* 0x001f280000100800 */
[----:B------:R-:W2:Y:S01]  /*7d030*/  LDL.LU R16, [R1+0xe98] ;  /* 0x000e980001107983 */ /* 0x000ea20000300800 */
[----:B------:R-:W-:-:S02]  /*7d040*/  IMAD.MOV.U32 R24, RZ, RZ, R25 ;  /* 0x000000ffff187224 */ /* 0x000fc400078e0019 */
[----:B------:R-:W-:Y:S02]  /*7d050*/  IMAD.MOV.U32 R25, RZ, RZ, R8 ;  /* 0x000000ffff197224 */ /* 0x000fe400078e0008 */
[----:B------:R-:W-:Y:S01]  /*7d060*/  IMAD.MOV.U32 R8, RZ, RZ, R13 ;  /* 0x000000ffff087224 */ /* 0x000fe200078e000d */
[----:B--2---:R0:W-:Y:S04]  /*7d070*/  STL [R1+0x3c2c], R16 ;  /* 0x003c2c1001007387 */ /* 0x0041e80000100800 */
[----:B0-----:R-:W2:Y:S04]  /*7d080*/  LDL R16, [R1+0x430] ;  /* 0x0004300001107983 */ /* 0x001ea80000100800 */
[----:B------:R-:W-:Y:S04]  /*7d090*/  STL [R1+0x434], R27 ;  /* 0x0004341b01007387 */ /* 0x000fe80000100800 */
[----:B------:R-:W2:Y:S01]  /*7d0a0*/  LDL.LU R13, [R1+0x80] ;  /* 0x00008000010d7983 */ /* 0x000ea20000300800 */
[----:B---3--:R-:W-:-:S04]  /*7d0b0*/  LOP3.LUT R12, R12, 0xffff, RZ, 0xc0, !PT ;  /* 0x0000ffff0c0c7812 */ /* 0x008fc800078ec0ff */
[----:B------:R-:W-:Y:S02]  /*7d0c0*/  PRMT R26, R26, 0x4210, R12 ;  /* 0x000042101a1a7816 */ /* 0x000fe4000000000c */
[----:B----4-:R-:W-:Y:S01]  /*7d0d0*/  PRMT R5, R5, 0x4210, R4 ;  /* 0x0000421005057816 */ /* 0x010fe20000000004 */
[----:B--2---:R0:W-:Y:S04]  /*7d0e0*/  STL [R1+0x3bec], R13 ;  /* 0x003bec0d01007387 */ /* 0x0041e80000100800 */
[----:B0-----:R-:W2:Y:S04]  /*7d0f0*/  LDL.LU R13, [R1+0xd78] ;  /* 0x000d7800010d7983 */ /* 0x001ea80000300800 */
[----:B------:R0:W-:Y:S04]  /*7d100*/  STL [R1+0x38], R12 ;  /* 0x0000380c01007387 */ /* 0x0001e80000100800 */
[----:B0-----:R-:W3:Y:S04]  /*7d110*/  LDL.LU R12, [R1+0x3c38] ;  /* 0x003c3800010c7983 */ /* 0x001ee80000300800 */
[----:B------:R0:W-:Y:S04]  /*7d120*/  STL [R1+0x280], R26 ;  /* 0x0002801a01007387 */ /* 0x0001e80000100800 */
[----:B0-----:R-:W4:Y:S04]  /*7d130*/  LDL.LU R26, [R1+0x3c34] ;  /* 0x003c3400011a7983 */ /* 0x001f280000300800 */
[----:B------:R-:W2:Y:S02]  /*7d140*/  LDL.LU R4, [R1+0x3c30] ;  /* 0x003c300001047983 */ /* 0x000ea40000300800 */
[----:B--2---:R-:W-:-:S02]  /*7d150*/  PRMT R4, R4, 0x4210, R16 ;  /* 0x0000421004047816 */ /* 0x004fc40000000010 */
[----:B------:R-:W2:Y:S01]  /*7d160*/  LDL.LU R16, [R1+0x3c2c] ;  /* 0x003c2c0001107983 */ /* 0x000ea20000300800 */
[----:B----4-:R-:W-:Y:S02]  /*7d170*/  PRMT R0, R0, 0x4210, R26 ;  /* 0x0000421000007816 */ /* 0x010fe4000000001a */
[----:B--2---:R-:W-:Y:S02]  /*7d180*/  PRMT R27, R16, 0x4210, R27 ;  /* 0x00004210101b7816 */ /* 0x004fe4000000001b */
[----:B------:R-:W2:Y:S04]  /*7d190*/  LDL.LU R16, [R1+0x97c] ;  /* 0x00097c0001107983 */ /* 0x000ea80000300800 */
[----:B------:R0:W-:Y:S04]  /*7d1a0*/  STL.64 [R1+0x3c18], R22 ;  /* 0x003c181601007387 */ /* 0x0001e80000100a00 */
[----:B------:R1:W-:Y:S01]  /*7d1b0*/  STL.64 [R1+0x3c10], R20 ;  /* 0x003c101401007387 */ /* 0x0003e20000100a00 */
[----:B0-----:R-:W-:-:S02]  /*7d1c0*/  IMAD.MOV.U32 R22, RZ, RZ, R5 ;  /* 0x000000ffff167224 */ /* 0x001fc400078e0005 */
[----:B------:R-:W-:Y:S02]  /*7d1d0*/  IMAD.MOV.U32 R23, RZ, RZ, R4 ;  /* 0x000000ffff177224 */ /* 0x000fe400078e0004 */
[----:B-1----:R-:W-:Y:S02]  /*7d1e0*/  IMAD.MOV.U32 R21, RZ, RZ, R0 ;  /* 0x000000ffff157224 */ /* 0x002fe400078e0000 */
[----:B------:R-:W-:Y:S02]  /*7d1f0*/  IMAD.MOV.U32 R5, RZ, RZ, R17 ;  /* 0x000000ffff057224 */ /* 0x000fe400078e0011 */
[----:B------:R-:W-:Y:S01]  /*7d200*/  IMAD.MOV.U32 R4, RZ, RZ, R6 ;  /* 0x000000ffff047224 */ /* 0x000fe200078e0006 */
[----:B------:R-:W2:Y:S01]  /*7d210*/  LDL.LU R17, [R1+0x984] ;  /* 0x0009840001117983 */ /* 0x000ea20000300800 */
[----:B------:R-:W-:Y:S02]  /*7d220*/  IMAD.MOV.U32 R0, RZ, RZ, R18 ;  /* 0x000000ffff007224 */ /* 0x000fe400078e0012 */
[----:B------:R-:W-:Y:S01]  /*7d230*/  IMAD.MOV.U32 R6, RZ, RZ, R19 ;  /* 0x000000ffff067224 */ /* 0x000fe200078e0013 */
[----:B------:R-:W4:Y:S04]  /*7d240*/  LDL.LU R18, [R1+0x974] ;  /* 0x0009740001127983 */ /* 0x000f280000300800 */
[----:B------:R-:W4:Y:S01]  /*7d250*/  LDL.LU R19, [R1+0x980] ;  /* 0x0009800001137983 */ /* 0x000f220000300800 */
[----:B------:R-:W-:-:S02]  /*7d260*/  LOP3.LUT R13, R13, 0xffff, RZ, 0xc0, !PT ;  /* 0x0000ffff0d0d7812 */ /* 0x000fc400078ec0ff */
[----:B------:R-:W-:Y:S02]  /*7d270*/  LOP3.LUT R11, R11, 0xffff, RZ, 0xc0, !PT ;  /* 0x0000ffff0b0b7812 */ /* 0x000fe400078ec0ff */
[----:B---3--:R-:W-:Y:S02]  /*7d280*/  PRMT R12, R12, 0x4210, R13 ;  /* 0x000042100c0c7816 */ /* 0x008fe4000000000d */
[----:B------:R-:W-:Y:S02]  /*7d290*/  PRMT R29, R29, 0x4210, R11 ;  /* 0x000042101d1d7816 */ /* 0x000fe4000000000b */
[----:B------:R-:W-:-:S04]  /*7d2a0*/  LOP3.LUT R14, R14, 0xffff, RZ, 0xc0, !PT ;  /* 0x0000ffff0e0e7812 */ /* 0x000fc800078ec0ff */
[----:B------:R-:W-:Y:S01]  /*7d2b0*/  PRMT R28, R28, 0x4210, R14 ;  /* 0x000042101c1c7816 */ /* 0x000fe2000000000e */
[----:B----4-:R0:W-:Y:S04]  /*7d2c0*/  STL.64 [R1+0x3bf8], R18 ;  /* 0x003bf81201007387 */ /* 0x0101e80000100a00 */
[----:B--2---:R1:W-:Y:S01]  /*7d2d0*/  STL.64 [R1+0x3bf0], R16 ;  /* 0x003bf01001007387 */ /* 0x0043e20000100a00 */
[----:B0-----:R-:W-:-:S03]  /*7d2e0*/  IMAD.MOV.U32 R18, RZ, RZ, R29 ;  /* 0x000000ffff127224 */ /* 0x001fc600078e001d */
[----:B-1----:R-:W2:Y:S01]  /*7d2f0*/  LDL.LU R16, [R1+0x280] ;  /* 0x0002800001107983 */ /* 0x002ea20000300800 */
[----:B------:R-:W-:-:S03]  /*7d300*/  IMAD.MOV.U32 R17, RZ, RZ, R12 ;  /* 0x000000ffff117224 */ /* 0x000fc600078e000c */
[----:B------:R-:W3:Y:S04]  /*7d310*/  LDL.LU R12, [R1+0x3c28] ;  /* 0x003c2800010c7983 */ /* 0x000ee80000300800 */
[----:B------:R-:W4:Y:S01]  /*7d320*/  LDL.LU R29, [R1+0x3c24] ;  /* 0x003c2400011d7983 */ /* 0x000f220000300800 */
[----:B------:R-:W-:-:S03]  /*7d330*/  IMAD.MOV.U32 R19, RZ, RZ, R28 ;  /* 0x000000ffff137224 */ /* 0x000fc600078e001c */
[----:B------:R-:W3:Y:S04]  /*7d340*/  LDL.LU R28, [R1+0x3c20] ;  /* 0x003c2000011c7983 */ /* 0x000ee80000300800 */
[----:B------:R0:W-:Y:S02]  /*7d350*/  STL.64 [R1+0x3c08], R18 ;  /* 0x003c081201007387 */ /* 0x0001e40000100a00 */
[----:B0-----:R-:W-:Y:S02]  /*7d360*/  IMAD.MOV.U32 R18, RZ, RZ, R23 ;  /* 0x000000ffff127224 */ /* 0x001fe400078e0017 */
[----:B--2---:R0:W-:Y:S02]  /*7d370*/  STL.64 [R1+0x3c00], R16 ;  /* 0x003c001001007387 */ /* 0x0041e40000100a00 */
[----:B0-----:R-:W-:-:S02]  /*7d380*/  IMAD.MOV.U32 R16, RZ, RZ, R21 ;  /* 0x000000ffff107224 */ /* 0x001fc400078e0015 */
[----:B------:R-:W-:Y:S02]  /*7d390*/  IMAD.MOV.U32 R17, RZ, RZ, R22 ;  /* 0x000000ffff117224 */ /* 0x000fe400078e0016 */
[----:B----4-:R-:W0:Y:S02]  /*7d3a0*/  LDS.128 R20, [R29] ;  /* 0x000000001d147984 */ /* 0x010e240000000c00 */
[----:B0-----:R-:W-:Y:S02]  /*7d3b0*/  IMAD.MOV.U32 R29, RZ, RZ, R23 ;  /* 0x000000ffff1d7224 */ /* 0x001fe400078e0017 */
[----:B------:R-:W-:Y:S04]  /*7d3c0*/  STL.64 [R1+0x360], R20 ;  /* 0x0003601401007387 */ /* 0x000fe80000100a00 */
[----:B------:R-:W-:Y:S04]  /*7d3d0*/  STL [R1+0x368], R22 ;  /* 0x0003681601007387 */ /* 0x000fe80000100800 */
[----:B---3--:R0:W-:Y:S04]  /*7d3e0*/  STL.64 [R1+0x2400], R28 ;  /* 0x0024001c01007387 */ /* 0x0081e80000100a00 */
[----:B0-----:R-:W2:Y:S04]  /*7d3f0*/  LDL.LU R28, [R1+0x38] ;  /* 0x00003800011c7983 */ /* 0x001ea80000300800 */
[----:B------:R-:W3:Y:S01]  /*7d400*/  LDL R29, [R1+0x34] ;  /* 0x00003400011d7983 */ /* 0x000ee20000100800 */
[----:B------:R-:W-:-:S03]  /*7d410*/  IMAD.MOV.U32 R19, RZ, RZ, R27 ;  /* 0x000000ffff137224 */ /* 0x000fc600078e001b */
[----:B---3--:R-:W0:Y:S01]  /*7d420*/  LDS.128 R20, [R29+0x400] ;  /* 0x000400001d147984 */ /* 0x008e220000000c00 */
[----:B------:R-:W-:Y:S06]  /*7d430*/  BAR.SYNC.DEFER_BLOCKING 0x0 ;  /* 0x0000000000007b1d */ /* 0x000fec0000010000 */
[----:B------:R-:W-:Y:S04]  /*7d440*/  STSM.16.M88.4 [R12], R16 ;  /* 0x000000100c007844 */ /* 0x000fe80000000200 */
[----:B0-----:R-:W-:Y:S04]  /*7d450*/  STL.64 [R1+0x300], R20 ;  /* 0x0003001401007387 */ /* 0x001fe80000100a00 */
[----:B------:R0:W-:Y:S04]  /*7d460*/  STL.64 [R1+0x308], R22 ;  /* 0x0003081601007387 */ /* 0x0001e80000100a00 */
[----:B0-----:R-:W3:Y:S04]  /*7d470*/  LDL.LU.64 R22, [R1+0x3c18] ;  /* 0x003c180001167983 */ /* 0x001ee80000300a00 */
[----:B------:R-:W4:Y:S04]  /*7d480*/  LDL.LU.64 R20, [R1+0x3c10] ;  /* 0x003c100001147983 */ /* 0x000f280000300a00 */
[----:B------:R-:W3:Y:S04]  /*7d490*/  LDL.LU R27, [R1+0x970] ;  /* 0x00097000011b7983 */ /* 0x000ee80000300800 */
[----:B------:R-:W2:Y:S04]  /*7d4a0*/  LDL.LU.64 R18, [R1+0x3c08] ;  /* 0x003c080001127983 */ /* 0x000ea80000300a00 */
[----:B------:R-:W2:Y:S04]  /*7d4b0*/  LDL.LU.64 R16, [R1+0x3c00] ;  /* 0x003c000001107983 */ /* 0x000ea80000300a00 */
[----:B--2---:R0:W-:Y:S04]  /*7d4c0*/  STSM.16.M88.4 [R12+0x200], R16 ;  /* 0x000200100c007844 */ /* 0x0041e80000000200 */
[----:B0-----:R-:W2:Y:S04]  /*7d4d0*/  LDL.LU.64 R18, [R1+0x3bf8] ;  /* 0x003bf80001127983 */ /* 0x001ea80000300a00 */
[----:B------:R-:W4:Y:S01]  /*7d4e0*/  LDL.LU.64 R16, [R1+0x3bf0] ;  /* 0x003bf00001107983 */ /* 0x000f220000300a00 */
[----:B------:R-:W-:Y:S01]  /*7d4f0*/  BAR.SYNC.DEFER_BLOCKING 0x0 ;  /* 0x0000000000007b1d */ /* 0x000fe20000010000 */
[----:B--2---:R-:W-:-:S02]  /*7d500*/  PRMT R18, R18, 0x5210, R11 ;  /* 0x0000521012127816 */ /* 0x004fc4000000000b */
[----:B----4-:R-:W-:-:S03]  /*7d510*/  PRMT R17, R17, 0x5210, R13 ;  /* 0x0000521011117816 */ /* 0x010fc6000000000d */
[----:B------:R-:W2:Y:S04]  /*7d520*/  LDL.LU R13, [R1+0x3bec] ;  /* 0x003bec00010d7983 */ /* 0x000ea80000300800 */
[----:B------:R-:W4:Y:S01]  /*7d530*/  LDL.LU R11, [R1+0x3be8] ;  /* 0x003be800010b7983 */ /* 0x000f220000300800 */
[----:B------:R-:W-:Y:S02]  /*7d540*/  PRMT R19, R19, 0x5210, R14 ;  /* 0x0000521013137816 */ /* 0x000fe4000000000e */
[----:B------:R-:W-:Y:S02]  /*7d550*/  PRMT R16, R16, 0x5210, R28 ;  /* 0x0000521010107816 */ /* 0x000fe4000000001c */
[----:B------:R-:W2:Y:S04]  /*7d560*/  LDL.LU R28, [R1+0x434] ;  /* 0x00043400011c7983 */ /* 0x000ea80000300800 */
[----:B------:R-:W2:Y:S04]  /*7d570*/  LDL.LU R14, [R1+0x8bc] ;  /* 0x0008bc00010e7983 */ /* 0x000ea80000300800 */
[----:B------:R0:W-:Y:S04]  /*7d580*/  STL.64 [R1+0x3bd0], R18 ;  /* 0x003bd01201007387 */ /* 0x0001e80000100a00 */
[----:B0-----:R-:W2:Y:S04]  /*7d590*/  LDL.LU R18, [R1+0x430] ;  /* 0x0004300001127983 */ /* 0x001ea80000300800 */
[----:B------:R-:W2:Y:S04]  /*7d5a0*/  LDL.LU R19, [R1+0x900] ;  /* 0x0009000001137983 */ /* 0x000ea80000300800 */
[----:B------:R0:W-:Y:S04]  /*7d5b0*/  STL.64 [R1+0x3bc8], R16 ;  /* 0x003bc81001007387 */ /* 0x0001e80000100a00 */
[----:B0-----:R-:W2:Y:S01]  /*7d5c0*/  LDL.LU R17, [R1+0x978] ;  /* 0x0009780001117983 */ /* 0x001ea20000300800 */
[----:B---3--:R-:W-:Y:S01]  /*7d5d0*/  PRMT R16, R27, 0x5210, R26 ;  /* 0x000052101b107816 */ /* 0x008fe2000000001a */
[----:B------:R-:W-:-:S02]  /*7d5e0*/  IMAD.MOV.U32 R26, RZ, RZ, R24 ;  /* 0x000000ffff1a7224 */ /* 0x000fc400078e0018 */
[----:B------:R-:W-:Y:S01]  /*7d5f0*/  IMAD.MOV.U32 R24, RZ, RZ, R21 ;  /* 0x000000ffff187224 */ /* 0x000fe200078e0015 */
[----:B----4-:R0:W-:Y:S04]  /*7d600*/  STL.64 [R1+0x3be0], R10 ;  /* 0x003be00a01007387 */ /* 0x0101e80000100a00 */
[----:B0-----:R-:W2:Y:S04]  /*7d610*/  LDL.LU R11, [R1+0x2ac] ;  /* 0x0002ac00010b7983 */ /* 0x001ea80000300800 */
[----:B------:R-:W-:Y:S04]  /*7d620*/  STL.64 [R1+0x3bd8], R8 ;  /* 0x003bd80801007387 */ /* 0x000fe80000100a00 */
[----:B------:R-:W3:Y:S01]  /*7d630*/  LDL.LU R21, [R1+0x6b8] ;  /* 0x0006b80001157983 */ /* 0x000ee20000300800 */
[----:B------:R-:W-:-:S02]  /*7d640*/  IMAD.MOV.U32 R27, RZ, RZ, R22 ;  /* 0x000000ffff1b7224 */ /* 0x000fc400078e0016 */
[----:B------:R-:W-:Y:S02]  /*7d650*/  IMAD.MOV.U32 R22, RZ, RZ, R3 ;  /* 0x000000ffff167224 */ /* 0x000fe400078e0003 */
[----:B------:R-:W-:Y:S01]  /*7d660*/  IMAD.MOV.U32 R3, RZ, RZ, R20 ;  /* 0x000000ffff037224 */ /* 0x000fe200078e0014 */
[----:B---3--:R0:W-:Y:S04]  /*7d670*/  STL [R1+0x3b94], R21 ;  /* 0x003b941501007387 */ /* 0x0081e80000100800 */
[----:B0-----:R-:W3:Y:S04]  /*7d680*/  LDL.LU R21, [R1+0x6bc] ;  /* 0x0006bc0001157983 */ /* 0x001ee80000300800 */
[----:B------:R-:W4:Y:S01]  /*7d690*/  LDL.LU R20, [R1+0x60] ;  /* 0x0000600001147983 */ /* 0x000f220000300800 */
[----:B--2---:R-:W-:-:S03]  /*7d6a0*/  PRMT R17, R17, 0x5210, R11 ;  /* 0x0000521011117816 */ /* 0x004fc6000000000b */
[----:B------:R-:W0:Y:S04]  /*7d6b0*/  LDS.128 R8, [R29] ;  /* 0x000000001d087984 */ /* 0x000e280000000c00 */
[----:B----4-:R1:W-:Y:S04]  /*7d6c0*/  STL [R1+0x3b98], R20 ;  /* 0x003b981401007387 */ /* 0x0103e80000100800 */
[----:B-1----:R-:W2:Y:S04]  /*7d6d0*/  LDL.LU R20, [R1+0x6c0] ;  /* 0x0006c00001147983 */ /* 0x002ea80000300800 */
[----:B0-----:R-:W-:Y:S04]  /*7d6e0*/  STL.64 [R1+0x2a0], R8 ;  /* 0x0002a00801007387 */ /* 0x001fe80000100a00 */
[----:B------:R-:W-:Y:S04]  /*7d6f0*/  STL.64 [R1+0x2a8], R10 ;  /* 0x0002a80a01007387 */ /* 0x000fe80000100a00 */
[----:B------:R-:W0:Y:S04]  /*7d700*/  LDS.128 R8, [R29+0x400] ;  /* 0x000400001d087984 */ /* 0x000e280000000c00 */
[----:B0-----:R-:W-:Y:S04]  /*7d710*/  STL.64 [R1+0x430], R8 ;  /* 0x0004300801007387 */ /* 0x001fe80000100a00 */
[----:B------:R0:W-:Y:S04]  /*7d720*/  STL.64 [R1+0x438], R10 ;  /* 0x0004380a01007387 */ /* 0x0001e80000100a00 */
[----:B0-----:R-:W4:Y:S01]  /*7d730*/  LDL.LU.64 R10, [R1+0x3be0] ;  /* 0x003be000010a7983 */ /* 0x001f220000300a00 */
[----:B------:R-:W-:-:S02]  /*7d740*/  PRMT R18, R19, 0x5210, R18 ;  /* 0x0000521013127816 */ /* 0x000fc40000000012 */
[----:B------:R-:W-:Y:S01]  /*7d750*/  PRMT R19, R14, 0x5210, R28 ;  /* 0x000052100e137816 */ /* 0x000fe2000000001c */
[----:B------:R-:W-:Y:S06]  /*7d760*/  BAR.SYNC.DEFER_BLOCKING 0x0 ;  /* 0x0000000000007b1d */ /* 0x000fec0000010000 */
[----:B------:R-:W3:Y:S04]  /*7d770*/  LDL.LU.64 R8, [R1+0x3bd8] ;  /* 0x003bd80001087983 */ /* 0x000ee80000300a00 */
[----:B------:R-:W-:Y:S04]  /*7d780*/  STSM.16.M88.4 [R12], R16 ;  /* 0x000000100c007844 */ /* 0x000fe80000000200 */
[----:B----4-:R0:W-:Y:S04]  /*7d790*/  STL.64 [R1+0x3ba0], R10 ;  /* 0x003ba00a01007387 */ /* 0x0101e80000100a00 */
[----:B0-----:R-:W4:Y:S04]  /*7d7a0*/  LDL.LU.64 R10, [R1+0x670] ;  /* 0x00067000010a7983 */ /* 0x001f280000300a00 */
[----:B------:R-:W2:Y:S04]  /*7d7b0*/  LDL.LU.64 R18, [R1+0x3bd0] ;  /* 0x003bd00001127983 */ /* 0x000ea80000300a00 */
[----:B------:R-:W2:Y:S01]  /*7d7c0*/  LDL.LU.64 R16, [R1+0x3bc8] ;  /* 0x003bc80001107983 */ /* 0x000ea20000300a00 */
[----:B------:R-:W-:-:S03]  /*7d7d0*/  PRMT R14, R13, 0x7770, RZ ;  /* 0x000077700d0e7816 */ /* 0x000fc600000000ff */
[----:B--2---:R0:W-:Y:S01]  /*7d7e0*/  STSM.16.M88.4 [R12+0x200], R16 ;  /* 0x000200100c007844 */ /* 0x0041e20000000200 */
[----:B------:R-:W-:Y:S06]  /*7d7f0*/  BAR.SYNC.DEFER_BLOCKING 0x0 ;  /* 0x0000000000007b1d */ /* 0x000fec0000010000 */
[----:B0-----:R-:W2:Y:S04]  /*7d800*/  LDL.LU R12, [R1+0x3bc0] ;  /* 0x003bc000010c7983 */ /* 0x001ea80000300800 */
[----:B------:R-:W2:Y:S01]  /*7d810*/  LDL.LU.64 R18, [R1+0x3bb8] ;  /* 0x003bb80001127983 */ /* 0x000ea20000300a00 */
[----:B------:R-:W-:-:S02]  /*7d820*/  IMAD.MOV.U32 R29, RZ, RZ, R26 ;  /* 0x000000ffff1d7224 */ /* 0x000fc400078e001a */
[----:B------:R-:W-:Y:S01]  /*7d830*/  IMAD.MOV.U32 R26, RZ, RZ, R5 ;  /* 0x000000ffff1a7224 */ /* 0x000fe200078e0005 */
[----:B------:R-:W2:Y:S01]  /*7d840*/  LDL.LU.64 R16, [R1+0x3bb0] ;  /* 0x003bb00001107983 */ /* 0x000ea20000300a00 */
[----:B------:R-:W-:-:S03]  /*7d850*/  IMAD.MOV.U32 R5, RZ, RZ, R4 ;  /* 0x000000ffff057224 */ /* 0x000fc600078e0004 */
[----:B----4-:R0:W-:Y:S01]  /*7d860*/  @P6 STG.E.U8 desc[UR44][R10.64], R14 ;  /* 0x0000000e0a006986 */ /* 0x0101e2000c10112c */
[----:B---3--:R-:W-:Y:S02]  /*7d870*/  IMAD.MOV.U32 R4, RZ, RZ, R9 ;  /* 0x000000ffff047224 */ /* 0x008fe400078e0009 */
[----:B------:R-:W-:Y:S01]  /*7d880*/  IMAD.MOV.U32 R9, RZ, RZ, R15 ;  /* 0x000000ffff097224 */ /* 0x000fe200078e000f */
[----:B0-----:R-:W-:Y:S02]  /*7d890*/  PRMT R10, R13, 0x7771, RZ ;  /* 0x000077710d0a7816 */ /* 0x001fe400000000ff */
[----:B--2---:R-:W-:-:S05]  /*7d8a0*/  IADD3 R14, P6, R20, R19, RZ ;  /* 0x00000013140e7210 */ /* 0x004fca0007fde0ff */
[----:B------:R-:W-:-:S05]  /*7d8b0*/  IMAD.X R15, R21, 0x1, R18, P6 ;  /* 0x00000001150f7824 */ /* 0x000fca00030e0612 */
[----:B------:R0:W-:Y:S04]  /*7d8c0*/  @P3 STG.E.U8 desc[UR44][R14.64], R10 ;  /* 0x0000000a0e003986 */ /* 0x0001e8000c10112c */
[----:B0-----:R-:W2:Y:S01]  /*7d8d0*/  LDL.LU.64 R14, [R1+0x3ba8] ;  /* 0x003ba800010e7983 */ /* 0x001ea20000300a00 */
[----:B------:R-:W-:Y:S02]  /*7d8e0*/  IADD3 R10, P6, R20, R17, RZ ;  /* 0x00000011140a7210 */ /* 0x000fe40007fde0ff */
[----:B------:R-:W-:-:S03]  /*7d8f0*/  PRMT R28, R13, 0x7772, RZ ;  /* 0x000077720d1c7816 */ /* 0x000fc600000000ff */
[----:B--2---:R-:W-:-:S05]  /*7d900*/  IMAD.X R11, R21, 0x1, R15, P6 ;  /* 0x00000001150b7824 */ /* 0x004fca00030e060f */
[----:B------:R0:W-:Y:S04]  /*7d910*/  @P0 STG.E.U8 desc[UR44][R10.64], R28 ;  /* 0x0000001c0a000986 */ /* 0x0001e8000c10112c */
[----:B0-----:R-:W2:Y:S04]  /*7d920*/  LDL.LU.64 R10, [R1+0x3ba0] ;  /* 0x003ba000010a7983 */ /* 0x001ea80000300a00 */
[----:B------:R-:W3:Y:S04]  /*7d930*/  LDL R28, [R1+0x6ac] ;  /* 0x0006ac00011c7983 */ /* 0x000ee80000100800 */
[----:B--2---:R0:W-:Y:S04]  /*7d940*/  STL.64 [R1+0x3b80], R10 ;  /* 0x003b800a01007387 */ /* 0x0041e80000100a00 */
[----:B0-----:R-:W2:Y:S04]  /*7d950*/  LDL.LU.64 R10, [R1+0x6a0] ;  /* 0x0006a000010a7983 */ /* 0x001ea80000300a00 */
[----:B------:R0:W-:Y:S02]  /*7d960*/  STL.64 [R1+0x3b88], R22 ;  /* 0x003b881601007387 */ /* 0x0001e40000100a00 */
[----:B0-----:R-:W-:-:S02]  /*7d970*/  IADD3 R22, P6, R20, R16, RZ ;  /* 0x0000001014167210 */ /* 0x001fc40007fde0ff */
[----:B------:R-:W4:Y:S03]  /*7d980*/  LDL.LU R20, [R1+0x3b98] ;  /* 0x003b980001147983 */ /* 0x000f260000300800 */
[----:B------:R-:W-:Y:S01]  /*7d990*/  IMAD.X R23, R21, 0x1, R14, P6 ;  /* 0x0000000115177824 */ /* 0x000fe200030e060e */
[----:B------:R0:W-:Y:S02]  /*7d9a0*/  STL.64 [R1+0x3b70], R16 ;  /* 0x003b701001007387 */ /* 0x0001e40000100a00 */
[----:B0-----:R-:W-:Y:S02]  /*7d9b0*/  PRMT R16, R13, 0x7773, RZ ;  /* 0x000077730d107816 */ /* 0x001fe400000000ff */
[----:B------:R-:W2:Y:S04]  /*7d9c0*/  LDL.LU R17, [R1+0x6fc] ;  /* 0x0006fc0001117983 */ /* 0x000ea80000300800 */
[----:B------:R3:W-:Y:S04]  /*7d9d0*/  @P2 STG.E.U8 desc[UR44][R22.64], R16 ;  /* 0x0000001016002986 */ /* 0x0007e8000c10112c */
[----:B------:R-:W2:Y:S04]  /*7d9e0*/  LDL.LU R21, [R1+0x3b94] ;  /* 0x003b940001157983 */ /* 0x000ea80000300800 */
[----:B------:R0:W-:Y:S01]  /*7d9f0*/  STL.64 [R1+0x3b78], R14 ;  /* 0x003b780e01007387 */ /* 0x0001e20000100a00 */
[----:B---3--:R-:W-:-:S03]  /*7da00*/  IADD3 R16, P6, R28, R19, RZ ;  /* 0x000000131c107210 */ /* 0x008fc60007fde0ff */
[----:B------:R-:W3:Y:S04]  /*7da10*/  LDL.LU R13, [R1+0x3b90] ;  /* 0x003b9000010d7983 */ /* 0x000ee80000300800 */
[----:B------:R-:W3:Y:S04]  /*7da20*/  LDL.LU.64 R22, [R1+0x3b88] ;  /* 0x003b880001167983 */ /* 0x000ee80000300a00 */
[----:B0-----:R-:W3:Y:S01]  /*7da30*/  LDL R15, [R1+0x660] ;  /* 0x00066000010f7983 */ /* 0x001ee20000100800 */
[----:B----4-:R-:W-:-:S05]  /*7da40*/  PRMT R28, R20, 0x7770, RZ ;  /* 0x00007770141c7816 */ /* 0x010fca00000000ff */
[----:B--2---:R0:W-:Y:S04]  /*7da50*/  @P5 STG.E.U8 desc[UR44][R10.64], R28 ;  /* 0x0000001c0a005986 */ /* 0x0041e8000c10112c */
[----:B0-----:R-:W2:Y:S01]  /*7da60*/  LDL.LU.64 R10, [R1+0x3b80] ;  /* 0x003b8000010a7983 */ /* 0x001ea20000300a00 */
[----:B------:R-:W-:Y:S02]  /*7da70*/  IMAD.MOV.U32 R28, RZ, RZ, R29 ;  /* 0x000000ffff1c7224 */ /* 0x000fe400078e001d */
[----:B------:R-:W-:Y:S02]  /*7da80*/  IMAD.MOV.U32 R29, RZ, RZ, R5 ;  /* 0x000000ffff1d7224 */ /* 0x000fe400078e0005 */
[----:B--2---:R-:W-:Y:S02]  /*7da90*/  IMAD.MOV.U32 R5, RZ, RZ, R10 ;  /* 0x000000ffff057224 */ /* 0x004fe400078e000a */
[----:B------:R-:W2:Y:S01]  /*7daa0*/  LDL.LU R10, [R1+0x64] ;  /* 0x00006400010a7983 */ /* 0x000ea20000300800 */
[----:B------:R-:W-:-:S03]  /*7dab0*/  IMAD.MOV.U32 R14, RZ, RZ, R17 ;  /* 0x000000ffff0e7224 */ /* 0x000fc600078e0011 */
[----:B--2---:R0:W-:Y:S04]  /*7dac0*/  STL.64 [R1+0x3b20], R10 ;  /* 0x003b200a01007387 */ /* 0x0041e80000100a00 */
[----:B0-----:R-:W2:Y:S04]  /*7dad0*/  LDL.LU R10, [R1+0x84] ;  /* 0x00008400010a7983 */ /* 0x001ea80000300800 */
[----:B------:R-:W2:Y:S01]  /*7dae0*/  LDL R11, [R1+0x65c] ;  /* 0x00065c00010b7983 */ /* 0x000ea20000100800 */
[----:B------:R-:W-:-:S03]  /*7daf0*/  IMAD.X R17, R21, 0x1, R18, P6 ;  /* 0x0000000115117824 */ /* 0x000fc600030e0612 */
[----:B--2---:R0:W-:Y:S02]  /*7db00*/  STL.64 [R1+0x3b68], R10 ;  /* 0x003b680a01007387 */ /* 0x0041e40000100a00 */
[----:B0-----:R-:W-:Y:S02]  /*7db10*/  IMAD.MOV.U32 R11, RZ, RZ, R14 ;  /* 0x000000ffff0b7224 */ /* 0x001fe400078e000e */
[----:B------:R-:W2:Y:S01]  /*7db20*/  LDL.LU R10, [R1+0x7a4] ;  /* 0x0007a400010a7983 */ /* 0x000ea20000300800 */
[----:B---3--:R-:W-:-:S03]  /*7db30*/  IADD3 R14, P6, R15, R19, RZ ;  /* 0x000000130f0e7210 */ /* 0x008fc60007fde0ff */
[----:B------:R-:W3:Y:S02]  /*7db40*/  LDL R15, [R1+0x69c] ;  /* 0x00069c00010f7983 */ /* 0x000ee40000100800 */
[----:B---3--:R-:W-:Y:S01]  /*7db50*/  IMAD.X R15, R15, 0x1, R18, P6 ;  /* 0x000000010f0f7824 */ /* 0x008fe200030e0612 */
[----:B------:R-:W-:-:S04]  /*7db60*/  LOP3.LUT P6, RZ, R12, 0x10, RZ, 0xc0, !PT ;  /* 0x000000100cff7812 */ /* 0x000fc800078cc0ff */
[----:B------:R0:W-:Y:S04]  /*7db70*/  STL.64 [R1+0x278], R14 ;  /* 0x0002780e01007387 */ /* 0x0001e80000100a00 */
[----:B0-----:R-:W3:Y:S04]  /*7db80*/  LDL.LU.64 R14, [R1+0x3b78] ;  /* 0x003b7800010e7983 */ /* 0x001ee80000300a00 */
[----:B------:R2:W-:Y:S02]  /*7db90*/  STL.64 [R1+0x3b50], R18 ;  /* 0x003b501201007387 */ /* 0x0005e40000100a00 */
[----:B--2---:R-:W-:Y:S01]  /*7dba0*/  IMAD.MOV.U32 R18, RZ, RZ, R10 ;  /* 0x000000ffff127224 */ /* 0x004fe200078e000a */
[C---:B------:R-:W-:Y:S01]  /*7dbb0*/  PRMT R10, R20.reuse, 0x7771, RZ ;  /* 0x00007771140a7816 */ /* 0x040fe200000000ff */
[----:B------:R-:W2:Y:S04]  /*7dbc0*/  LDL.LU R19, [R1+0x6ac] ;  /* 0x0006ac0001137983 */ /* 0x000ea80000300800 */
[----:B------:R0:W-:Y:S04]  /*7dbd0*/  @P6 STG.E.U8 desc[UR44][R16.64], R10 ;  /* 0x0000000a10006986 */ /* 0x0001e8000c10112c */
[----:B0-----:R-:W2:Y:S04]  /*7dbe0*/  LDL.LU.64 R16, [R1+0x3b70] ;  /* 0x003b700001107983 */ /* 0x001ea80000300a00 */
[----:B------:R0:W-:Y:S02]  /*7dbf0*/  STL.64 [R1+0x3b58], R6 ;  /* 0x003b580601007387 */ /* 0x0001e40000100a00 */
[----:B0-----:R-:W-:Y:S01]  /*7dc00*/  IMAD.MOV.U32 R7, RZ, RZ, R11 ;  /* 0x000000ffff077224 */ /* 0x001fe200078e000b */
[----:B------:R-:W-:-:S02]  /*7dc10*/  PRMT R6, R20, 0x7772, RZ ;  /* 0x0000777214067816 */ /* 0x000fc400000000ff */
[C---:B------:R-:W-:Y:S02]  /*7dc20*/  LOP3.LUT P4, RZ, R12.reuse, 0x100, RZ, 0xc0, !PT ;  /* 0x000001000cff7812 */ /* 0x040fe4000788c0ff */
[C---:B------:R-:W-:Y:S02]  /*7dc30*/  LOP3.LUT P3, RZ, R12.reuse, 0x200, RZ, 0xc0, !PT ;  /* 0x000002000cff7812 */ /* 0x040fe4000786c0ff */
[C---:B------:R-:W-:Y:S02]  /*7dc40*/  LOP3.LUT P0, RZ, R12.reuse, 0x400, RZ, 0xc0, !PT ;  /* 0x000004000cff7812 */ /* 0x040fe4000780c0ff */
[C---:B------:R-:W-:Y:S02]  /*7dc50*/  LOP3.LUT P2, RZ, R12.reuse, 0x800, RZ, 0xc0, !PT ;  /* 0x000008000cff7812 */ /* 0x040fe4000784c0ff */
[----:B------:R-:W-:Y:S01]  /*7dc60*/  LOP3.LUT P5, RZ, R12, 0x80, RZ, 0xc0, !PT ;  /* 0x000000800cff7812 */ /* 0x000fe200078ac0ff */
[----:B---3--:R-:W-:Y:S04]  /*7dc70*/  STL [R1+0x3b48], R15 ;  /* 0x003b480f01007387 */ /* 0x008fe80000100800 */
[----:B------:R0:W-:Y:S01]  /*7dc80*/  STL.64 [R1+0x26f0], R12 ;  /* 0x0026f00c01007387 */ /* 0x0001e20000100a00 */
[----:B--2---:R-:W-:-:S05]  /*7dc90*/  IADD3 R10, P6, R19, R17, RZ ;  /* 0x00000011130a7210 */ /* 0x004fca0007fde0ff */
[----:B------:R-:W-:Y:S01]  /*7dca0*/  IMAD.X R11, R21, 0x1, R15, P6 ;  /* 0x00000001150b7824 */ /* 0x000fe200030e060f */
[----:B------:R-:W-:Y:S01]  /*7dcb0*/  LOP3.LUT P6, RZ, R12, 0x20, RZ, 0xc0, !PT ;  /* 0x000000200cff7812 */ /* 0x000fe200078cc0ff */
[----:B0-----:R-:W-:Y:S02]  /*7dcc0*/  IMAD.MOV.U32 R12, RZ, RZ, R18 ;  /* 0x000000ffff0c7224 */ /* 0x001fe400078e0012 */
[----:B------:R-:W-:-:S10]  /*7dcd0*/  IMAD.MOV.U32 R13, RZ, RZ, R7 ;  /* 0x000000ffff0d7224 */ /* 0x000fd400078e0007 */
[----:B------:R0:W-:Y:S01]  /*7dce0*/  @P6 STG.E.U8 desc[UR44][R10.64], R6 ;  /* 0x000000060a006986 */ /* 0x0001e2000c10112c */
[----:B------:R-:W-:Y:S02]  /*7dcf0*/  PRMT R15, R20, 0x7773, RZ ;  /* 0x00007773140f7816 */ /* 0x000fe400000000ff */
[----:B0-----:R-:W-:Y:S01]  /*7dd00*/  IADD3 R6, P6, R19, R16, RZ ;  /* 0x0000001013067210 */ /* 0x001fe20007fde0ff */
[----:B------:R-:W2:Y:S04]  /*7dd10*/  LDL.LU.64 R10, [R1+0x3b68] ;  /* 0x003b6800010a7983 */ /* 0x000ea80000300a00 */
[----:B------:R-:W3:Y:S01]  /*7dd20*/  LDL.LU.64 R18, [R1+0x6b0] ;  /* 0x0006b00001127983 */ /* 0x000ee20000300a00 */
[----:B------:R-:W-:-:S03]  /*7dd30*/  IMAD.X R7, R21, 0x1, R14, P6 ;  /* 0x0000000115077824 */ /* 0x000fc600030e060e */
[----:B------:R-:W-:Y:S04]  /*7dd40*/  STL.64 [R1+0x3b40], R16 ;  /* 0x003b401001007387 */ /* 0x000fe80000100a00 */
[----:B------:R-:W4:Y:S04]  /*7dd50*/  LDL.LU R21, [R1+0x3b64] ;  /* 0x003b640001157983 */ /* 0x000f280000300800 */
[----:B------:R-:W3:Y:S04]  /*7dd60*/  LDL.LU R20, [R1+0x3b60] ;  /* 0x003b600001147983 */ /* 0x000ee80000300800 */
[----:B------:R0:W-:Y:S04]  /*7dd70*/  @P1 STG.E.U8 desc[UR44][R6.64], R15 ;  /* 0x0000000f06001986 */ /* 0x0001e8000c10112c */
[----:B0-----:R-:W3:Y:S01]  /*7dd80*/  LDL.LU.64 R6, [R1+0x3b58] ;  /* 0x003b580001067983 */ /* 0x001ee20000300a00 */
[----:B--2---:R-:W-:-:S02]  /*7dd90*/  SHF.R.S32.HI R15, RZ, 0x1f, R11 ;  /* 0x0000001fff0f7819 */ /* 0x004fc4000001140b */
[----:B----4-:R-:W-:-:S03]  /*7dda0*/  IADD3 R16, P6, R11, R21, RZ ;  /* 0x000000150b107210 */ /* 0x010fc60007fde0ff */
[----:B------:R-:W-:Y:S02]  /*7ddb0*/  STL [R1+0x60], R15 ;  /* 0x0000600f01007387 */ /* 0x000fe40000100800 */
[----:B---3--:R-:W-:-:S05]  /*7ddc0*/  IMAD.X R17, R15, 0x1, R20, P6 ;  /* 0x000000010f117824 */ /* 0x008fca00030e0614 */
[----:B------:R0:W-:Y:S04]  /*7ddd0*/  STL.64 [R1+0x270], R16 ;  /* 0x0002701001007387 */ /* 0x0001e80000100a00 */
[----:B------:R1:W-:Y:S01]  /*7dde0*/  STL.64 [R1+0x3b18], R20 ;  /* 0x003b181401007387 */ /* 0x0003e20000100a00 */
[----:B0-----:R-:W-:-:S03]  /*7ddf0*/  PRMT R16, R10, 0x7770, RZ ;  /* 0x000077700a107816 */ /* 0x001fc600000000ff */
[----:B-1----:R-:W2:Y:S04]  /*7de00*/  LDL.LU.64 R20, [R1+0x278] ;  /* 0x0002780001147983 */ /* 0x002ea80000300a00 */
[----:B------:R0:W-:Y:S04]  /*7de10*/  @P4 STG.E.U8 desc[UR44][R18.64], R16 ;  /* 0x0000001012004986 */ /* 0x0001e8000c10112c */
[----:B0-----:R-:W3:Y:S02]  /*7de20*/  LDL.LU.64 R18, [R1+0x3b50] ;  /* 0x003b500001127983 */ /* 0x001ee40000300a00 */
[----:B---3--:R-:W-:-:S05]  /*7de30*/  IADD3 R16, P6, R11, R19, RZ ;  /* 0x000000130b107210 */ /* 0x008fca0007fde0ff */
[----:B------:R-:W-:Y:S02]  /*7de40*/  IMAD.X R17, R15, 0x1, R18, P6 ;  /* 0x000000010f117824 */ /* 0x000fe400030e0612 */
[----:B------:R-:W3:Y:S04]  /*7de50*/  LDL.LU R15, [R1+0x3b48] ;  /* 0x003b4800010f7983 */ /* 0x000ee80000300800 */
[----:B------:R0:W-:Y:S04]  /*7de60*/  STL.64 [R1+0x23a8], R16 ;  /* 0x0023a81001007387 */ /* 0x0001e80000100a00 */
[----:B0-----:R-:W4:Y:S04]  /*7de70*/  LDL.LU.64 R16, [R1+0x3b40] ;  /* 0x003b400001107983 */ /* 0x001f280000300a00 */
[----:B------:R0:W-:Y:S02]  /*7de80*/  STL.64 [R1+0x3b28], R18 ;  /* 0x003b281201007387 */ /* 0x0001e40000100a00 */
[----:B0-----:R-:W-:-:S02]  /*7de90*/  PRMT R18, R10, 0x7771, RZ ;  /* 0x000077710a127816 */ /* 0x001fc400000000ff */
[----:B------:R-:W4:Y:S04]  /*7dea0*/  LDL.LU R19, [R1+0x660] ;  /* 0x0006600001137983 */ /* 0x000f280000300800 */
[----:B------:R0:W-:Y:S04]  /*7deb0*/  STL [R1+0x3b30], R23 ;  /* 0x003b301701007387 */ /* 0x0001e80000100800 */
[----:B--2---:R1:W-:Y:S04]  /*7dec0*/  @P3 STG.E.U8 desc[UR44][R20.64], R18 ;  /* 0x0000001214003986 */ /* 0x0043e8000c10112c */
[----:B0-----:R-:W3:Y:S04]  /*7ded0*/  LDL.LU R23, [R1+0x69c] ;  /* 0x00069c0001177983 */ /* 0x001ee80000300800 */
[----:B-1----:R-:W2:Y:S01]  /*7dee0*/  LDL.LU.64 R20, [R1+0x270] ;  /* 0x0002700001147983 */ /* 0x002ea20000300a00 */
[----:B------:R-:W-:-:S02]  /*7def0*/  PRMT R18, R10, 0x7772, RZ ;  /* 0x000077720a127816 */ /* 0x000fc400000000ff */
[----:B------:R-:W-:Y:S01]  /*7df00*/  PRMT R10, R10, 0x7773, RZ ;  /* 0x000077730a0a7816 */ /* 0x000fe200000000ff */
[----:B--2---:R4:W-:Y:S02]  /*7df10*/  STL.64 [R1+0x3b38], R20 ;  /* 0x003b381401007387 */ /* 0x0049e40000100a00 */
[----:B----4-:R-:W-:-:S05]  /*7df20*/  IADD3 R20, P6, R19, R17, RZ ;  /* 0x0000001113147210 */ /* 0x010fca0007fde0ff */
[----:B---3--:R-:W-:-:S05]  /*7df30*/  IMAD.X R21, R23, 0x1, R15, P6 ;  /* 0x0000000117157824 */ /* 0x008fca00030e060f */
[----:B------:R0:W-:Y:S02]  /*7df40*/  @P0 STG.E.U8 desc[UR44][R20.64], R18 ;  /* 0x0000001214000986 */ /* 0x0001e4000c10112c */
[----:B0-----:R-:W-:Y:S02]  /*7df50*/  IADD3 R18, P6, R19, R16, RZ ;  /* 0x0000001013127210 */ /* 0x001fe40007fde0ff */
[----:B------:R-:W2:Y:S03]  /*7df60*/  LDL.LU.64 R20, [R1+0x3b38] ;  /* 0x003b380001147983 */ /* 0x000ea60000300a00 */
[----:B------:R-:W-:Y:S02]  /*7df70*/  IMAD.X R19, R23, 0x1, R14, P6 ;  /* 0x0000000117137824 */ /* 0x000fe400030e060e */
[----:B------:R-:W3:Y:S04]  /*7df80*/  LDL.LU R23, [R1+0x3b30] ;  /* 0x003b300001177983 */ /* 0x000ee80000300800 */
[----:B------:R0:W-:Y:S04]  /*7df90*/  @P2 STG.E.U8 desc[UR44][R18.64], R10 ;  /* 0x0000000a12002986 */ /* 0x0001e8000c10112c */
[----:B0-----:R-:W4:Y:S01]  /*7dfa0*/  LDL.LU.64 R18, [R1+0x3b28] ;  /* 0x003b280001127983 */ /* 0x001f220000300a00 */
[----:B------:R-:W-:-:S03]  /*7dfb0*/  IADD3 R10, P6, R11, R17, RZ ;  /* 0x000000110b0a7210 */ /* 0x000fc60007fde0ff */
[----:B------:R-:W2:Y:S04]  /*7dfc0*/  LDL R11, [R1+0x60] ;  /* 0x00006000010b7983 */ /* 0x000ea80000100800 */
[----:B------:R0:W-:Y:S04]  /*7dfd0*/  STL.64 [R1+0x3b10], R16 ;  /* 0x003b101001007387 */ /* 0x0001e80000100a00 */
[----:B0-----:R-:W3:Y:S01]  /*7dfe0*/  LDL.LU R17, [R1+0x87c] ;  /* 0x00087c0001117983 */ /* 0x001ee20000300800 */
[----:B--2---:R-:W-:-:S05]  /*7dff0*/  IMAD.X R11, R11, 0x1, R15, P6 ;  /* 0x000000010b0b7824 */ /* 0x004fca00030e060f */
[----:B------:R0:W-:Y:S04]  /*7e000*/  STL.64 [R1+0x2348], R10 ;  /* 0x0023480a01007387 */ /* 0x0001e80000100a00 */
[----:B0-----:R-:W2:Y:S02]  /*7e010*/  LDL.LU.64 R10, [R1+0x3b20] ;  /* 0x003b2000010a7983 */ /* 0x001ea40000300a00 */
[----:B--2---:R-:W-:-:S05]  /*7e020*/  PRMT R16, R10, 0x7770, RZ ;  /* 0x000077700a107816 */ /* 0x004fca00000000ff */
[----:B------:R0:W-:Y:S04]  /*7e030*/  @P5 STG.E.U8 desc[UR44][R20.64], R16 ;  /* 0x0000001014005986 */ /* 0x0001e8000c10112c */
[----:B0-----:R-:W2:Y:S04]  /*7e040*/  LDL.LU.64 R20, [R1+0x3b18] ;  /* 0x003b180001147983 */ /* 0x001ea80000300a00 */
[----:B------:R-:W-:Y:S04]  /*7e050*/  STL.64 [R1+0x27f8], R10 ;  /* 0x0027f80a01007387 */ /* 0x000fe80000100a00 */
[----:B------:R0:W-:Y:S01]  /*7e060*/  STL.64 [R1+0x3b08], R12 ;  /* 0x003b080c01007387 */ /* 0x0001e20000100a00 */
[----:B------:R-:W-:-:S02]  /*7e070*/  LOP3.LUT P1, RZ, R11, 0x4000, RZ, 0xc0, !PT ;  /* 0x000040000bff7812 */ /* 0x000fc4000782c0ff */
[C---:B------:R-:W-:Y:S02]  /*7e080*/  LOP3.LUT P4, RZ, R11.reuse, 0x8000, RZ, 0xc0, !PT ;  /* 0x000080000bff7812 */ /* 0x040fe4000788c0ff */
[C---:B------:R-:W-:Y:S02]  /*7e090*/  LOP3.LUT P3, RZ, R11.reuse, 0x10000, RZ, 0xc0, !PT ;  /* 0x000100000bff7812 */ /* 0x040fe4000786c0ff */
[C---:B------:R-:W-:Y:S02]  /*7e0a0*/  LOP3.LUT P0, RZ, R11.reuse, 0x20000, RZ, 0xc0, !PT ;  /* 0x000200000bff7812 */ /* 0x040fe4000780c0ff */
[C---:B------:R-:W-:Y:S02]  /*7e0b0*/  LOP3.LUT P2, RZ, R11.reuse, 0x40000, RZ, 0xc0, !PT ;  /* 0x000400000bff7812 */ /* 0x040fe4000784c0ff */
[----:B0-----:R-:W-:Y:S01]  /*7e0c0*/  SHF.R.S32.HI R12, RZ, 0x1f, R28 ;  /* 0x0000001fff0c7819 */ /* 0x001fe2000001141c */
[----:B------:R-:W4:Y:S01]  /*7e0d0*/  LDL.LU R13, [R1+0x65c] ;  /* 0x00065c00010d7983 */ /* 0x000f220000300800 */
[----:B------:R-:W-:Y:S01]  /*7e0e0*/  LOP3.LUT P5, RZ, R11, 0x80000, RZ, 0xc0, !PT ;  /* 0x000800000bff7812 */ /* 0x000fe200078ac0ff */
[----:B---3--:R-:W-:Y:S01]  /*7e0f0*/  IMAD.MOV.U32 R11, RZ, RZ, R17 ;  /* 0x000000ffff0b7224 */ /* 0x008fe200078e0011 */
[----:B--2---:R-:W-:Y:S01]  /*7e100*/  IADD3 R16, P6, R28, R21, RZ ;  /* 0x000000151c107210 */ /* 0x004fe20007fde0ff */
[----:B------:R0:W-:Y:S04]  /*7e110*/  STL.64 [R1+0x3b00], R20 ;  /* 0x003b001401007387 */ /* 0x0001e80000100a00 */
[----:B------:R-:W-:-:S02]  /*7e120*/  IMAD.X R17, R12, 0x1, R20, P6 ;  /* 0x000000010c117824 */ /* 0x000fc400030e0614 */
[----:B0-----:R-:W-:Y:S01]  /*7e130*/  IMAD.MOV.U32 R21, RZ, RZ, R28 ;  /* 0x000000ffff157224 */ /* 0x001fe200078e001c */
[----:B------:R-:W2:Y:S04]  /*7e140*/  LDL.LU R20, [R1+0x60] ;  /* 0x0000600001147983 */ /* 0x000ea80000300800 */
[----:B------:R4:W-:Y:S02]  /*7e150*/  STL.64 [R1+0x2320], R16 ;  /* 0x0023201001007387 */ /* 0x0009e40000100a00 */
[----:B----4-:R-:W-:-:S05]  /*7e160*/  IADD3 R16, P6, R21, R19, RZ ;  /* 0x0000001315107210 */ /* 0x010fca0007fde0ff */
[----:B------:R-:W-:-:S05]  /*7e170*/  IMAD.X R17, R12, 0x1, R18, P6 ;  /* 0x000000010c117824 */ /* 0x000fca00030e0612 */
[----:B------:R0:W-:Y:S04]  /*7e180*/  STL.64 [R1+0x2318], R16 ;  /* 0x0023181001007387 */ /* 0x0001e80000100a00 */
[----:B0-----:R-:W3:Y:S01]  /*7e190*/  LDL.LU.64 R16, [R1+0x3b10] ;  /* 0x003b100001107983 */ /* 0x001ee20000300a00 */
[----:B------:R-:W-:Y:S02]  /*7e1a0*/  IMAD.MOV.U32 R28, RZ, RZ, R25 ;  /* 0x000000ffff1c7224 */ /* 0x000fe400078e0019 */
[----:B------:R-:W-:Y:S02]  /*7e1b0*/  IMAD.MOV.U32 R25, RZ, RZ, R5 ;  /* 0x000000ffff197224 */ /* 0x000fe400078e0005 */
[----:B------:R-:W-:Y:S02]  /*7e1c0*/  IMAD.MOV.U32 R5, RZ, RZ, R8 ;  /* 0x000000ffff057224 */ /* 0x000fe400078e0008 */
[----:B------:R-:W-:-:S02]  /*7e1d0*/  IMAD.MOV.U32 R10, RZ, RZ, R26 ;  /* 0x000000ffff0a7224 */ /* 0x000fc400078e001a */
[----:B------:R-:W-:Y:S02]  /*7e1e0*/  IMAD.MOV.U32 R26, RZ, RZ, R23 ;  /* 0x000000ffff1a7224 */ /* 0x000fe400078e0017 */
[----:B------:R-:W-:Y:S02]  /*7e1f0*/  IMAD.MOV.U32 R23, RZ, RZ, R3 ;  /* 0x000000ffff177224 */ /* 0x000fe400078e0003 */
[----:B------:R-:W-:Y:S01]  /*7e200*/  IMAD.MOV.U32 R3, RZ, RZ, R9 ;  /* 0x000000ffff037224 */ /* 0x000fe200078e0009 */
[----:B---3--:R-:W-:-:S05]  /*7e210*/  IADD3 R8, P6, R21, R17, RZ ;  /* 0x0000001115087210 */ /* 0x008fca0007fde0ff */
[----:B------:R-:W-:-:S05]  /*7e220*/  IMAD.X R9, R12, 0x1, R15, P6 ;  /* 0x000000010c097824 */ /* 0x000fca00030e060f */
[----:B------:R0:W-:Y:S02]  /*7e230*/  STL.64 [R1+0x2800], R8 ;  /* 0x0028000801007387 */ /* 0x0001e40000100a00 */
[----:B0-----:R-:W-:Y:S01]  /*7e240*/  IMAD.MOV.U32 R8, RZ, RZ, R12 ;  /* 0x000000ffff087224 */ /* 0x001fe200078e000c */
[----:B------:R-:W-:Y:S01]  /*7e250*/  IADD3 R12, P6, R13, R16, RZ ;  /* 0x000000100d0c7210 */ /* 0x000fe20007fde0ff */
[----:B------:R-:W3:Y:S04]  /*7e260*/  LDL.LU R9, [R1+0x44c] ;  /* 0x00044c0001097983 */ /* 0x000ee80000300800 */
[----:B--2---:R-:W-:-:S05]  /*7e270*/  IMAD.X R13, R20, 0x1, R14, P6 ;  /* 0x00000001140d7824 */ /* 0x004fca00030e060e */
[----:B------:R0:W-:Y:S04]  /*7e280*/  STL.64 [R1+0x2300], R12 ;  /* 0x0023000c01007387 */ /* 0x0001e80000100a00 */
[----:B0-----:R-:W2:Y:S01]  /*7e290*/  LDL.LU.64 R12, [R1+0x3b08] ;  /* 0x003b0800010c7983 */ /* 0x001ea20000300a00 */
[----:B------:R-:W-:-:S05]  /*7e2a0*/  IADD3 R20, P6, R21, R16, RZ ;  /* 0x0000001015147210 */ /* 0x000fca0007fde0ff */
[----:B------:R-:W-:Y:S01]  /*7e2b0*/  IMAD.X R21, R8, 0x1, R14, P6 ;  /* 0x0000000108157824 */ /* 0x000fe200030e060e */
[----:B--2---:R0:W-:Y:S04]  /*7e2c0*/  STL.64 [R1+0x3af8], R12 ;  /* 0x003af80c01007387 */ /* 0x0041e80000100a00 */
[----:B0-----:R-:W2:Y:S04]  /*7e2d0*/  LDL R13, [R1+0x440] ;  /* 0x00044000010d7983 */ /* 0x001ea80000100800 */
[----:B------:R0:W-:Y:S04]  /*7e2e0*/  STL.64 [R1+0x22f0], R20 ;  /* 0x0022f01401007387 */ /* 0x0001e80000100a00 */
[----:B0-----:R-:W4:Y:S01]  /*7e2f0*/  LDL.LU.64 R20, [R1+0x3b00] ;  /* 0x003b000001147983 */ /* 0x001f220000300a00 */
[----:B--2---:R-:W-:-:S02]  /*7e300*/  SHF.R.S32.HI R8, RZ, 0x1f, R13 ;  /* 0x0000001fff087819 */ /* 0x004fc4000001140d */
[----:B----4-:R-:W-:-:S05]  /*7e310*/  IADD3 R12, P6, R13, R21, RZ ;  /* 0x000000150d0c7210 */ /* 0x010fca0007fde0ff */
[----:B------:R-:W-:-:S05]  /*7e320*/  IMAD.X R13, R8, 0x1, R20, P6 ;  /* 0x00000001080d7824 */ /* 0x000fca00030e0614 */
[----:B------:R-:W-:Y:S04]  /*7e330*/  STL.64 [R1+0x22e0], R12 ;  /* 0x0022e00c01007387 */ /* 0x000fe80000100a00 */
[----:B------:R0:W-:Y:S04]  /*7e340*/  STL.64 [R1+0x3af0], R6 ;  /* 0x003af00601007387 */ /* 0x0001e80000100a00 */
[----:B0-----:R-:W2:Y:S02]  /*7e350*/  LDL.LU R7, [R1+0x440] ;  /* 0x0004400001077983 */ /* 0x001ea40000300800 */
[----:B--2---:R-:W-:-:S05]  /*7e360*/  IADD3 R12, P6, R7, R19, RZ ;  /* 0x00000013070c7210 */ /* 0x004fca0007fde0ff */
[----:B------:R-:W-:-:S05]  /*7e370*/  IMAD.X R13, R8, 0x1, R18, P6 ;  /* 0x00000001080d7824 */ /* 0x000fca00030e0612 */
[----:B------:R0:W-:Y:S02]  /*7e380*/  STL.64 [R1+0x22d8], R12 ;  /* 0x0022d80c01007387 */ /* 0x0001e40000100a00 */
[----:B0-----:R-:W-:-:S05]  /*7e390*/  IADD3 R12, P6, R7, R17, RZ ;  /* 0x00000011070c7210 */ /* 0x001fca0007fde0ff */
[----:B------:R-:W-:Y:S01]  /*7e3a0*/  IMAD.X R13, R8, 0x1, R15, P6 ;  /* 0x00000001080d7824 */ /* 0x000fe200030e060f */
[----:B------:R-:W-:-:S05]  /*7e3b0*/  IADD3 R6, P6, R7, R16, RZ ;  /* 0x0000001007067210 */ /* 0x000fca0007fde0ff */
[----:B------:R-:W-:Y:S02]  /*7e3c0*/  IMAD.X R7, R8, 0x1, R14, P6 ;  /* 0x0000000108077824 */ /* 0x000fe400030e060e */
[----:B---3--:R-:W-:Y:S01]  /*7e3d0*/  IMAD.MOV.U32 R8, RZ, RZ, R9 ;  /* 0x000000ffff087224 */ /* 0x008fe200078e0009 */
[----:B------:R0:W-:Y:S04]  /*7e3e0*/  STL.64 [R1+0x22d0], R12 ;  /* 0x0022d00c01007387 */ /* 0x0001e80000100a00 */
[----:B0-----:R-:W2:Y:S04]  /*7e3f0*/  LDL.LU.64 R12, [R1+0x3af8] ;  /* 0x003af800010c7983 */ /* 0x001ea80000300a00 */
[----:B------:R0:W-:Y:S04]  /*7e400*/  STL [R1+0x3ae8], R8 ;  /* 0x003ae80801007387 */ /* 0x0001e80000100800 */
[----:B0-----:R-:W3:Y:S04]  /*7e410*/  LDL.LU R8, [R1+0x444] ;  /* 0x0004440001087983 */ /* 0x001ee80000300800 */
[----:B------:R0:W-:Y:S01]  /*7e420*/  STL.64 [R1+0x22c0], R6 ;  /* 0x0022c00601007387 */ /* 0x0001e20000100a00 */
[----:B---3--:R-:W-:-:S02]  /*7e430*/  SHF.R.S32.HI R9, RZ, 0x1f, R8 ;  /* 0x0000001fff097819 */ /* 0x008fc40000011408 */
[----:B0-----:R-:W-:-:S05]  /*7e440*/  IADD3 R6, P6, R8, R21, RZ ;  /* 0x0000001508067210 */ /* 0x001fca0007fde0ff */
[----:B------:R-:W-:-:S05]  /*7e450*/  IMAD.X R7, R9, 0x1, R20, P6 ;  /* 0x0000000109077824 */ /* 0x000fca00030e0614 */
[----:B------:R0:W-:Y:S04]  /*7e460*/  STL.64 [R1+0x22a0], R6 ;  /* 0x0022a00601007387 */ /* 0x0001e80000100a00 */
[----:B0-----:R-:W3:Y:S04]  /*7e470*/  LDL.LU.64 R6, [R1+0x3af0] ;  /* 0x003af00001067983 */ /* 0x001ee80000300a00 */
[----:B---3--:R0:W-:Y:S02]  /*7e480*/  STL.64 [R1+0x3ae0], R6 ;  /* 0x003ae00601007387 */ /* 0x0081e40000100a00 */
[----:B0-----:R-:W-:-:S05]  /*7e490*/  IADD3 R6, P6, R8, R19, RZ ;  /* 0x0000001308067210 */ /* 0x001fca0007fde0ff */
[----:B------:R-:W-:-:S05]  /*7e4a0*/  IMAD.X R7, R9, 0x1, R18, P6 ;  /* 0x0000000109077824 */ /* 0x000fca00030e0612 */
[----:B------:R0:W-:Y:S02]  /*7e4b0*/  STL.64 [R1+0x2298], R6 ;  /* 0x0022980601007387 */ /* 0x0001e40000100a00 */
[----:B0-----:R-:W-:-:S05]  /*7e4c0*/  IADD3 R6, P6, R8, R17, RZ ;  /* 0x0000001108067210 */ /* 0x001fca0007fde0ff */
[----:B------:R-:W-:-:S05]  /*7e4d0*/  IMAD.X R7, R9, 0x1, R15, P6 ;  /* 0x0000000109077824 */ /* 0x000fca00030e060f */
[----:B------:R0:W-:Y:S02]  /*7e4e0*/  STL.64 [R1+0x2290], R6 ;  /* 0x0022900601007387 */ /* 0x0001e40000100a00 */
[----:B0-----:R-:W-:Y:S02]  /*7e4f0*/  IADD3 R6, P6, R8, R16, RZ ;  /* 0x0000001008067210 */ /* 0x001fe40007fde0ff */
[----:B------:R-:W3:Y:S03]  /*7e500*/  LDL.LU R8, [R1+0x3ae8] ;  /* 0x003ae80001087983 */ /* 0x000ee60000300800 */
[----:B------:R-:W-:-:S05]  /*7e510*/  IMAD.X R7, R9, 0x1, R14, P6 ;  /* 0x0000000109077824 */ /* 0x000fca00030e060e */
[----:B------:R-:W-:Y:S04]  /*7e520*/  STL.64 [R1+0x2280], R6 ;  /* 0x0022800601007387 */ /* 0x000fe80000100a00 */
[----:B--2---:R0:W-:Y:S04]  /*7e530*/  STL.64 [R1+0x3ad0], R12 ;  /* 0x003ad00c01007387 */ /* 0x0041e80000100a00 */
[----:B0-----:R-:W2:Y:S02]  /*7e540*/  LDL.LU R13, [R1+0x448] ;  /* 0x00044800010d7983 */ /* 0x001ea40000300800 */
[----:B--2---:R-:W-:-:S02]  /*7e550*/  SHF.R.S32.HI R9, RZ, 0x1f, R13 ;  /* 0x0000001fff097819 */ /* 0x004fc4000001140d */
[----:B------:R-:W-:-:S05]  /*7e560*/  IADD3 R6, P6, R13, R21, RZ ;  /* 0x000000150d067210 */ /* 0x000fca0007fde0ff */
[----:B------:R-:W-:-:S05]  /*7e570*/  IMAD.X R7, R9, 0x1, R20, P6 ;  /* 0x0000000109077824 */ /* 0x000fca00030e0614 */
[----:B------:R0:W-:Y:S04]  /*7e580*/  STL.64 [R1+0x2260], R6 ;  /* 0x0022600601007387 */ /* 0x0001e80000100a00 */
[----:B0-----:R-:W2:Y:S04]  /*7e590*/  LDL.LU.64 R6, [R1+0x3ae0] ;  /* 0x003ae00001067983 */ /* 0x001ea80000300a00 */
[----:B------:R0:W-:Y:S02]  /*7e5a0*/  STL.64 [R1+0x3ad8], R20 ;  /* 0x003ad81401007387 */ /* 0x0001e40000100a00 */
[----:B0-----:R-:W-:-:S05]  /*7e5b0*/  IADD3 R20, P6, R13, R19, RZ ;  /* 0x000000130d147210 */ /* 0x001fca0007fde0ff */
[----:B------:R-:W-:-:S05]  /*7e5c0*/  IMAD.X R21, R9, 0x1, R18, P6 ;  /* 0x0000000109157824 */ /* 0x000fca00030e0612 */
[----:B------:R0:W-:Y:S02]  /*7e5d0*/  STL.64 [R1+0x2258], R20 ;  /* 0x0022581401007387 */ /* 0x0001e40000100a00 */
[----:B0-----:R-:W-:-:S05]  /*7e5e0*/  IADD3 R20, P6, R13, R17, RZ ;  /* 0x000000110d147210 */ /* 0x001fca0007fde0ff */
[----:B------:R-:W-:-:S05]  /*7e5f0*/  IMAD.X R21, R9, 0x1, R15, P6 ;  /* 0x0000000109157824 */ /* 0x000fca00030e060f */
[----:B------:R0:W-:Y:S04]  /*7e600*/  STL.64 [R1+0x2250], R20 ;  /* 0x0022501401007387 */ /* 0x0001e80000100a00 */
[----:B0-----:R-:W4:Y:S01]  /*7e610*/  LDL.LU.64 R20, [R1+0x3ad8] ;  /* 0x003ad80001147983 */ /* 0x001f220000300a00 */
[----:B------:R-:W-:-:S05]  /*7e620*/  IADD3 R12, P6, R13, R16, RZ ;  /* 0x000000100d0c7210 */ /* 0x000fca0007fde0ff */
[----:B------:R-:W-:Y:S01]  /*7e630*/  IMAD.X R13, R9, 0x1, R14, P6 ;  /* 0x00000001090d7824 */ /* 0x000fe200030e060e */
[----:B---3--:R-:W-:-:S04]  /*7e640*/  SHF.R.S32.HI R9, RZ, 0x1f, R8 ;  /* 0x0000001fff097819 */ /* 0x008fc80000011408 */
[----:B------:R4:W-:Y:S02]  /*7e650*/  STL.64 [R1+0x2240], R12 ;  /* 0x0022400c01007387 */ /* 0x0009e40000100a00 */
[----:B----4-:R-:W-:-:S05]  /*7e660*/  IADD3 R12, P6, R8, R21, RZ ;  /* 0x00000015080c7210 */ /* 0x010fca0007fde0ff */
[----:B------:R-:W-:-:S05]  /*7e670*/  IMAD.X R13, R9, 0x1, R20, P6 ;  /* 0x00000001090d7824 */ /* 0x000fca00030e0614 */
[----:B------:R0:W-:Y:S04]  /*7e680*/  STL.64 [R1+0x2220], R12 ;  /* 0x0022200c01007387 */ /* 0x0001e80000100a00 */
[----:B0-----:R-:W3:Y:S04]  /*7e690*/  LDL.LU.64 R12, [R1+0x3ad0] ;  /* 0x003ad000010c7983 */ /* 0x001ee80000300a00 */
[----:B------:R-:W-:Y:S04]  /*7e6a0*/  STL.64 [R1+0x3ac8], R20 ;  /* 0x003ac81401007387 */ /* 0x000fe80000100a00 */
[----:B---3--:R0:W-:Y:S02]  /*7e6b0*/  STL.64 [R1+0x3ac0], R12 ;  /* 0x003ac00c01007387 */ /* 0x0081e40000100a00 */
[----:B0-----:R-:W-:-:S02]  /*7e6c0*/  IMAD.MOV.U32 R13, RZ, RZ, R8 ;  /* 0x000000ffff0d7224 */ /* 0x001fc400078e0008 */
[----:B------:R-:W3:Y:S03]  /*7e6d0*/  LDL.LU R8, [R1+0x458] ;  /* 0x0004580001087983 */ /* 0x000ee60000300800 */
[----:B------:R-:W-:-:S05]  /*7e6e0*/  IADD3 R20, P6, R13, R19, RZ ;  /* 0x000000130d147210 */ /* 0x000fca0007fde0ff */
[----:B------:R-:W-:Y:S01]  /*7e6f0*/  IMAD.X R21, R9, 0x1, R18, P6 ;  /* 0x0000000109157824 */ /* 0x000fe200030e0612 */
[----:B---3--:R0:W-:Y:S04]  /*7e700*/  STL [R1+0x3ab8], R8 ;  /* 0x003ab80801007387 */ /* 0x0081e80000100800 */
[----:B0-----:R-:W3:Y:S04]  /*7e710*/  LDL.LU R8, [R1+0x450] ;  /* 0x0004500001087983 */ /* 0x001ee80000300800 */
[----:B------:R0:W-:Y:S02]  /*7e720*/  STL.64 [R1+0x2218], R20 ;  /* 0x0022181401007387 */ /* 0x0001e40000100a00 */
[----:B0-----:R-:W-:-:S05]  /*7e730*/  IADD3 R20, P6, R13, R17, RZ ;  /* 0x000000110d147210 */ /* 0x001fca0007fde0ff */
[----:B------:R-:W-:-:S05]  /*7e740*/  IMAD.X R21, R9, 0x1, R15, P6 ;  /* 0x0000000109157824 */ /* 0x000fca00030e060f */
[----:B------:R0:W-:Y:S04]  /*7e750*/  STL.64 [R1+0x2210], R20 ;  /* 0x0022101401007387 */ /* 0x0001e80000100a00 */
[----:B0-----:R-:W4:Y:S01]  /*7e760*/  LDL.LU.64 R20, [R1+0x3ac8] ;  /* 0x003ac80001147983 */ /* 0x001f220000300a00 */
[----:B------:R-:W-:-:S05]  /*7e770*/  IADD3 R12, P6, R13, R16, RZ ;  /* 0x000000100d0c7210 */ /* 0x000fca0007fde0ff */
[----:B------:R-:W-:-:S05]  /*7e780*/  IMAD.X R13, R9, 0x1, R14, P6 ;  /* 0x00000001090d7824 */ /* 0x000fca00030e060e */
[----:B------:R4:W-:Y:S01]  /*7e790*/  STL.64 [R1+0x2200], R12 ;  /* 0x0022000c01007387 */ /* 0x0009e20000100a00 */
[----:B---3--:R-:W-:Y:S02]  /*7e7a0*/  SHF.R.S32.HI R9, RZ, 0x1f, R8 ;  /* 0x0000001fff097819 */ /* 0x008fe40000011408 */
[----:B----4-:R-:W-:-:S05]  /*7e7b0*/  IADD3 R12, P6, R8, R21, RZ ;  /* 0x00000015080c7210 */ /* 0x010fca0007fde0ff */
[----:B------:R-:W-:-:S05]  /*7e7c0*/  IMAD.X R13, R9, 0x1, R20, P6 ;  /* 0x00000001090d7824 */ /* 0x000fca00030e0614 */
[----:B------:R0:W-:Y:S02]  /*7e7d0*/  STL.64 [R1+0x21e0], R12 ;  /* 0x0021e00c01007387 */ /* 0x0001e40000100a00 */
[----:B0-----:R-:W-:-:S05]  /*7e7e0*/  IADD3 R12, P6, R8, R19, RZ ;  /* 0x00000013080c7210 */ /* 0x001fca0007fde0ff */
[----:B------:R-:W-:-:S05]  /*7e7f0*/  IMAD.X R13, R9, 0x1, R18, P6 ;  /* 0x00000001090d7824 */ /* 0x000fca00030e0612 */
[----:B------:R0:W-:Y:S04]  /*7e800*/  STL.64 [R1+0x21d8], R12 ;  /* 0x0021d80c01007387 */ /* 0x0001e80000100a00 */
[----:B0-----:R-:W3:Y:S04]  /*7e810*/  LDL.LU.64 R12, [R1+0x3ac0] ;  /* 0x003ac000010c7983 */ /* 0x001ee80000300a00 */
[----:B------:R-:W-:Y:S04]  /*7e820*/  STL.64 [R1+0x3ab0], R18 ;  /* 0x003ab01201007387 */ /* 0x000fe80000100a00 */
[----:B------:R0:W-:Y:S02]  /*7e830*/  STL.64 [R1+0x3aa0], R26 ;  /* 0x003aa01a01007387 */ /* 0x0001e40000100a00 */
[----:B0-----:R-:W-:-:S02]  /*7e840*/  IMAD.MOV.U32 R26, RZ, RZ, R9 ;  /* 0x000000ffff1a7224 */ /* 0x001fc400078e0009 */
[----:B------:R-:W4:Y:S04]  /*7e850*/  LDL.LU R27, [R1+0x454] ;  /* 0x00045400011b7983 */ /* 0x000f280000300800 */
[----:B------:R-:W2:Y:S01]  /*7e860*/  LDL.LU R9, [R1+0x460] ;  /* 0x0004600001097983 */ /* 0x000ea20000300800 */
[----:B------:R-:W-:-:S05]  /*7e870*/  IADD3 R18, P6, R8, R17, RZ ;  /* 0x0000001108127210 */ /* 0x000fca0007fde0ff */
[----:B------:R-:W-:Y:S01]  /*7e880*/  IMAD.X R19, R26, 0x1, R15, P6 ;  /* 0x000000011a137824 */ /* 0x000fe200030e060f */
[----:B--2---:R-:W-:Y:S04]  /*7e890*/  STL [R1+0x3a90], R9 ;  /* 0x003a900901007387 */ /* 0x004fe80000100800 */
[----:B------:R0:W-:Y:S02]  /*7e8a0*/  STL.64 [R1+0x21d0], R18 ;  /* 0x0021d01201007387 */ /* 0x0001e40000100a00 */
[----:B0-----:R-:W-:Y:S02]  /*7e8b0*/  IADD3 R18, P6, R8, R16, RZ ;  /* 0x0000001008127210 */ /* 0x001fe40007fde0ff */
[----:B------:R-:W2:Y:S03]  /*7e8c0*/  LDL.LU R8, [R1+0x3ab8] ;  /* 0x003ab80001087983 */ /* 0x000ea60000300800 */
[----:B------:R-:W-:Y:S01]  /*7e8d0*/  IMAD.X R19, R26, 0x1, R14, P6 ;  /* 0x000000011a137824 */ /* 0x000fe200030e060e */
[----:B----4-:R-:W-:-:S04]  /*7e8e0*/  SHF.R.S32.HI R9, RZ, 0x1f, R27 ;  /* 0x0000001fff097819 */ /* 0x010fc8000001141b */
[----:B------:R0:W-:Y:S02]  /*7e8f0*/  STL.64 [R1+0x21c0], R18 ;  /* 0x0021c01201007387 */ /* 0x0001e40000100a00 */
[----:B0-----:R-:W-:-:S05]  /*7e900*/  IADD3 R18, P6, R27, R21, RZ ;  /* 0x000000151b127210 */ /* 0x001fca0007fde0ff */
[----:B------:R-:W-:-:S05]  /*7e910*/  IMAD.X R19, R9, 0x1, R20, P6 ;  /* 0x0000000109137824 */ /* 0x000fca00030e0614 */
[----:B------:R0:W-:Y:S04]  /*7e920*/  STL.64 [R1+0x21a0], R18 ;  /* 0x0021a01201007387 */ /* 0x0001e80000100a00 */
[----:B0-----:R-:W4:Y:S04]  /*7e930*/  LDL.LU.64 R18, [R1+0x3ab0] ;  /* 0x003ab00001127983 */ /* 0x001f280000300a00 */
[----:B------:R4:W-:Y:S02]  /*7e940*/  STL.64 [R1+0x3aa8], R20 ;  /* 0x003aa81401007387 */ /* 0x0009e40000100a00 */
[----:B----4-:R-:W-:-:S05]  /*7e950*/  IADD3 R20, P6, R27, R19, RZ ;  /* 0x000000131b147210 */ /* 0x010fca0007fde0ff */
[----:B------:R-:W-:-:S05]  /*7e960*/  IMAD.X R21, R9, 0x1, R18, P6 ;  /* 0x0000000109157824 */ /* 0x000fca00030e0612 */
[----:B------:R0:W-:Y:S02]  /*7e970*/  STL.64 [R1+0x2198], R20 ;  /* 0x0021981401007387 */ /* 0x0001e40000100a00 */
[----:B0-----:R-:W-:-:S05]  /*7e980*/  IADD3 R20, P6, R27, R17, RZ ;  /* 0x000000111b147210 */ /* 0x001fca0007fde0ff */
[----:B------:R-:W-:Y:S01]  /*7e990*/  IMAD.X R21, R9, 0x1, R15, P6 ;  /* 0x0000000109157824 */ /* 0x000fe200030e060f */
[----:B------:R-:W-:-:S05]  /*7e9a0*/  IADD3 R26, P6, R27, R16, RZ ;  /* 0x000000101b1a7210 */ /* 0x000fca0007fde0ff */
[----:B------:R-:W-:Y:S01]  /*7e9b0*/  IMAD.X R27, R9, 0x1, R14, P6 ;  /* 0x00000001091b7824 */ /* 0x000fe200030e060e */
[----:B------:R0:W-:Y:S04]  /*7e9c0*/  STL.64 [R1+0x2190], R20 ;  /* 0x0021901401007387 */ /* 0x0001e80000100a00 */
[----:B0-----:R-:W4:Y:S04]  /*7e9d0*/  LDL.LU.64 R20, [R1+0x3aa8] ;  /* 0x003aa80001147983 */ /* 0x001f280000300a00 */
[----:B------:R0:W-:Y:S04]  /*7e9e0*/  STL.64 [R1+0x2180], R26 ;  /* 0x0021801a01007387 */ /* 0x0001e80000100a00 */
[----:B0-----:R-:W3:Y:S01]  /*7e9f0*/  LDL.LU.64 R26, [R1+0x3aa0] ;  /* 0x003aa000011a7983 */ /* 0x001ee20000300a00 */
[----:B--2---:R-:W-:-:S03]  /*7ea00*/  SHF.R.S32.HI R9, RZ, 0x1f, R8 ;  /* 0x0000001fff097819 */ /* 0x004fc60000011408 */
[----:B---3--:R4:W-:Y:S02]  /*7ea10*/  STL.64 [R1+0x3a98], R26 ;  /* 0x003a981a01007387 */ /* 0x0089e40000100a00 */
[----:B----4-:R-:W-:-:S05]  /*7ea20*/  IADD3 R26, P6, R8, R21, RZ ;  /* 0x00000015081a7210 */ /* 0x010fca0007fde0ff */
[----:B------:R-:W-:-:S05]  /*7ea30*/  IMAD.X R27, R9, 0x1, R20, P6 ;  /* 0x00000001091b7824 */ /* 0x000fca00030e0614 */
[----:B------:R0:W-:Y:S02]  /*7ea40*/  STL.64 [R1+0x2160], R26 ;  /* 0x0021601a01007387 */ /* 0x0001e40000100a00 */
[----:B0-----:R-:W-:-:S05]  /*7ea50*/  IADD3 R26, P6, R8, R19, RZ ;  /* 0x00000013081a7210 */ /* 0x001fca0007fde0ff */
[----:B------:R-:W-:-:S05]  /*7ea60*/  IMAD.X R27, R9, 0x1, R18, P6 ;  /* 0x00000001091b7824 */ /* 0x000fca00030e0612 */
[----:B------:R0:W-:Y:S04]  /*7ea70*/  STL.64 [R1+0x2158], R26 ;  /* 0x0021581a01007387 */ /* 0x0001e80000100a00 */
[----:B------:R1:W-:Y:S01]  /*7ea80*/  STL.64 [R1+0x3a88], R4 ;  /* 0x003a880401007387 */ /* 0x0003e20000100a00 */
[----:B0-----:R-:W-:-:S03]  /*7ea90*/  IADD3 R26, P6, R8, R17, RZ ;  /* 0x00000011081a7210 */ /* 0x001fc60007fde0ff */
[----:B-1----:R-:W2:Y:S01]  /*7eaa0*/  LDL R5, [R1+0x45c] ;  /* 0x00045c0001057983 */ /* 0x002ea20000100800 */
[----:B------:R-:W-:-:S04]  /*7eab0*/  IMAD.MOV.U32 R4, RZ, RZ, R9 ;  /* 0x000000ffff047224 */ /* 0x000fc800078e0009 */
[----:B------:R-:W-:-:S05]  /*7eac0*/  IMAD.X R27, R4, 0x1, R15, P6 ;  /* 0x00000001041b7824 */ /* 0x000fca00030e060f */
[----:B------:R0:W-:Y:S04]  /*7ead0*/  STL.64 [R1+0x2150], R26 ;  /* 0x0021501a01007387 */ /* 0x0001e80000100a00 */
[----:B0-----:R-:W3:Y:S01]  /*7eae0*/  LDL.LU.64 R26, [R1+0x3a98] ;  /* 0x003a9800011a7983 */ /* 0x001ee20000300a00 */
[----:B------:R-:W-:-:S05]  /*7eaf0*/  IADD3 R8, P6, R8, R16, RZ ;  /* 0x0000001008087210 */ /* 0x000fca0007fde0ff */
[----:B------:R-:W-:-:S05]  /*7eb00*/  IMAD.X R9, R4, 0x1, R14, P6 ;  /* 0x0000000104097824 */ /* 0x000fca00030e060e */
[----:B------:R0:W-:Y:S04]  /*7eb10*/  STL.64 [R1+0x2140], R8 ;  /* 0x0021400801007387 */ /* 0x0001e80000100a00 */
[----:B0-----:R-:W4:Y:S01]  /*7eb20*/  LDL.LU R9, [R1+0x3a90] ;  /* 0x003a900001097983 */ /* 0x001f220000300800 */
[----:B--2---:R-:W-:Y:S02]  /*7eb30*/  SHF.R.S32.HI R8, RZ, 0x1f, R5 ;  /* 0x0000001fff087819 */ /* 0x004fe40000011405 */
[----:B------:R-:W-:-:S05]  /*7eb40*/  IADD3 R4, P6, R5, R21, RZ ;  /* 0x0000001505047210 */ /* 0x000fca0007fde0ff */
[----:B------:R-:W-:-:S05]  /*7eb50*/  IMAD.X R5, R8, 0x1, R20, P6 ;  /* 0x0000000108057824 */ /* 0x000fca00030e0614 */
[----:B------:R-:W-:Y:S04]  /*7eb60*/  STL.64 [R1+0x2138], R4 ;  /* 0x0021380401007387 */ /* 0x000fe80000100a00 */
[----:B---3--:R0:W-:Y:S04]  /*7eb70*/  STL.64 [R1+0x3a80], R26 ;  /* 0x003a801a01007387 */ /* 0x0081e80000100a00 */
[----:B0-----:R-:W2:Y:S02]  /*7eb80*/  LDL.LU R27, [R1+0x45c] ;  /* 0x00045c00011b7983 */ /* 0x001ea40000300800 */
[----:B--2---:R-:W-:-:S05]  /*7eb90*/  IADD3 R4, P6, R27, R19, RZ ;  /* 0x000000131b047210 */ /* 0x004fca0007fde0ff */
[----:B------:R-:W-:-:S05]  /*7eba0*/  IMAD.X R5, R8, 0x1, R18, P6 ;  /* 0x0000000108057824 */ /* 0x000fca00030e0612 */
[----:B------:R0:W-:Y:S02]  /*7ebb0*/  STL.64 [R1+0x2130], R4 ;  /* 0x0021300401007387 */ /* 0x0001e40000100a00 */
[----:B0-----:R-:W-:-:S05]  /*7ebc0*/  IADD3 R4, P6, R27, R17, RZ ;  /* 0x000000111b047210 */ /* 0x001fca0007fde0ff */
[----:B------:R-:W-:Y:S01]  /*7ebd0*/  IMAD.X R5, R8, 0x1, R15, P6 ;  /* 0x0000000108057824 */ /* 0x000fe200030e060f */
[----:B------:R-:W-:-:S05]  /*7ebe0*/  IADD3 R26, P6, R27, R16, RZ ;  /* 0x000000101b1a7210 */ /* 0x000fca0007fde0ff */
[----:B------:R-:W-:Y:S01]  /*7ebf0*/  IMAD.X R27, R8, 0x1, R14, P6 ;  /* 0x00000001081b7824 */ /* 0x000fe200030e060e */
[----:B------:R0:W-:Y:S01]  /*7ec00*/  STL.64 [R1+0x2128], R4 ;  /* 0x0021280401007387 */ /* 0x0001e20000100a00 */
[----:B----4-:R-:W-:-:S03]  /*7ec10*/  SHF.R.S32.HI R8, RZ, 0x1f, R9 ;  /* 0x0000001fff087819 */ /* 0x010fc60000011409 */
[----:B0-----:R-:W2:Y:S04]  /*7ec20*/  LDL.LU.64 R4, [R1+0x3a88] ;  /* 0x003a880001047983 */ /* 0x001ea80000300a00 */
[----:B------:R0:W-:Y:S02]  /*7ec30*/  STL.64 [R1+0x2120], R26 ;  /* 0x0021201a01007387 */ /* 0x0001e40000100a00 */
[----:B0-----:R-:W-:-:S05]  /*7ec40*/  IADD3 R26, P6, R9, R21, RZ ;  /* 0x00000015091a7210 */ /* 0x001fca0007fde0ff */
[----:B------:R-:W-:-:S05]  /*7ec50*/  IMAD.X R27, R8, 0x1, R20, P6 ;  /* 0x00000001081b7824 */ /* 0x000fca00030e0614 */
[----:B------:R0:W-:Y:S02]  /*7ec60*/  STL.64 [R1+0x2118], R26 ;  /* 0x0021181a01007387 */ /* 0x0001e40000100a00 */
[----:B0-----:R-:W-:-:S05]  /*7ec70*/  IADD3 R26, P6, R9, R19, RZ ;  /* 0x00000013091a7210 */ /* 0x001fca0007fde0ff */
[----:B------:R-:W-:-:S05]  /*7ec80*/  IMAD.X R27, R8, 0x1, R18, P6 ;  /* 0x00000001081b7824 */ /* 0x000fca00030e0612 */
[----:B------:R0:W-:Y:S02]  /*7ec90*/  STL.64 [R1+0x2110], R26 ;  /* 0x0021101a01007387 */ /* 0x0001e40000100a00 */
[----:B0-----:R-:W-:-:S05]  /*7eca0*/  IADD3 R26, P6, R9, R17, RZ ;  /* 0x00000011091a7210 */ /* 0x001fca0007fde0ff */
[----:B------:R-:W-:-:S05]  /*7ecb0*/  IMAD.X R27, R8, 0x1, R15, P6 ;  /* 0x00000001081b7824 */ /* 0x000fca00030e060f */
[----:B------:R0:W-:Y:S04]  /*7ecc0*/  STL.64 [R1+0x2108], R26 ;  /* 0x0021081a01007387 */ /* 0x0001e80000100a00 */
[----:B0-----:R-:W3:Y:S04]  /*7ecd0*/  LDL.LU.64 R26, [R1+0x3a80] ;  /* 0x003a8000011a7983 */ /* 0x001ee80000300a00 */
[----:B---3--:R-:W-:Y:S04]  /*7ece0*/  STL.64 [R1+0x3a78], R26 ;  /* 0x003a781a01007387 */ /* 0x008fe80000100a00 */
[----:B------:R0:W-:Y:S04]  /*7ecf0*/  STL [R1+0x3a70], R25 ;  /* 0x003a701901007387 */ /* 0x0001e80000100800 */
[----:B0-----:R-:W3:Y:S01]  /*7ed00*/  LDL.LU R25, [R1+0x46c] ;  /* 0x00046c0001197983 */ /* 0x001ee20000300800 */
[----:B------:R-:W-:-:S03]  /*7ed10*/  IADD3 R26, P6, R9, R16, RZ ;  /* 0x00000010091a7210 */ /* 0x000fc60007fde0ff */
[----:B------:R-:W4:Y:S02]  /*7ed20*/  LDL R9, [R1+0x484] ;  /* 0x0004840001097983 */ /* 0x000f240000100800 */
[----:B------:R-:W-:-:S05]  /*7ed30*/  IMAD.X R27, R8, 0x1, R14, P6 ;  /* 0x00000001081b7824 */ /* 0x000fca00030e060e */
[----:B------:R0:W-:Y:S01]  /*7ed40*/  STL.64 [R1+0x2100], R26 ;  /* 0x0021001a01007387 */ /* 0x0001e20000100a00 */
[----:B---3--:R-:W-:Y:S02]  /*7ed50*/  SHF.R.S32.HI R8, RZ, 0x1f, R25 ;  /* 0x0000001fff087819 */ /* 0x008fe40000011419 */
        /* <DEDUP_REMOVED lines=10> */
[----:B---3--:R0:W-:Y:S02]  /*7ee00*/  STL.64 [R1+0x3a68], R26 ;  /* 0x003a681a01007387 */ /* 0x0081e40000100a00 */
[----:B0-----:R-:W-:-:S02]  /*7ee10*/  IADD3 R26, P6, R25, R16, RZ ;  /* 0x00000010191a7210 */ /* 0x001fc40007fde0ff */
[----:B------:R-:W3:Y:S03]  /*7ee20*/  LDL.LU R25, [R1+0x3a70] ;  /* 0x003a700001197983 */ /* 0x000ee60000300800 */
[----:B------:R-:W-:Y:S01]  /*7ee30*/  IMAD.X R27, R8, 0x1, R14, P6 ;  /* 0x00000001081b7824 */ /* 0x000fe200030e060e */
[----:B----4-:R-:W-:-:S04]  /*7ee40*/  SHF.R.S32.HI R8, RZ, 0x1f, R9 ;  /* 0x0000001fff087819 */ /* 0x010fc80000011409 */
[----:B------:R0:W-:Y:S02]  /*7ee50*/  STL.64 [R1+0x20d8], R26 ;  /* 0x0020d81a01007387 */ /* 0x0001e40000100a00 */
[----:B0-----:R-:W-:Y:S02]  /*7ee60*/  IADD3 R26, P6, R9, R21, RZ ;  /* 0x00000015091a7210 */ /* 0x001fe40007fde0ff */
[----:B------:R-:W4:Y:S03]  /*7ee70*/  LDL.LU R9, [R1+0x494] ;  /* 0x0004940001097983 */ /* 0x000f260000300800 */
[----:B------:R-:W-:Y:S01]  /*7ee80*/  IMAD.X R27, R8, 0x1, R20, P6 ;  /* 0x00000001081b7824 */ /* 0x000fe200030e0614 */
[----:B----4-:R0:W-:Y:S04]  /*7ee90*/  STL [R1+0x3a60], R9 ;  /* 0x003a600901007387 */ /* 0x0101e80000100800 */
[----:B0-----:R-:W4:Y:S04]  /*7eea0*/  LDL.LU R9, [R1+0x484] ;  /* 0x0004840001097983 */ /* 0x001f280000300800 */
[----:B------:R4:W-:Y:S02]  /*7eeb0*/  STL.64 [R1+0x20d0], R26 ;  /* 0x0020d01a01007387 */ /* 0x0009e40000100a00 */
[----:B----4-:R-:W-:-:S05]  /*7eec0*/  IADD3 R26, P6, R9, R19, RZ ;  /* 0x00000013091a7210 */ /* 0x010fca0007fde0ff */
[----:B------:R-:W-:-:S05]  /*7eed0*/  IMAD.X R27, R8, 0x1, R18, P6 ;  /* 0x00000001081b7824 */ /* 0x000fca00030e0612 */
[----:B------:R0:W-:Y:S02]  /*7eee0*/  STL.64 [R1+0x20c8], R26 ;  /* 0x0020c81a01007387 */ /* 0x0001e40000100a00 */
[----:B0-----:R-:W-:-:S05]  /*7eef0*/  IADD3 R26, P6, R9, R17, RZ ;  /* 0x00000011091a7210 */ /* 0x001fca0007fde0ff */
[----:B------:R-:W-:-:S05]  /*7ef00*/  IMAD.X R27, R8, 0x1, R15, P6 ;  /* 0x00000001081b7824 */ /* 0x000fca00030e060f */
[----:B------:R0:W-:Y:S04]  /*7ef10*/  STL.64 [R1+0x20c0], R26 ;  /* 0x0020c01a01007387 */ /* 0x0001e80000100a00 */
[----:B0-----:R-:W4:Y:S04]  /*7ef20*/  LDL.LU.64 R26, [R1+0x3a68] ;  /* 0x003a6800011a7983 */ /* 0x001f280000300a00 */
[----:B----4-:R0:W-:Y:S02]  /*7ef30*/  STL.64 [R1+0x3a58], R26 ;  /* 0x003a581a01007387 */ /* 0x0101e40000100a00 */
[----:B0-----:R-:W-:-:S02]  /*7ef40*/  IADD3 R26, P6, R9, R16, RZ ;  /* 0x00000010091a7210 */ /* 0x001fc40007fde0ff */
[----:B------:R-:W4:Y:S03]  /*7ef50*/  LDL.LU R9, [R1+0x3a60] ;  /* 0x003a600001097983 */ /* 0x000f260000300800 */
[----:B------:R-:W-:Y:S01]  /*7ef60*/  IMAD.X R27, R8, 0x1, R14, P6 ;  /* 0x00000001081b7824 */ /* 0x000fe200030e060e */
[----:B--2---:R0:W-:Y:S04]  /*7ef70*/  STL.64 [R1+0x3a50], R4 ;  /* 0x003a500401007387 */ /* 0x0041e80000100a00 */
[----:B------:R1:W-:Y:S04]  /*7ef80*/  STL.64 [R1+0x20a8], R26 ;  /* 0x0020a81a01007387 */ /* 0x0003e80000100a00 */
[----:B0-----:R-:W2:Y:S02]  /*7ef90*/  LDL.LU R5, [R1+0x498] ;  /* 0x0004980001057983 */ /* 0x001ea40000300800 */
[----:B--2---:R-:W-:-:S02]  /*7efa0*/  SHF.R.S32.HI R8, RZ, 0x1f, R5 ;  /* 0x0000001fff087819 */ /* 0x004fc40000011405 */
[----:B-1----:R-:W-:-:S05]  /*7efb0*/  IADD3 R26, P6, R5, R21, RZ ;  /* 0x00000015051a7210 */ /* 0x002fca0007fde0ff */
[----:B------:R-:W-:-:S05]  /*7efc0*/  IMAD.X R27, R8, 0x1, R20, P6 ;  /* 0x00000001081b7824 */ /* 0x000fca00030e0614 */
[----:B------:R0:W-:Y:S02]  /*7efd0*/  STL.64 [R1+0x2098], R26 ;  /* 0x0020981a01007387 */ /* 0x0001e40000100a00 */
[----:B0-----:R-:W-:-:S05]  /*7efe0*/  IADD3 R26, P6, R5, R19, RZ ;  /* 0x00000013051a7210 */ /* 0x001fca0007fde0ff */
        /* <DEDUP_REMOVED lines=16> */
[----:B0-----:R-:W4:Y:S04]  /*7f0f0*/  LDL.LU.64 R4, [R1+0x3a50] ;  /* 0x003a500001047983 */ /* 0x001f280000300a00 */
[----:B----4-:R0:W-:Y:S02]  /*7f100*/  STL.64 [R1+0x3a48], R4 ;  /* 0x003a480401007387 */ /* 0x0101e40000100a00 */
[----:B0-----:R-:W-:-:S05]  /*7f110*/  IADD3 R4, P6, R9, R17, RZ ;  /* 0x0000001109047210 */ /* 0x001fca0007fde0ff */
[----:B------:R-:W-:-:S05]  /*7f120*/  IMAD.X R5, R8, 0x1, R15, P6 ;  /* 0x0000000108057824 */ /* 0x000fca00030e060f */
[----:B------:R-:W-:Y:S04]  /*7f130*/  STL.64 [R1+0x2060], R4 ;  /* 0x0020600401007387 */ /* 0x000fe80000100a00 */
[----:B------:R0:W-:Y:S04]  /*7f140*/  STL [R1+0x3a40], R22 ;  /* 0x003a401601007387 */ /* 0x0001e80000100800 */
[----:B0-----:R-:W4:Y:S01]  /*7f150*/  LDL.LU R22, [R1+0x480] ;  /* 0x0004800001167983 */ /* 0x001f220000300800 */
[----:B------:R-:W-:-:S05]  /*7f160*/  IADD3 R4, P6, R9, R16, RZ ;  /* 0x0000001009047210 */ /* 0x000fca0007fde0ff */
[----:B------:R-:W-:-:S05]  /*7f170*/  IMAD.X R5, R8, 0x1, R14, P6 ;  /* 0x0000000108057824 */ /* 0x000fca00030e060e */
[----:B------:R0:W-:Y:S04]  /*7f180*/  STL.64 [R1+0x2048], R4 ;  /* 0x0020480401007387 */ /* 0x0001e80000100a00 */
[----:B------:R-:W3:Y:S01]  /*7f190*/  LDL.LU R9, [R1+0x490] ;  /* 0x0004900001097983 */ /* 0x000ee20000300800 */
[----:B----4-:R-:W-:Y:S02]  /*7f1a0*/  SHF.R.S32.HI R8, RZ, 0x1f, R22 ;  /* 0x0000001fff087819 */ /* 0x010fe40000011416 */
[----:B0-----:R-:W-:-:S05]  /*7f1b0*/  IADD3 R4, P6, R22, R21, RZ ;  /* 0x0000001516047210 */ /* 0x001fca0007fde0ff */
[----:B------:R-:W-:-:S05]  /*7f1c0*/  IMAD.X R5, R8, 0x1, R20, P6 ;  /* 0x0000000108057824 */ /* 0x000fca00030e0614 */
[----:B------:R0:W-:Y:S02]  /*7f1d0*/  STL.64 [R1+0x2038], R4 ;  /* 0x0020380401007387 */ /* 0x0001e40000100a00 */
[----:B0-----:R-:W-:-:S05]  /*7f1e0*/  IADD3 R4, P6, R22, R19, RZ ;  /* 0x0000001316047210 */ /* 0x001fca0007fde0ff */
[----:B------:R-:W-:-:S05]  /*7f1f0*/  IMAD.X R5, R8, 0x1, R18, P6 ;  /* 0x0000000108057824 */ /* 0x000fca00030e0612 */
[----:B------:R0:W-:Y:S04]  /*7f200*/  STL.64 [R1+0x2030], R4 ;  /* 0x0020300401007387 */ /* 0x0001e80000100a00 */
[----:B0-----:R-:W4:Y:S04]  /*7f210*/  LDL.LU.64 R4, [R1+0x3a48] ;  /* 0x003a480001047983 */ /* 0x001f280000300a00 */
[----:B----4-:R0:W-:Y:S04]  /*7f220*/  STL.64 [R1+0x3a30], R4 ;  /* 0x003a300401007387 */ /* 0x0101e80000100a00 */
[----:B------:R1:W-:Y:S01]  /*7f230*/  STL [R1+0x3a38], R5 ;  /* 0x003a380501007387 */ /* 0x0003e20000100800 */
[----:B0-----:R-:W-:-:S05]  /*7f240*/  IADD3 R4, P6, R22, R17, RZ ;  /* 0x0000001116047210 */ /* 0x001fca0007fde0ff */
[----:B-1----:R-:W-:-:S05]  /*7f250*/  IMAD.X R5, R8, 0x1, R15, P6 ;  /* 0x0000000108057824 */ /* 0x002fca00030e060f */
[----:B------:R0:W-:Y:S02]  /*7f260*/  STL.64 [R1+0x2028], R4 ;  /* 0x0020280401007387 */ /* 0x0001e40000100a00 */
[----:B0-----:R-:W-:Y:S02]  /*7f270*/  IADD3 R4, P6, R22, R16, RZ ;  /* 0x0000001016047210 */ /* 0x001fe40007fde0ff */
[----:B------:R-:W4:Y:S03]  /*7f280*/  LDL.LU R22, [R1+0x3a40] ;  /* 0x003a400001167983 */ /* 0x000f260000300800 */
[----:B------:R-:W-:Y:S01]  /*7f290*/  IMAD.X R5, R8, 0x1, R14, P6 ;  /* 0x0000000108057824 */ /* 0x000fe200030e060e */
[----:B------:R3:W-:Y:S04]  /*7f2a0*/  STL [R1+0x3a3c], R14 ;  /* 0x003a3c0e01007387 */ /* 0x0007e80000100800 */
[----:B------:R0:W-:Y:S04]  /*7f2b0*/  STL.64 [R1+0x2008], R4 ;  /* 0x0020080401007387 */ /* 0x0001e80000100a00 */
[----:B------:R-:W2:Y:S01]  /*7f2c0*/  LDL.LU R8, [R1+0x4a8] ;  /* 0x0004a80001087983 */ /* 0x000ea20000300800 */
[----:B---3--:R-:W-:-:S02]  /*7f2d0*/  SHF.R.S32.HI R14, RZ, 0x1f, R9 ;  /* 0x0000001fff0e7819 */ /* 0x008fc40000011409 */
[----:B0-----:R-:W-:-:S03]  /*7f2e0*/  IADD3 R4, P6, R9, R21, RZ ;  /* 0x0000001509047210 */ /* 0x001fc60007fde0ff */
[----:B------:R-:W-:Y:S02]  /*7f2f0*/  STL [R1+0x30], R14 ;  /* 0x0000300e01007387 */ /* 0x000fe40000100800 */
[----:B------:R-:W-:-:S05]  /*7f300*/  IMAD.X R5, R14, 0x1, R20, P6 ;  /* 0x000000010e057824 */ /* 0x000fca00030e0614 */
[----:B------:R0:W-:Y:S02]  /*7f310*/  STL.64 [R1+0x1ff8], R4 ;  /* 0x001ff80401007387 */ /* 0x0001e40000100a00 */
[----:B0-----:R-:W-:-:S05]  /*7f320*/  IADD3 R4, P6, R9, R19, RZ ;  /* 0x0000001309047210 */ /* 0x001fca0007fde0ff */
[----:B------:R-:W-:-:S05]  /*7f330*/  IMAD.X R5, R14, 0x1, R18, P6 ;  /* 0x000000010e057824 */ /* 0x000fca00030e0612 */
[----:B------:R0:W-:Y:S02]  /*7f340*/  STL.64 [R1+0x1ff0], R4 ;  /* 0x001ff00401007387 */ /* 0x0001e40000100a00 */
[----:B0-----:R-:W-:-:S05]  /*7f350*/  IADD3 R4, P6, R9, R17, RZ ;  /* 0x0000001109047210 */ /* 0x001fca0007fde0ff */
[----:B------:R-:W-:Y:S02]  /*7f360*/  IMAD.X R5, R14, 0x1, R15, P6 ;  /* 0x000000010e057824 */ /* 0x000fe400030e060f */
[----:B------:R-:W3:Y:S04]  /*7f370*/  LDL.LU R14, [R1+0x3a3c] ;  /* 0x003a3c00010e7983 */ /* 0x000ee80000300800 */
[----:B------:R0:W-:Y:S04]  /*7f380*/  STL.64 [R1+0x1fe8], R4 ;  /* 0x001fe80401007387 */ /* 0x0001e80000100a00 */
[----:B0-----:R0:W4:Y:S01]  /*7f390*/  LDL.LU R5, [R1+0x3a38] ;  /* 0x003a380001057983 */ /* 0x0011220000300800 */
[----:B------:R-:W-:-:S05]  /*7f3a0*/  IADD3 R4, P6, R9, R16, RZ ;  /* 0x0000001009047210 */ /* 0x000fca0007fde0ff */
[----:B------:R4:W-:Y:S04]  /*7f3b0*/  STL [R1+0x1fc8], R4 ;  /* 0x001fc80401007387 */ /* 0x0009e80000100800 */
[----:B----4-:R-:W4:Y:S04]  /*7f3c0*/  LDL.LU.64 R4, [R1+0x3a30] ;  /* 0x003a300001047983 */ /* 0x010f280000300a00 */
[----:B----4-:R1:W-:Y:S04]  /*7f3d0*/  STL.64 [R1+0x3a28], R4 ;  /* 0x003a280401007387 */ /* 0x0103e80000100a00 */
[----:B-1----:R0:W4:Y:S04]  /*7f3e0*/  LDL.64 R4, [R1+0x1fc8] ;  /* 0x001fc80001047983 */ /* 0x0021280000100a00 */
[----:B----4-:R-:W3:Y:S04]  /*7f3f0*/  LDL.LU R5, [R1+0x30] ;  /* 0x0000300001057983 */ /* 0x010ee80000300800 */
[----:B------:R2:W-:Y:S04]  /*7f400*/  STL [R1+0x3a24], R10 ;  /* 0x003a240a01007387 */ /* 0x0005e80000100800 */
[----:B------:R-:W4:Y:S01]  /*7f410*/  LDL.LU R9, [R1+0x4b8] ;  /* 0x0004b80001097983 */ /* 0x000f220000300800 */
[----:B--2---:R-:W-:Y:S01]  /*7f420*/  SHF.R.S32.HI R10, RZ, 0x1f, R8 ;  /* 0x0000001fff0a7819 */ /* 0x004fe20000011408 */
[----:B---3--:R-:W-:Y:S01]  /*7f430*/  IMAD.X R5, R5, 0x1, R14, P6 ;  /* 0x0000000105057824 */ /* 0x008fe200030e060e */
[----:B------:R-:W-:Y:S01]  /*7f440*/  IADD3 R4, P6, R8, R21, RZ ;  /* 0x0000001508047210 */ /* 0x000fe20007fde0ff */
[----:B----4-:R-:W-:Y:S04]  /*7f450*/  STL [R1+0x3a20], R9 ;  /* 0x003a200901007387 */ /* 0x010fe80000100800 */
[----:B------:R1:W-:Y:S02]  /*7f460*/  STL [R1+0x1fcc], R5 ;  /* 0x001fcc0501007387 */ /* 0x0003e40000100800 */
[----:B-1----:R-:W-:-:S05]  /*7f470*/  IMAD.X R5, R10, 0x1, R20, P6 ;  /* 0x000000010a057824 */ /* 0x002fca00030e0614 */
[----:B------:R1:W-:Y:S02]  /*7f480*/  STL.64 [R1+0x1fb8], R4 ;  /* 0x001fb80401007387 */ /* 0x0003e40000100a00 */
[----:B-1----:R-:W-:-:S05]  /*7f490*/  IADD3 R4, P6, R8, R19, RZ ;  /* 0x0000001308047210 */ /* 0x002fca0007fde0ff */
[----:B------:R-:W-:-:S05]  /*7f4a0*/  IMAD.X R5, R10, 0x1, R18, P6 ;  /* 0x000000010a057824 */ /* 0x000fca00030e0612 */
[----:B------:R1:W-:Y:S02]  /*7f4b0*/  STL.64 [R1+0x1fb0], R4 ;  /* 0x001fb00401007387 */ /* 0x0003e40000100a00 */
[----:B-1----:R-:W-:-:S05]  /*7f4c0*/  IADD3 R4, P6, R8, R17, RZ ;  /* 0x0000001108047210 */ /* 0x002fca0007fde0ff */
[----:B------:R-:W-:-:S05]  /*7f4d0*/  IMAD.X R5, R10, 0x1, R15, P6 ;  /* 0x000000010a057824 */ /* 0x000fca00030e060f */
[----:B------:R1:W-:Y:S04]  /*7f4e0*/  STL.64 [R1+0x1fa8], R4 ;  /* 0x001fa80401007387 */ /* 0x0003e80000100a00 */
[----:B-1----:R-:W2:Y:S01]  /*7f4f0*/  LDL.LU.64 R4, [R1+0x3a28] ;  /* 0x003a280001047983 */ /* 0x002ea20000300a00 */
[----:B------:R-:W-:-:S05]  /*7f500*/  IADD3 R8, P6, R8, R16, RZ ;  /* 0x0000001008087210 */ /* 0x000fca0007fde0ff */
[----:B------:R-:W-:Y:S01]  /*7f510*/  IMAD.X R9, R10, 0x1, R14, P6 ;  /* 0x000000010a097824 */ /* 0x000fe200030e060e */
[----:B--2---:R-:W-:Y:S04]  /*7f520*/  STL.64 [R1+0x3a18], R4 ;  /* 0x003a180401007387 */ /* 0x004fe80000100a00 */
[----:B------:R-:W2:Y:S04]  /*7f530*/  LDL.LU R10, [R1+0x3a24] ;  /* 0x003a2400010a7983 */ /* 0x000ea80000300800 */
[----:B------:R1:W-:Y:S04]  /*7f540*/  STL.64 [R1+0x1f88], R8 ;  /* 0x001f880801007387 */ /* 0x0003e80000100a00 */
[----:B-1----:R-:W3:Y:S04]  /*7f550*/  LDL.LU R9, [R1+0x3a20] ;  /* 0x003a200001097983 */ /* 0x002ee80000300800 */
[----:B------:R3:W-:Y:S02]  /*7f560*/  STL [R1+0x3a10], R27 ;  /* 0x003a101b01007387 */ /* 0x0007e40000100800 */
[----:B---3--:R-:W-:-:S02]  /*7f570*/  SHF.R.S32.HI R27, RZ, 0x1f, R9 ;  /* 0x0000001fff1b7819 */ /* 0x008fc40000011409 */
[----:B------:R-:W-:-:S05]  /*7f580*/  IADD3 R4, P6, R9, R21, RZ ;  /* 0x0000001509047210 */ /* 0x000fca0007fde0ff */
[----:B------:R-:W-:-:S05]  /*7f590*/  IMAD.X R5, R27, 0x1, R20, P6 ;  /* 0x000000011b057824 */ /* 0x000fca00030e0614 */
[----:B------:R1:W-:Y:S02]  /*7f5a0*/  STL.64 [R1+0x1f80], R4 ;  /* 0x001f800401007387 */ /* 0x0003e40000100a00 */
[----:B-1----:R-:W-:-:S05]  /*7f5b0*/  IADD3 R4, P6, R9, R19, RZ ;  /* 0x0000001309047210 */ /* 0x002fca0007fde0ff */
[----:B------:R-:W-:-:S05]  /*7f5c0*/  IMAD.X R5, R27, 0x1, R18, P6 ;  /* 0x000000011b057824 */ /* 0x000fca00030e0612 */
[----:B------:R1:W-:Y:S02]  /*7f5d0*/  STL.64 [R1+0x1f78], R4 ;  /* 0x001f780401007387 */ /* 0x0003e40000100a00 */
[----:B-1----:R-:W-:-:S05]  /*7f5e0*/  IADD3 R4, P6, R9, R17, RZ ;  /* 0x0000001109047210 */ /* 0x002fca0007fde0ff */
[----:B------:R-:W-:Y:S01]  /*7f5f0*/  IMAD.X R5, R27, 0x1, R15, P6 ;  /* 0x000000011b057824 */ /* 0x000fe200030e060f */
[----:B------:R-:W-:-:S04]  /*7f600*/  IADD3 R8, P6, R9, R16, RZ ;  /* 0x0000001009087210 */ /* 0x000fc80007fde0ff */
[----:B------:R1:W-:Y:S01]  /*7f610*/  STL.64 [R1+0x1f70], R4 ;  /* 0x001f700401007387 */ /* 0x0003e20000100a00 */
[----:B------:R-:W-:-:S03]  /*7f620*/  IMAD.X R9, R27, 0x1, R14, P6 ;  /* 0x000000011b097824 */ /* 0x000fc600030e060e */
[----:B-1----:R-:W3:Y:S04]  /*7f630*/  LDL.LU.64 R4, [R1+0x3a18] ;  /* 0x003a180001047983 */ /* 0x002ee80000300a00 */
[----:B------:R1:W-:Y:S04]  /*7f640*/  STL.64 [R1+0x3a08], R16 ;  /* 0x003a081001007387 */ /* 0x0003e80000100a00 */
[----:B-1----:R-:W4:Y:S04]  /*7f650*/  LDL.LU R17, [R1+0x874] ;  /* 0x0008740001117983 */ /* 0x002f280000300800 */
[----:B------:R-:W2:Y:S04]  /*7f660*/  LDL.LU R27, [R1+0x3a10] ;  /* 0x003a1000011b7983 */ /* 0x000ea80000300800 */
[----:B------:R-:W-:Y:S04]  /*7f670*/  STL.64 [R1+0x1f68], R8 ;  /* 0x001f680801007387 */ /* 0x000fe80000100a00 */
[----:B------:R-:W-:Y:S04]  /*7f680*/  STL [R1+0x3a00], R29 ;  /* 0x003a001d01007387 */ /* 0x000fe80000100800 */
[----:B--2---:R1:W-:Y:S04]  /*7f690*/  STL [R1+0x3a04], R27 ;  /* 0x003a041b01007387 */ /* 0x0043e80000100800 */
[----:B-1----:R-:W2:Y:S01]  /*7f6a0*/  LDL.LU R27, [R1+0x4c0] ;  /* 0x0004c000011b7983 */ /* 0x002ea20000300800 */
[----:B------:R-:W-:-:S02]  /*7f6b0*/  IMAD.MOV.U32 R9, RZ, RZ, R10 ;  /* 0x000000ffff097224 */ /* 0x000fc400078e000a */
[----:B------:R-:W-:Y:S02]  /*7f6c0*/  IMAD.MOV.U32 R10, RZ, RZ, R6 ;  /* 0x000000ffff0a7224 */ /* 0x000fe400078e0006 */
[----:B------:R-:W-:Y:S01]  /*7f6d0*/  IMAD.MOV.U32 R8, RZ, RZ, R7 ;  /* 0x000000ffff087224 */ /* 0x000fe200078e0007 */
[----:B--2---:R-:W-:Y:S02]  /*7f6e0*/  SHF.R.S32.HI R29, RZ, 0x1f, R27 ;  /* 0x0000001fff1d7819 */ /* 0x004fe4000001141b */
[----:B------:R-:W-:-:S05]  /*7f6f0*/  IADD3 R6, P6, R27, R21, RZ ;  /* 0x000000151b067210 */ /* 0x000fca0007fde0ff */
[----:B------:R-:W-:Y:S01]  /*7f700*/  IMAD.X R7, R29, 0x1, R20, P6 ;  /* 0x000000011d077824 */ /* 0x000fe200030e0614 */
[----:B------:R-:W-:-:S04]  /*7f710*/  IADD3 R16, P6, R27, R19, RZ ;  /* 0x000000131b107210 */ /* 0x000fc80007fde0ff */
[----:B------:R4:W-:Y:S02]  /*7f720*/  STL.64 [R1+0x27b0], R6 ;  /* 0x0027b00601007387 */ /* 0x0009e40000100a00 */
[----:B----4-:R-:W-:Y:S02]  /*7f730*/  IMAD.MOV.U32 R7, RZ, RZ, R17 ;  /* 0x000000ffff077224 */ /* 0x010fe400078e0011 */
[----:B------:R-:W-:-:S05]  /*7f740*/  IMAD.X R17, R29, 0x1, R18, P6 ;  /* 0x000000011d117824 */ /* 0x000fca00030e0612 */
[----:B------:R1:W-:Y:S04]  /*7f750*/  STL.64 [R1+0x1f58], R16 ;  /* 0x001f581001007387 */ /* 0x0003e80000100a00 */
[----:B-1----:R-:W2:Y:S04]  /*7f760*/  LDL.LU.64 R16, [R1+0x3a08] ;  /* 0x003a080001107983 */ /* 0x002ea80000300a00 */
[----:B------:R2:W-:Y:S02]  /*7f770*/  STL.64 [R1+0x39f8], R18 ;  /* 0x0039f81201007387 */ /* 0x0005e40000100a00 */
[----:B--2---:R-:W-:-:S05]  /*7f780*/  IADD3 R18, P6, R27, R17, RZ ;  /* 0x000000111b127210 */ /* 0x004fca0007fde0ff */
[----:B------:R-:W-:-:S05]  /*7f790*/  IMAD.X R19, R29, 0x1, R15, P6 ;  /* 0x000000011d137824 */ /* 0x000fca00030e060f */
[----:B------:R1:W-:Y:S02]  /*7f7a0*/  STL.64 [R1+0x1f50], R18 ;  /* 0x001f501201007387 */ /* 0x0003e40000100a00 */
[----:B-1----:R-:W-:Y:S02]  /*7f7b0*/  IADD3 R18, P6, R27, R16, RZ ;  /* 0x000000101b127210 */ /* 0x002fe40007fde0ff */
[----:B------:R-:W2:Y:S04]  /*7f7c0*/  LDL.LU R27, [R1+0x3a04] ;  /* 0x003a0400011b7983 */ /* 0x000ea80000300800 */
[----:B------:R1:W-:Y:S04]  /*7f7d0*/  STL [R1+0x39f0], R0 ;  /* 0x0039f00001007387 */ /* 0x0003e80000100800 */
[----:B-1----:R-:W4:Y:S01]  /*7f7e0*/  LDL.LU R0, [R1+0x4cc] ;  /* 0x0004cc0001007983 */ /* 0x002f220000300800 */
[----:B------:R-:W-:-:S03]  /*7f7f0*/  IMAD.X R19, R29, 0x1, R14, P6 ;  /* 0x000000011d137824 */ /* 0x000fc600030e060e */
[----:B------:R-:W2:Y:S04]  /*7f800*/  LDL.LU R29, [R1+0x3a00] ;  /* 0x003a0000011d7983 */ /* 0x000ea80000300800 */
[----:B------:R1:W-:Y:S01]  /*7f810*/  STL.64 [R1+0x1f40], R18 ;  /* 0x001f401201007387 */ /* 0x0003e20000100a00 */
[----:B----4-:R-:W-:Y:S02]  /*7f820*/  SHF.R.S32.HI R6, RZ, 0x1f, R0 ;  /* 0x0000001fff067819 */ /* 0x010fe40000011400 */
[----:B-1----:R-:W-:-:S05]  /*7f830*/  IADD3 R18, P6, R0, R21, RZ ;  /* 0x0000001500127210 */ /* 0x002fca0007fde0ff */
[----:B------:R-:W-:-:S05]  /*7f840*/  IMAD.X R19, R6, 0x1, R20, P6 ;  /* 0x0000000106137824 */ /* 0x000fca00030e0614 */
[----:B------:R1:W-:Y:S04]  /*7f850*/  STL.64 [R1+0x1f38], R18 ;  /* 0x001f381201007387 */ /* 0x0003e80000100a00 */
[----:B-1----:R-:W4:Y:S04]  /*7f860*/  LDL.LU.64 R18, [R1+0x39f8] ;  /* 0x0039f80001127983 */ /* 0x002f280000300a00 */
[----:B------:R4:W-:Y:S02]  /*7f870*/  STL.64 [R1+0x39e8], R20 ;  /* 0x0039e81401007387 */ /* 0x0009e40000100a00 */
[----:B----4-:R-:W-:-:S05]  /*7f880*/  IADD3 R20, P6, R0, R19, RZ ;  /* 0x0000001300147210 */ /* 0x010fca0007fde0ff */
[----:B------:R-:W-:-:S05]  /*7f890*/  IMAD.X R21, R6, 0x1, R18, P6 ;  /* 0x0000000106157824 */ /* 0x000fca00030e0612 */
[----:B------:R1:W-:Y:S02]  /*7f8a0*/  STL.64 [R1+0x1f30], R20 ;  /* 0x001f301401007387 */ /* 0x0003e40000100a00 */
[----:B-1----:R-:W-:-:S05]  /*7f8b0*/  IADD3 R20, P6, R0, R17, RZ ;  /* 0x0000001100147210 */ /* 0x002fca0007fde0ff */
[----:B------:R-:W-:-:S05]  /*7f8c0*/  IMAD.X R21, R6, 0x1, R15, P6 ;  /* 0x0000000106157824 */ /* 0x000fca00030e060f */
[----:B------:R1:W-:Y:S02]  /*7f8d0*/  STL.64 [R1+0x1f28], R20 ;  /* 0x001f281401007387 */ /* 0x0003e40000100a00 */
[----:B-1----:R-:W-:Y:S02]  /*7f8e0*/  IADD3 R20, P6, R0, R16, RZ ;  /* 0x0000001000147210 */ /* 0x002fe40007fde0ff */
[----:B------:R-:W4:Y:S03]  /*7f8f0*/  LDL.LU R0, [R1+0x39f0] ;  /* 0x0039f00001007983 */ /* 0x000f260000300800 */
[----:B------:R-:W-:Y:S01]  /*7f900*/  IMAD.X R21, R6, 0x1, R14, P6 ;  /* 0x0000000106157824 */ /* 0x000fe200030e060e */
[----:B------:R-:W-:Y:S04]  /*7f910*/  STL.64 [R1+0x39e0], R16 ;  /* 0x0039e01001007387 */ /* 0x000fe80000100a00 */
[----:B------:R1:W-:Y:S04]  /*7f920*/  STL.64 [R1+0x1f20], R20 ;  /* 0x001f201401007387 */ /* 0x0003e80000100a00 */
[----:B-1----:R-:W3:Y:S04]  /*7f930*/  LDL.LU.64 R20, [R1+0x39e8] ;  /* 0x0039e80001147983 */ /* 0x002ee80000300a00 */
[----:B----4-:R1:W-:Y:S04]  /*7f940*/  STL [R1+0x39d8], R0 ;  /* 0x0039d80001007387 */ /* 0x0103e80000100800 */
[----:B-1----:R-:W4:Y:S02]  /*7f950*/  LDL.LU R0, [R1+0x4d8] ;  /* 0x0004d80001007983 */ /* 0x002f240000300800 */
[----:B----4-:R-:W-:-:S02]  /*7f960*/  SHF.R.S32.HI R6, RZ, 0x1f, R0 ;  /* 0x0000001fff067819 */ /* 0x010fc40000011400 */
[----:B---3--:R-:W-:-:S05]  /*7f970*/  IADD3 R16, P6, R0, R21, RZ ;  /* 0x0000001500107210 */ /* 0x008fca0007fde0ff */
[----:B------:R-:W-:-:S05]  /*7f980*/  IMAD.X R17, R6, 0x1, R20, P6 ;  /* 0x0000000106117824 */ /* 0x000fca00030e0614 */
[----:B------:R1:W-:Y:S02]  /*7f990*/  STL.64 [R1+0x1f18], R16 ;  /* 0x001f181001007387 */ /* 0x0003e40000100a00 */
[----:B-1----:R-:W-:-:S05]  /*7f9a0*/  IADD3 R16, P6, R0, R19, RZ ;  /* 0x0000001300107210 */ /* 0x002fca0007fde0ff */
[----:B------:R-:W-:-:S05]  /*7f9b0*/  IMAD.X R17, R6, 0x1, R18, P6 ;  /* 0x0000000106117824 */ /* 0x000fca00030e0612 */
[----:B------:R1:W-:Y:S04]  /*7f9c0*/  STL.64 [R1+0x1f10], R16 ;  /* 0x001f101001007387 */ /* 0x0003e80000100a00 */
[----:B-1----:R-:W3:Y:S04]  /*7f9d0*/  LDL.LU.64 R16, [R1+0x39e0] ;  /* 0x0039e00001107983 */ /* 0x002ee80000300a00 */
[----:B------:R3:W-:Y:S02]  /*7f9e0*/  STL.64 [R1+0x39d0], R18 ;  /* 0x0039d01201007387 */ /* 0x0007e40000100a00 */
[----:B---3--:R-:W-:-:S05]  /*7f9f0*/  IADD3 R18, P6, R0, R17, RZ ;  /* 0x0000001100127210 */ /* 0x008fca0007fde0ff */
[----:B------:R-:W-:-:S05]  /*7fa00*/  IMAD.X R19, R6, 0x1, R15, P6 ;  /* 0x0000000106137824 */ /* 0x000fca00030e060f */
[----:B------:R-:W-:Y:S04]  /*7fa10*/  STL.64 [R1+0x1f08], R18 ;  /* 0x001f081201007387 */ /* 0x000fe80000100a00 */
[----:B------:R1:W-:Y:S04]  /*7fa20*/  STL.64 [R1+0x39c8], R12 ;  /* 0x0039c80c01007387 */ /* 0x0003e80000100a00 */
[----:B-1----:R-:W3:Y:S01]  /*7fa30*/  LDL R13, [R1+0x4e0] ;  /* 0x0004e000010d7983 */ /* 0x002ee20000100800 */
[----:B------:R-:W-:-:S03]  /*7fa40*/  IADD3 R18, P6, R0, R16, RZ ;  /* 0x0000001000127210 */ /* 0x000fc60007fde0ff */
[----:B------:R-:W4:Y:S02]  /*7fa50*/  LDL.LU R0, [R1+0x39d8] ;  /* 0x0039d80001007983 */ /* 0x000f240000300800 */
[----:B------:R-:W-:-:S05]  /*7fa60*/  IMAD.X R19, R6, 0x1, R14, P6 ;  /* 0x0000000106137824 */ /* 0x000fca00030e060e */
[----:B------:R1:W-:Y:S01]  /*7fa70*/  STL.64 [R1+0x1ef0], R18 ;  /* 0x001ef01201007387 */ /* 0x0003e20000100a00 */
[----:B---3--:R-:W-:Y:S02]  /*7fa80*/  SHF.R.S32.HI R6, RZ, 0x1f, R13 ;  /* 0x0000001fff067819 */ /* 0x008fe4000001140d */
[----:B-1----:R-:W-:-:S05]  /*7fa90*/  IADD3 R18, P6, R13, R21, RZ ;  /* 0x000000150d127210 */ /* 0x002fca0007fde0ff */
[----:B------:R-:W-:-:S05]  /*7faa0*/  IMAD.X R19, R6, 0x1, R20, P6 ;  /* 0x0000000106137824 */ /* 0x000fca00030e0614 */
[----:B------:R1:W-:Y:S04]  /*7fab0*/  STL.64 [R1+0x1ee0], R18 ;  /* 0x001ee01201007387 */ /* 0x0003e80000100a00 */
[----:B-1----:R-:W3:Y:S02]  /*7fac0*/  LDL.LU.64 R18, [R1+0x39d0] ;  /* 0x0039d00001127983 */ /* 0x002ee40000300a00 */
[----:B---3--:R-:W-:Y:S02]  /*7fad0*/  IADD3 R12, P6, R13, R19, RZ ;  /* 0x000000130d0c7210 */ /* 0x008fe40007fde0ff */
[----:B------:R1:W-:Y:S04]  /*7fae0*/  STL [R1+0x39c0], R19 ;  /* 0x0039c01301007387 */ /* 0x0003e80000100800 */
[----:B-1----:R-:W3:Y:S01]  /*7faf0*/  LDL.LU R19, [R1+0x4e0] ;  /* 0x0004e00001137983 */ /* 0x002ee20000300800 */
[----:B------:R-:W-:-:S05]  /*7fb00*/  IMAD.X R13, R6, 0x1, R18, P6 ;  /* 0x00000001060d7824 */ /* 0x000fca00030e0612 */
[----:B------:R3:W-:Y:S02]  /*7fb10*/  STL.64 [R1+0x1ed8], R12 ;  /* 0x001ed80c01007387 */ /* 0x0007e40000100a00 */
[----:B---3--:R-:W-:-:S05]  /*7fb20*/  IADD3 R12, P6, R19, R17, RZ ;  /* 0x00000011130c7210 */ /* 0x008fca0007fde0ff */
[----:B------:R-:W-:-:S05]  /*7fb30*/  IMAD.X R13, R6, 0x1, R15, P6 ;  /* 0x00000001060d7824 */ /* 0x000fca00030e060f */
[----:B------:R1:W-:Y:S04]  /*7fb40*/  STL.64 [R1+0x1ed0], R12 ;  /* 0x001ed00c01007387 */ /* 0x0003e80000100a00 */
[----:B-1----:R-:W3:Y:S04]  /*7fb50*/  LDL.LU.64 R12, [R1+0x39c8] ;  /* 0x0039c800010c7983 */ /* 0x002ee80000300a00 */
[----:B---3--:R1:W-:Y:S04]  /*7fb60*/  STL.64 [R1+0x39b0], R12 ;  /* 0x0039b00c01007387 */ /* 0x0083e80000100a00 */
[----:B-1----:R-:W3:Y:S04]  /*7fb70*/  LDL.LU R13, [R1+0x4ec] ;  /* 0x0004ec00010d7983 */ /* 0x002ee80000300800 */
[----:B------:R1:W-:Y:S02]  /*7fb80*/  STL.64 [R1+0x39b8], R2 ;  /* 0x0039b80201007387 */ /* 0x0003e40000100a00 */
[----:B-1----:R-:W-:-:S02]  /*7fb90*/  IADD3 R2, P6, R19, R16, RZ ;  /* 0x0000001013027210 */ /* 0x002fc40007fde0ff */
[----:B------:R-:W2:Y:S03]  /*7fba0*/  LDL.LU R19, [R1+0x39c0] ;  /* 0x0039c00001137983 */ /* 0x000ea60000300800 */
[----:B------:R-:W-:-:S05]  /*7fbb0*/  IMAD.X R3, R6, 0x1, R14, P6 ;  /* 0x0000000106037824 */ /* 0x000fca00030e060e */
[----:B------:R1:W-:Y:S01]  /*7fbc0*/  STL.64 [R1+0x1eb0], R2 ;  /* 0x001eb00201007387 */ /* 0x0003e20000100a00 */
[----:B---3--:R-:W-:Y:S02]  /*7fbd0*/  SHF.R.S32.HI R6, RZ, 0x1f, R13 ;  /* 0x0000001fff067819 */ /* 0x008fe4000001140d */
[----:B-1----:R-:W-:-:S05]  /*7fbe0*/  IADD3 R2, P6, R13, R21, RZ ;  /* 0x000000150d027210 */ /* 0x002fca0007fde0ff */
[----:B------:R-:W-:-:S05]  /*7fbf0*/  IMAD.X R3, R6, 0x1, R20, P6 ;  /* 0x0000000106037824 */ /* 0x000fca00030e0614 */
[----:B------:R2:W-:Y:S02]  /*7fc00*/  STL.64 [R1+0x1ea0], R2 ;  /* 0x001ea00201007387 */ /* 0x0005e40000100a00 */
[----:B--2---:R-:W-:-:S05]  /*7fc10*/  IADD3 R2, P6, R13, R19, RZ ;  /* 0x000000130d027210 */ /* 0x004fca0007fde0ff */
[----:B------:R-:W-:-:S05]  /*7fc20*/  IMAD.X R3, R6, 0x1, R18, P6 ;  /* 0x0000000106037824 */ /* 0x000fca00030e0612 */
[----:B------:R1:W-:Y:S02]  /*7fc30*/  STL.64 [R1+0x1e98], R2 ;  /* 0x001e980201007387 */ /* 0x0003e40000100a00 */
[----:B-1----:R-:W-:-:S05]  /*7fc40*/  IADD3 R2, P6, R13, R17, RZ ;  /* 0x000000110d027210 */ /* 0x002fca0007fde0ff */
[----:B------:R-:W-:Y:S01]  /*7fc50*/  IMAD.X R3, R6, 0x1, R15, P6 ;  /* 0x0000000106037824 */ /* 0x000fe200030e060f */
[----:B------:R-:W-:-:S05]  /*7fc60*/  IADD3 R12, P6, R13, R16, RZ ;  /* 0x000000100d0c7210 */ /* 0x000fca0007fde0ff */
[----:B------:R-:W-:Y:S01]  /*7fc70*/  IMAD.X R13, R6, 0x1, R14, P6 ;  /* 0x00000001060d7824 */ /* 0x000fe200030e060e */
[----:B------:R1:W-:Y:S04]  /*7fc80*/  STL.64 [R1+0x1e90], R2 ;  /* 0x001e900201007387 */ /* 0x0003e80000100a00 */
[----:B-1----:R-:W2:Y:S04]  /*7fc90*/  LDL.LU.64 R2, [R1+0x39b8] ;  /* 0x0039b80001027983 */ /* 0x002ea80000300a00 */
[----:B------:R1:W-:Y:S04]  /*7fca0*/  STL.64 [R1+0x1e78], R12 ;  /* 0x001e780c01007387 */ /* 0x0003e80000100a00 */
[----:B-1----:R-:W3:Y:S04]  /*7fcb0*/  LDL.LU.64 R12, [R1+0x39b0] ;  /* 0x0039b000010c7983 */ /* 0x002ee80000300a00 */
[----:B------:R1:W-:Y:S04]  /*7fcc0*/  STL.64 [R1+0x39a0], R8 ;  /* 0x0039a00801007387 */ /* 0x0003e80000100a00 */
[----:B-1----:R-:W4:Y:S04]  /*7fcd0*/  LDL.LU R9, [R1+0x4f4] ;  /* 0x0004f40001097983 */ /* 0x002f280000300800 */
[----:B------:R1:W-:Y:S04]  /*7fce0*/  STL.64 [R1+0x39a8], R22 ;  /* 0x0039a81601007387 */ /* 0x0003e80000100a00 */
[----:B------:R-:W2:Y:S01]  /*7fcf0*/  LDL.LU R6, [R1+0x508] ;  /* 0x0005080001067983 */ /* 0x000ea20000300800 */
[----:B----4-:R-:W-:-:S02]  /*7fd00*/  SHF.R.S32.HI R8, RZ, 0x1f, R9 ;  /* 0x0000001fff087819 */ /* 0x010fc40000011409 */
[----:B-1----:R-:W-:-:S05]  /*7fd10*/  IADD3 R22, P6, R9, R21, RZ ;  /* 0x0000001509167210 */ /* 0x002fca0007fde0ff */
[----:B------:R-:W-:-:S05]  /*7fd20*/  IMAD.X R23, R8, 0x1, R20, P6 ;  /* 0x0000000108177824 */ /* 0x000fca00030e0614 */
[----:B------:R1:W-:Y:S04]  /*7fd30*/  STL.64 [R1+0x1e68], R22 ;  /* 0x001e681601007387 */ /* 0x0003e80000100a00 */
[----:B------:R4:W-:Y:S01]  /*7fd40*/  STL [R1+0x3998], R19 ;  /* 0x0039981301007387 */ /* 0x0009e20000100800 */
[----:B-1----:R-:W-:Y:S01]  /*7fd50*/  IADD3 R22, P6, R9, R19, RZ ;  /* 0x0000001309167210 */ /* 0x002fe20007fde0ff */
[----:B----4-:R-:W-:-:S04]  /*7fd60*/  IMAD.MOV.U32 R19, RZ, RZ, R8 ;  /* 0x000000ffff137224 */ /* 0x010fc800078e0008 */
[----:B------:R-:W-:-:S05]  /*7fd70*/  IMAD.X R23, R19, 0x1, R18, P6 ;  /* 0x0000000113177824 */ /* 0x000fca00030e0612 */
[----:B------:R1:W-:Y:S02]  /*7fd80*/  STL.64 [R1+0x1e60], R22 ;  /* 0x001e601601007387 */ /* 0x0003e40000100a00 */
[----:B-1----:R-:W-:-:S05]  /*7fd90*/  IADD3 R22, P6, R9, R17, RZ ;  /* 0x0000001109167210 */ /* 0x002fca0007fde0ff */
[----:B------:R-:W-:Y:S01]  /*7fda0*/  IMAD.X R23, R19, 0x1, R15, P6 ;  /* 0x0000000113177824 */ /* 0x000fe200030e060f */
[----:B------:R-:W-:-:S05]  /*7fdb0*/  IADD3 R8, P6, R9, R16, RZ ;  /* 0x0000001009087210 */ /* 0x000fca0007fde0ff */
[----:B------:R-:W-:Y:S01]  /*7fdc0*/  IMAD.X R9, R19, 0x1, R14, P6 ;  /* 0x0000000113097824 */ /* 0x000fe200030e060e */
[----:B------:R1:W-:Y:S04]  /*7fdd0*/  STL.64 [R1+0x1e58], R22 ;  /* 0x001e581601007387 */ /* 0x0003e80000100a00 */
[----:B-1----:R-:W4:Y:S04]  /*7fde0*/  LDL.LU.64 R22, [R1+0x39a8] ;  /* 0x0039a80001167983 */ /* 0x002f280000300a00 */
[----:B------:R1:W-:Y:S04]  /*7fdf0*/  STL.64 [R1+0x1e38], R8 ;  /* 0x001e380801007387 */ /* 0x0003e80000100a00 */
[----:B-1----:R-:W3:Y:S04]  /*7fe00*/  LDL.LU.64 R8, [R1+0x39a0] ;  /* 0x0039a00001087983 */ /* 0x002ee80000300a00 */
[----:B--2---:R1:W-:Y:S04]  /*7fe10*/  STL.64 [R1+0x3990], R6 ;  /* 0x0039900601007387 */ /* 0x0043e80000100a00 */
[----:B-1----:R-:W2:Y:S02]  /*7fe20*/  LDL R7, [R1+0x500] ;  /* 0x0005000001077983 */ /* 0x002ea40000100800 */
[----:B--2---:R-:W-:-:S02]  /*7fe30*/  SHF.R.S32.HI R19, RZ, 0x1f, R7 ;  /* 0x0000001fff137819 */ /* 0x004fc40000011407 */
[----:B------:R-:W-:-:S03]  /*7fe40*/  IADD3 R6, P6, R7, R21, RZ ;  /* 0x0000001507067210 */ /* 0x000fc60007fde0ff */
[----:B------:R1:W-:Y:S02]  /*7fe50*/  STL [R1+0x30], R19 ;  /* 0x0000301301007387 */ /* 0x0003e40000100800 */
[----:B------:R-:W-:Y:S02]  /*7fe60*/  IMAD.X R7, R19, 0x1, R20, P6 ;  /* 0x0000000113077824 */ /* 0x000fe400030e0614 */
[----:B-1----:R-:W2:Y:S04]  /*7fe70*/  LDL.LU R19, [R1+0x3998] ;  /* 0x0039980001137983 */ /* 0x002ea80000300800 */
[----:B----4-:R1:W-:Y:S04]  /*7fe80*/  STL [R1+0x3988], R22 ;  /* 0x0039881601007387 */ /* 0x0103e80000100800 */
[----:B-1----:R-:W4:Y:S04]  /*7fe90*/  LDL.LU R22, [R1+0x30] ;  /* 0x0000300001167983 */ /* 0x002f280000300800 */
[----:B------:R-:W-:Y:S04]  /*7fea0*/  STL.64 [R1+0x1e28], R6 ;  /* 0x001e280601007387 */ /* 0x000fe80000100a00 */
[----:B------:R1:W-:Y:S04]  /*7feb0*/  STL [R1+0x398c], R4 ;  /* 0x00398c0401007387 */ /* 0x0003e80000100800 */
[----:B-1----:R-:W2:Y:S02]  /*7fec0*/  LDL.LU R4, [R1+0x500] ;  /* 0x0005000001047983 */ /* 0x002ea40000300800 */
[----:B--2---:R-:W-:-:S05]  /*7fed0*/  IADD3 R6, P6, R4, R19, RZ ;  /* 0x0000001304067210 */ /* 0x004fca0007fde0ff */
[----:B----4-:R-:W-:-:S05]  /*7fee0*/  IMAD.X R7, R22, 0x1, R18, P6 ;  /* 0x0000000116077824 */ /* 0x010fca00030e0612 */
[----:B------:R1:W-:Y:S02]  /*7fef0*/  STL.64 [R1+0x1e20], R6 ;  /* 0x001e200601007387 */ /* 0x0003e40000100a00 */
[----:B-1----:R-:W-:-:S05]  /*7ff00*/  IADD3 R6, P6, R4, R17, RZ ;  /* 0x0000001104067210 */ /* 0x002fca0007fde0ff */
[----:B------:R-:W-:-:S05]  /*7ff10*/  IMAD.X R7, R22, 0x1, R15, P6 ;  /* 0x0000000116077824 */ /* 0x000fca00030e060f */
[----:B------:R1:W-:Y:S04]  /*7ff20*/  STL.64 [R1+0x1e18], R6 ;  /* 0x001e180601007387 */ /* 0x0003e80000100a00 */
[----:B-1----:R-:W2:Y:S04]  /*7ff30*/  LDL.LU.64 R6, [R1+0x3990] ;  /* 0x0039900001067983 */ /* 0x002ea80000300a00 */
[----:B--2---:R-:W-:Y:S04]  /*7ff40*/  STL [R1+0x3978], R7 ;  /* 0x0039780701007387 */ /* 0x004fe80000100800 */
[----:B------:R1:W-:Y:S02]  /*7ff50*/  STL.64 [R1+0x3980], R28 ;  /* 0x0039801c01007387 */ /* 0x0003e40000100a00 */
[----:B-1----:R-:W-:-:S02]  /*7ff60*/  IADD3 R28, P6, R4, R16, RZ ;  /* 0x00000010041c7210 */ /* 0x002fc40007fde0ff */
[----:B------:R-:W2:Y:S03]  /*7ff70*/  LDL.LU R4, [R1+0x398c] ;  /* 0x00398c0001047983 */ /* 0x000ea60000300800 */
[----:B------:R-:W-:Y:S02]  /*7ff80*/  IMAD.X R29, R22, 0x1, R14, P6 ;  /* 0x00000001161d7824 */ /* 0x000fe400030e060e */
[----:B------:R-:W4:Y:S04]  /*7ff90*/  LDL.LU R22, [R1+0x3988] ;  /* 0x0039880001167983 */ /* 0x000f280000300800 */
[----:B---3--:R1:W-:Y:S04]  /*7ffa0*/  STL [R1+0x397c], R9 ;  /* 0x00397c0901007387 */ /* 0x0083e80000100800 */
[----:B------:R3:W-:Y:S01]  /*7ffb0*/  STL.64 [R1+0x1e08], R28 ;  /* 0x001e081c01007387 */ /* 0x0007e20000100a00 */
[----:B-1----:R-:W-:-:S02]  /*7ffc0*/  SHF.R.S32.HI R9, RZ, 0x1f, R6 ;  /* 0x0000001fff097819 */ /* 0x002fc40000011406 */
[----:B---3--:R-:W-:-:S05]  /*7ffd0*/  IADD3 R28, P6, R6, R21, RZ ;  /* 0x00000015061c7210 */ /* 0x008fca0007fde0ff */
[----:B------:R-:W-:-:S05]  /*7ffe0*/  IMAD.X R29, R9, 0x1, R20, P6 ;  /* 0x00000001091d7824 */ /* 0x000fca00030e0614 */
[----:B------:R1:W-:Y:S02]  /*7fff0*/  STL.64 [R1+0x1e00], R28 ;  /* 0x001e001c01007387 */ /* 0x0003e40000100a00 */
[----:B-1----:R-:W-:-:S05]  /*80000*/  IADD3 R28, P6, R6, R19, RZ ;  /* 0x00000013061c7210 */ /* 0x002fca0007fde0ff */
[----:B------:R-:W-:-:S05]  /*80010*/  IMAD.X R29, R9, 0x1, R18, P6 ;  /* 0x00000001091d7824 */ /* 0x000fca00030e0612 */
[----:B------:R1:W-:Y:S02]  /*80020*/  STL.64 [R1+0x1df8], R28 ;  /* 0x001df81c01007387 */ /* 0x0003e40000100a00 */
[----:B-1----:R-:W-:-:S05]  /*80030*/  IADD3 R28, P6, R6, R17, RZ ;  /* 0x00000011061c7210 */ /* 0x002fca0007fde0ff */
[----:B------:R-:W-:-:S05]  /*80040*/  IMAD.X R29, R9, 0x1, R15, P6 ;  /* 0x00000001091d7824 */ /* 0x000fca00030e060f */
[----:B------:R1:W-:Y:S04]  /*80050*/  STL.64 [R1+0x1df0], R28 ;  /* 0x001df01c01007387 */ /* 0x0003e80000100a00 */
[----:B-1----:R-:W3:Y:S01]  /*80060*/  LDL.LU.64 R28, [R1+0x3980] ;  /* 0x00398000011c7983 */ /* 0x002ee20000300a00 */
[----:B------:R-:W-:-:S05]  /*80070*/  IADD3 R6, P6, R6, R16, RZ ;  /* 0x0000001006067210 */ /* 0x000fca0007fde0ff */
[----:B------:R-:W-:Y:S02]  /*80080*/  IMAD.X R7, R9, 0x1, R14, P6 ;  /* 0x0000000109077824 */ /* 0x000fe400030e060e */
[----:B------:R-:W2:Y:S04]  /*80090*/  LDL.LU R9, [R1+0x397c] ;  /* 0x00397c0001097983 */ /* 0x000ea80000300800 */
[----:B------:R1:W-:Y:S04]  /*800a0*/  STL.64 [R1+0x1de8], R6 ;  /* 0x001de80601007387 */ /* 0x0003e80000100a00 */
[----:B-1----:R-:W4:Y:S04]  /*800b0*/  LDL.LU R7, [R1+0x3978] ;  /* 0x0039780001077983 */ /* 0x002f280000300800 */
[----:B---3--:R1:W-:Y:S04]  /*800c0*/  STL.64 [R1+0x3968], R28 ;  /* 0x0039681c01007387 */ /* 0x0083e80000100a00 */
[----:B-1----:R-:W3:Y:S04]  /*800d0*/  LDL.LU R29, [R1+0x514] ;  /* 0x00051400011d7983 */ /* 0x002ee80000300800 */
[----:B--2---:R1:W-:Y:S01]  /*800e0*/  STL.64 [R1+0x3970], R8 ;  /* 0x0039700801007387 */ /* 0x0043e20000100a00 */
[----:B----4-:R-:W-:-:S02]  /*800f0*/  IMAD.MOV.U32 R6, RZ, RZ, R7 ;  /* 0x000000ffff067224 */ /* 0x010fc400078e0007 */
[----:B------:R-:W-:Y:S02]  /*80100*/  IMAD.MOV.U32 R7, RZ, RZ, R12 ;  /* 0x000000ffff077224 */ /* 0x000fe400078e000c */
[----:B------:R-:W-:Y:S02]  /*80110*/  IMAD.MOV.U32 R12, RZ, RZ, R13 ;  /* 0x000000ffff0c7224 */ /* 0x000fe400078e000d */
[----:B------:R-:W-:Y:S02]  /*80120*/  IMAD.MOV.U32 R13, RZ, RZ, R25 ;  /* 0x000000ffff0d7224 */ /* 0x000fe400078e0019 */
[----:B------:R-:W-:Y:S01]  /*80130*/  IMAD.MOV.U32 R25, RZ, RZ, R4 ;  /* 0x000000ffff197224 */ /* 0x000fe200078e0004 */
[----:B---3--:R-:W-:Y:S02]  /*80140*/  SHF.R.S32.HI R28, RZ, 0x1f, R29 ;  /* 0x0000001fff1c7819 */ /* 0x008fe4000001141d */
[----:B-1----:R-:W-:-:S05]  /*80150*/  IADD3 R8, P6, R29, R21, RZ ;  /* 0x000000151d087210 */ /* 0x002fca0007fde0ff */
        /* <DEDUP_REMOVED lines=8> */
[----:B-1----:R-:W2:Y:S04]  /*801e0*/  LDL.LU.64 R8, [R1+0x3970] ;  /* 0x0039700001087983 */ /* 0x002ea80000300a00 */
[----:B------:R-:W3:Y:S04]  /*801f0*/  LDL.LU R4, [R1+0x530] ;  /* 0x0005300001047983 */ /* 0x000ee80000300800 */
[----:B---3--:R1:W-:Y:S02]  /*80200*/  STL [R1+0x3960], R4 ;  /* 0x0039600401007387 */ /* 0x0083e40000100800 */
[----:B-1----:R-:W-:Y:S01]  /*80210*/  IMAD.MOV.U32 R4, RZ, RZ, R28 ;  /* 0x000000ffff047224 */ /* 0x002fe200078e001c */
[----:B------:R-:W-:-:S05]  /*80220*/  IADD3 R28, P6, R29, R16, RZ ;  /* 0x000000101d1c7210 */ /* 0x000fca0007fde0ff */
[----:B------:R-:W-:-:S05]  /*80230*/  IMAD.X R29, R4, 0x1, R14, P6 ;  /* 0x00000001041d7824 */ /* 0x000fca00030e060e */
[----:B------:R1:W-:Y:S04]  /*80240*/  STL.64 [R1+0x1dc0], R28 ;  /* 0x001dc01c01007387 */ /* 0x0003e80000100a00 */
[----:B-1----:R-:W3:Y:S04]  /*80250*/  LDL.LU.64 R28, [R1+0x3968] ;  /* 0x00396800011c7983 */ /* 0x002ee80000300a00 */
[----:B---3--:R1:W-:Y:S04]  /*80260*/  STL.64 [R1+0x3950], R28 ;  /* 0x0039501c01007387 */ /* 0x0083e80000100a00 */
[----:B-1----:R-:W3:Y:S04]  /*80270*/  LDL.LU R28, [R1+0x51c] ;  /* 0x00051c00011c7983 */ /* 0x002ee80000300800 */
[----:B--2---:R1:W-:Y:S01]  /*80280*/  STL.64 [R1+0x3958], R8 ;  /* 0x0039580801007387 */ /* 0x0043e20000100a00 */
[----:B---3--:R-:W-:-:S02]  /*80290*/  SHF.R.S32.HI R4, RZ, 0x1f, R28 ;  /* 0x0000001fff047819 */ /* 0x008fc4000001141c */
[----:B-1----:R-:W-:-:S05]  /*802a0*/  IADD3 R8, P6, R28, R21, RZ ;  /* 0x000000151c087210 */ /* 0x002fca0007fde0ff */
[----:B------:R-:W-:Y:S01]  /*802b0*/  IMAD.X R9, R4, 0x1, R20, P6 ;  /* 0x0000000104097824 */ /* 0x000fe200030e0614 */
[----:B------:R1:W-:Y:S04]  /*802c0*/  STL [R1+0x30], R4 ;  /* 0x0000300401007387 */ /* 0x0003e80000100800 */
[----:B-1----:R-:W2:Y:S04]  /*802d0*/  LDL.LU R4, [R1+0x3960] ;  /* 0x0039600001047983 */ /* 0x002ea80000300800 */
[----:B------:R1:W-:Y:S04]  /*802e0*/  STL.64 [R1+0x1db8], R8 ;  /* 0x001db80801007387 */ /* 0x0003e80000100a00 */
[----:B------:R3:W-:Y:S01]  /*802f0*/  STL [R1+0x3948], R19 ;  /* 0x0039481301007387 */ /* 0x0007e20000100800 */
[----:B-1----:R-:W-:-:S03]  /*80300*/  IADD3 R8, P6, R28, R19, RZ ;  /* 0x000000131c087210 */ /* 0x002fc60007fde0ff */
[----:B---3--:R-:W3:Y:S02]  /*80310*/  LDL.LU R19, [R1+0x30] ;  /* 0x0000300001137983 */ /* 0x008ee40000300800 */
[----:B---3--:R-:W-:-:S05]  /*80320*/  IMAD.X R9, R19, 0x1, R18, P6 ;  /* 0x0000000113097824 */ /* 0x008fca00030e0612 */
[----:B------:R1:W-:Y:S02]  /*80330*/  STL.64 [R1+0x1db0], R8 ;  /* 0x001db00801007387 */ /* 0x0003e40000100a00 */
[----:B-1----:R-:W-:-:S05]  /*80340*/  IADD3 R8, P6, R28, R17, RZ ;  /* 0x000000111c087210 */ /* 0x002fca0007fde0ff */
[----:B------:R-:W-:Y:S01]  /*80350*/  IMAD.X R9, R19, 0x1, R15, P6 ;  /* 0x0000000113097824 */ /* 0x000fe200030e060f */
[----:B------:R-:W-:-:S04]  /*80360*/  IADD3 R28, P6, R28, R16, RZ ;  /* 0x000000101c1c7210 */ /* 0x000fc80007fde0ff */
[----:B------:R1:W-:Y:S04]  /*80370*/  STL.64 [R1+0x1da8], R8 ;  /* 0x001da80801007387 */ /* 0x0003e80000100a00 */
[----:B-1----:R-:W3:Y:S04]  /*80380*/  LDL.LU.64 R8, [R1+0x3958] ;  /* 0x0039580001087983 */ /* 0x002ee80000300a00 */
[----:B------:R1:W-:Y:S04]  /*80390*/  STL [R1+0x1da0], R28 ;  /* 0x001da01c01007387 */ /* 0x0003e80000100800 */
[----:B-1----:R-:W4:Y:S04]  /*803a0*/  LDL.LU.64 R28, [R1+0x3950] ;  /* 0x00395000011c7983 */ /* 0x002f280000300a00 */
[----:B------:R1:W-:Y:S04]  /*803b0*/  STL.64 [R1+0x3940], R16 ;  /* 0x0039401001007387 */ /* 0x0003e80000100a00 */
[----:B-1----:R0:W3:Y:S04]  /*803c0*/  LDL.64 R16, [R1+0x1da0] ;  /* 0x001da00001107983 */ /* 0x0020e80000100a00 */
[----:B--2---:R-:W-:Y:S04]  /*803d0*/  STL.64 [R1+0x3938], R4 ;  /* 0x0039380401007387 */ /* 0x004fe80000100a00 */
[----:B------:R1:W-:Y:S04]  /*803e0*/  STL.64 [R1+0x3930], R12 ;  /* 0x0039300c01007387 */ /* 0x0003e80000100a00 */
[----:B-1----:R-:W2:Y:S01]  /*803f0*/  LDL.LU R13, [R1+0x528] ;  /* 0x00052800010d7983 */ /* 0x002ea20000300800 */
[----:B---3--:R-:W-:-:S03]  /*80400*/  IMAD.X R17, R19, 0x1, R14, P6 ;  /* 0x0000000113117824 */ /* 0x008fc600030e060e */
[----:B------:R-:W3:Y:S04]  /*80410*/  LDL.LU R19, [R1+0x3948] ;  /* 0x0039480001137983 */ /* 0x000ee80000300800 */
[----:B------:R1:W-:Y:S01]  /*80420*/  STL [R1+0x1da4], R17 ;  /* 0x001da41101007387 */ /* 0x0003e20000100800 */
[----:B--2---:R-:W-:Y:S02]  /*80430*/  SHF.R.S32.HI R4, RZ, 0x1f, R13 ;  /* 0x0000001fff047819 */ /* 0x004fe4000001140d */
[----:B------:R-:W-:-:S05]  /*80440*/  IADD3 R16, P6, R13, R21, RZ ;  /* 0x000000150d107210 */ /* 0x000fca0007fde0ff */
[----:B-1----:R-:W-:-:S05]  /*80450*/  IMAD.X R17, R4, 0x1, R20, P6 ;  /* 0x0000000104117824 */ /* 0x002fca00030e0614 */
[----:B------:R3:W-:Y:S02]  /*80460*/  STL.64 [R1+0x1d90], R16 ;  /* 0x001d901001007387 */ /* 0x0007e40000100a00 */
[----:B---3--:R-:W-:-:S05]  /*80470*/  IADD3 R16, P6, R13, R19, RZ ;  /* 0x000000130d107210 */ /* 0x008fca0007fde0ff */
[----:B------:R-:W-:-:S05]  /*80480*/  IMAD.X R17, R4, 0x1, R18, P6 ;  /* 0x0000000104117824 */ /* 0x000fca00030e0612 */
[----:B------:R1:W-:Y:S04]  /*80490*/  STL.64 [R1+0x1d88], R16 ;  /* 0x001d881001007387 */ /* 0x0003e80000100a00 */
[----:B-1----:R-:W2:Y:S04]  /*804a0*/  LDL.LU.64 R16, [R1+0x3940] ;  /* 0x0039400001107983 */ /* 0x002ea80000300a00 */
[----:B------:R1:W-:Y:S02]  /*804b0*/  STL [R1+0x3928], R6 ;  /* 0x0039280601007387 */ /* 0x0003e40000100800 */
[----:B-1----:R-:W-:Y:S01]  /*804c0*/  IMAD.MOV.U32 R6, RZ, RZ, R4 ;  /* 0x000000ffff067224 */ /* 0x002fe200078e0004 */
[----:B--2---:R-:W-:-:S05]  /*804d0*/  IADD3 R4, P6, R13, R17, RZ ;  /* 0x000000110d047210 */ /* 0x004fca0007fde0ff */
[----:B------:R-:W-:Y:S01]  /*804e0*/  IMAD.X R5, R6, 0x1, R15, P6 ;  /* 0x0000000106057824 */ /* 0x000fe200030e060f */
[----:B------:R-:W-:-:S05]  /*804f0*/  IADD3 R12, P6, R13, R16, RZ ;  /* 0x000000100d0c7210 */ /* 0x000fca0007fde0ff */
[----:B------:R-:W-:Y:S01]  /*80500*/  IMAD.X R13, R6, 0x1, R14, P6 ;  /* 0x00000001060d7824 */ /* 0x000fe200030e060e */
[----:B------:R1:W-:Y:S04]  /*80510*/  STL.64 [R1+0x1d80], R4 ;  /* 0x001d800401007387 */ /* 0x0003e80000100a00 */
[----:B-1----:R-:W2:Y:S04]  /*80520*/  LDL.LU.64 R4, [R1+0x3938] ;  /* 0x0039380001047983 */ /* 0x002ea80000300a00 */
[----:B------:R1:W-:Y:S04]  /*80530*/  STL.64 [R1+0x1d60], R12 ;  /* 0x001d600c01007387 */ /* 0x0003e80000100a00 */
[----:B-1----:R-:W3:Y:S01]  /*80540*/  LDL.LU.64 R12, [R1+0x3930] ;  /* 0x00393000010c7983 */ /* 0x002ee20000300a00 */
[----:B--2---:R-:W-:-:S03]  /*80550*/  SHF.R.S32.HI R6, RZ, 0x1f, R4 ;  /* 0x0000001fff067819 */ /* 0x004fc60000011404 */
[----:B---3--:R1:W-:Y:S04]  /*80560*/  STL.64 [R1+0x3920], R12 ;  /* 0x0039200c01007387 */ /* 0x0083e80000100a00 */
[----:B------:R2:W-:Y:S01]  /*80570*/  STL [R1+0x30], R6 ;  /* 0x0000300601007387 */ /* 0x0005e20000100800 */
[----:B-1----:R-:W-:-:S05]  /*80580*/  IADD3 R12, P6, R4, R21, RZ ;  /* 0x00000015040c7210 */ /* 0x002fca0007fde0ff */
[----:B------:R-:W-:Y:S02]  /*80590*/  IMAD.X R13, R6, 0x1, R20, P6 ;  /* 0x00000001060d7824 */ /* 0x000fe400030e0614 */
[----:B--2---:R-:W2:Y:S04]  /*805a0*/  LDL.LU R6, [R1+0x3928] ;  /* 0x0039280001067983 */ /* 0x004ea80000300800 */
[----:B------:R1:W-:Y:S04]  /*805b0*/  STL [R1+0x3918], R20 ;  /* 0x0039181401007387 */ /* 0x0003e80000100800 */
[----:B-1----:R-:W3:Y:S04]  /*805c0*/  LDL.LU R20, [R1+0x30] ;  /* 0x0000300001147983 */ /* 0x002ee80000300800 */
[----:B------:R1:W-:Y:S02]  /*805d0*/  STL.64 [R1+0x1d50], R12 ;  /* 0x001d500c01007387 */ /* 0x0003e40000100a00 */
[----:B-1----:R-:W-:-:S05]  /*805e0*/  IADD3 R12, P6, R4, R19, RZ ;  /* 0x00000013040c7210 */ /* 0x002fca0007fde0ff */
[----:B---3--:R-:W-:-:S05]  /*805f0*/  IMAD.X R13, R20, 0x1, R18, P6 ;  /* 0x00000001140d7824 */ /* 0x008fca00030e0612 */
[----:B------:R-:W-:Y:S04]  /*80600*/  STL.64 [R1+0x1d48], R12 ;  /* 0x001d480c01007387 */ /* 0x000fe80000100a00 */
[----:B------:R1:W-:Y:S04]  /*80610*/  STL.64 [R1+0x3910], R18 ;  /* 0x0039101201007387 */ /* 0x0003e80000100a00 */
[----:B-1----:R-:W3:Y:S01]  /*80620*/  LDL R19, [R1+0x53c] ;  /* 0x00053c0001137983 */ /* 0x002ee20000100800 */
[----:B------:R-:W-:-:S05]  /*80630*/  IADD3 R12, P6, R4, R17, RZ ;  /* 0x00000011040c7210 */ /* 0x000fca0007fde0ff */
[----:B------:R-:W-:Y:S01]  /*80640*/  IMAD.X R13, R20, 0x1, R15, P6 ;  /* 0x00000001140d7824 */ /* 0x000fe200030e060f */
[----:B------:R-:W-:Y:S01]  /*80650*/  IADD3 R4, P6, R4, R16, RZ ;  /* 0x0000001004047210 */ /* 0x000fe20007fde0ff */
[----:B------:R-:W-:-:S03]  /*80660*/  IMAD.MOV.U32 R18, RZ, RZ, R5 ;  /* 0x000000ffff127224 */ /* 0x000fc600078e0005 */
[----:B------:R1:W-:Y:S01]  /*80670*/  STL.64 [R1+0x1d40], R12 ;  /* 0x001d400c01007387 */ /* 0x0003e20000100a00 */
[----:B------:R-:W-:-:S03]  /*80680*/  IMAD.X R5, R20, 0x1, R14, P6 ;  /* 0x0000000114057824 */ /* 0x000fc600030e060e */
[----:B-1----:R-:W4:Y:S04]  /*80690*/  LDL.LU.64 R12, [R1+0x3920] ;  /* 0x00392000010c7983 */ /* 0x002f280000300a00 */
[----:B------:R1:W-:Y:S04]  /*806a0*/  STL.64 [R1+0x3908], R16 ;  /* 0x0039081001007387 */ /* 0x0003e80000100a00 */
[----:B-1----:R-:W2:Y:S04]  /*806b0*/  LDL.LU R16, [R1+0x524] ;  /* 0x0005240001107983 */ /* 0x002ea80000300800 */
[----:B------:R-:W4:Y:S04]  /*806c0*/  LDL.LU R20, [R1+0x3918] ;  /* 0x0039180001147983 */ /* 0x000f280000300800 */
[----:B------:R3:W-:Y:S01]  /*806d0*/  STL [R1+0x27b8], R4 ;  /* 0x0027b80401007387 */ /* 0x0007e20000100800 */
[----:B------:R-:W-:-:S03]  /*806e0*/  IMAD.MOV.U32 R17, RZ, RZ, R18 ;  /* 0x000000ffff117224 */ /* 0x000fc600078e0012 */
[----:B------:R-:W-:Y:S01]  /*806f0*/  STL [R1+0x2784], R5 ;  /* 0x0027840501007387 */ /* 0x000fe20000100800 */
[----:B---3--:R-:W-:Y:S02]  /*80700*/  SHF.R.S32.HI R4, RZ, 0x1f, R19 ;  /* 0x0000001fff047819 */ /* 0x008fe40000011413 */
[----:B------:R-:W-:-:S03]  /*80710*/  IADD3 R18, P6, R19, R21, RZ ;  /* 0x0000001513127210 */ /* 0x000fc60007fde0ff */
[----:B------:R-:W-:Y:S04]  /*80720*/  STL [R1+0x30], R4 ;  /* 0x0000300401007387 */ /* 0x000fe80000100800 */
[----:B------:R1:W-:Y:S04]  /*80730*/  STL [R1+0x38fc], R21 ;  /* 0x0038fc1501007387 */ /* 0x0003e80000100800 */
[----:B-1----:R-:W4:Y:S02]  /*80740*/  LDL.LU R21, [R1+0x30] ;  /* 0x0000300001157983 */ /* 0x002f240000300800 */
[----:B----4-:R-:W-:-:S05]  /*80750*/  IMAD.X R19, R21, 0x1, R20, P6 ;  /* 0x0000000115137824 */ /* 0x010fca00030e0614 */
[----:B------:R1:W-:Y:S04]  /*80760*/  STL.64 [R1+0x1d18], R18 ;  /* 0x001d181201007387 */ /* 0x0003e80000100a00 */
[----:B-1----:R-:W3:Y:S04]  /*80770*/  LDL.LU.64 R18, [R1+0x3910] ;  /* 0x0039100001127983 */ /* 0x002ee80000300a00 */
[----:B------:R1:W-:Y:S04]  /*80780*/  STL [R1+0x3900], R20 ;  /* 0x0039001401007387 */ /* 0x0003e80000100800 */
[----:B-1----:R-:W3:Y:S01]  /*80790*/  LDL.LU R20, [R1+0x53c] ;  /* 0x00053c0001147983 */ /* 0x002ee20000300800 */
[----:B--2---:R-:W-:-:S02]  /*807a0*/  IMAD.MOV.U32 R4, RZ, RZ, R16 ;  /* 0x000000ffff047224 */ /* 0x004fc400078e0010 */
[----:B------:R-:W-:Y:S01]  /*807b0*/  IMAD.MOV.U32 R5, RZ, RZ, R17 ;  /* 0x000000ffff057224 */ /* 0x000fe200078e0011 */
[----:B---3--:R-:W-:-:S05]  /*807c0*/  IADD3 R16, P6, R20, R19, RZ ;  /* 0x0000001314107210 */ /* 0x008fca0007fde0ff */
[----:B------:R-:W-:-:S05]  /*807d0*/  IMAD.X R17, R21, 0x1, R18, P6 ;  /* 0x0000000115117824 */ /* 0x000fca00030e0612 */
[----:B------:R1:W-:Y:S04]  /*807e0*/  STL.64 [R1+0x1d10], R16 ;  /* 0x001d101001007387 */ /* 0x0003e80000100a00 */
[----:B-1----:R-:W2:Y:S04]  /*807f0*/  LDL.LU.64 R16, [R1+0x3908] ;  /* 0x0039080001107983 */ /* 0x002ea80000300a00 */
[----:B------:R2:W-:Y:S02]  /*80800*/  STL.64 [R1+0x38f0], R18 ;  /* 0x0038f01201007387 */ /* 0x0005e40000100a00 */
[----:B--2---:R-:W-:-:S02]  /*80810*/  IADD3 R18, P6, R20, R17, RZ ;  /* 0x0000001114127210 */ /* 0x004fc40007fde0ff */
[----:B------:R-:W-:Y:S03]  /*80820*/  STL [R1+0x38f8], R17 ;  /* 0x0038f81101007387 */ /* 0x000fe60000100800 */
[----:B------:R-:W-:-:S05]  /*80830*/  IMAD.X R19, R21, 0x1, R15, P6 ;  /* 0x0000000115137824 */ /* 0x000fca00030e060f */
[----:B------:R1:W-:Y:S02]  /*80840*/  STL.64 [R1+0x1d08], R18 ;  /* 0x001d081201007387 */ /* 0x0003e40000100a00 */
[----:B-1----:R-:W-:Y:S02]  /*80850*/  IADD3 R18, P6, R20, R16, RZ ;  /* 0x0000001014127210 */ /* 0x002fe40007fde0ff */
[----:B------:R-:W2:Y:S03]  /*80860*/  LDL.LU R20, [R1+0x3900] ;  /* 0x0039000001147983 */ /* 0x000ea60000300800 */
[----:B------:R-:W-:Y:S02]  /*80870*/  IMAD.X R19, R21, 0x1, R14, P6 ;  /* 0x0000000115137824 */ /* 0x000fe400030e060e */
[----:B------:R-:W3:Y:S04]  /*80880*/  LDL.LU R21, [R1+0x38fc] ;  /* 0x0038fc0001157983 */ /* 0x000ee80000300800 */
[----:B------:R1:W-:Y:S04]  /*80890*/  STL [R1+0x38ec], R3 ;  /* 0x0038ec0301007387 */ /* 0x0003e80000100800 */
[----:B-1----:R-:W4:Y:S04]  /*808a0*/  LDL.LU R3, [R1+0x548] ;  /* 0x0005480001037983 */ /* 0x002f280000300800 */
[----:B------:R3:W-:Y:S01]  /*808b0*/  STL.64 [R1+0x1ce8], R18 ;  /* 0x001ce81201007387 */ /* 0x0007e20000100a00 */
[----:B----4-:R-:W-:-:S02]  /*808c0*/  SHF.R.S32.HI R17, RZ, 0x1f, R3 ;  /* 0x0000001fff117819 */ /* 0x010fc40000011403 */
[----:B---3--:R-:W-:-:S05]  /*808d0*/  IADD3 R18, P6, R3, R21, RZ ;  /* 0x0000001503127210 */ /* 0x008fca0007fde0ff */
[----:B--2---:R-:W-:Y:S01]  /*808e0*/  IMAD.X R19, R17, 0x1, R20, P6 ;  /* 0x0000000111137824 */ /* 0x004fe200030e0614 */
[----:B------:R1:W-:Y:S04]  /*808f0*/  STL [R1+0x30], R17 ;  /* 0x0000301101007387 */ /* 0x0003e80000100800 */
[----:B-1----:R-:W2:Y:S04]  /*80900*/  LDL.LU R17, [R1+0x38f8] ;  /* 0x0038f80001117983 */ /* 0x002ea80000300800 */
[----:B------:R1:W-:Y:S04]  /*80910*/  STL.64 [R1+0x1cd8], R18 ;  /* 0x001cd81201007387 */ /* 0x0003e80000100a00 */
[----:B-1----:R-:W3:Y:S04]  /*80920*/  LDL.LU.64 R18, [R1+0x38f0] ;  /* 0x0038f00001127983 */ /* 0x002ee80000300a00 */
[----:B------:R-:W-:Y:S04]  /*80930*/  STL.64 [R1+0x38e0], R20 ;  /* 0x0038e01401007387 */ /* 0x000fe80000100a00 */
[----:B------:R1:W-:Y:S04]  /*80940*/  STL [R1+0x38e8], R26 ;  /* 0x0038e81a01007387 */ /* 0x0003e80000100800 */
[----:B-1----:R-:W4:Y:S01]  /*80950*/  LDL.LU R26, [R1+0x30] ;  /* 0x00003000011a7983 */ /* 0x002f220000300800 */
[----:B---3--:R-:W-:-:S05]  /*80960*/  IADD3 R20, P6, R3, R19, RZ ;  /* 0x0000001303147210 */ /* 0x008fca0007fde0ff */
[----:B----4-:R-:W-:-:S05]  /*80970*/  IMAD.X R21, R26, 0x1, R18, P6 ;  /* 0x000000011a157824 */ /* 0x010fca00030e0612 */
[----:B------:R2:W-:Y:S02]  /*80980*/  STL.64 [R1+0x1cd0], R20 ;  /* 0x001cd01401007387 */ /* 0x0005e40000100a00 */
[----:B--2---:R-:W-:-:S05]  /*80990*/  IADD3 R20, P6, R3, R17, RZ ;  /* 0x0000001103147210 */ /* 0x004fca0007fde0ff */
[----:B------:R-:W-:-:S05]  /*809a0*/  IMAD.X R21, R26, 0x1, R15, P6 ;  /* 0x000000011a157824 */ /* 0x000fca00030e060f */
[----:B------:R1:W-:Y:S02]  /*809b0*/  STL.64 [R1+0x1cc8], R20 ;  /* 0x001cc81401007387 */ /* 0x0003e40000100a00 */
[----:B-1----:R-:W-:Y:S02]  /*809c0*/  IADD3 R20, P6, R3, R16, RZ ;  /* 0x0000001003147210 */ /* 0x002fe40007fde0ff */
[----:B------:R-:W2:Y:S03]  /*809d0*/  LDL.LU R3, [R1+0x38ec] ;  /* 0x0038ec0001037983 */ /* 0x000ea60000300800 */
[----:B------:R-:W-:Y:S01]  /*809e0*/  IMAD.X R21, R26, 0x1, R14, P6 ;  /* 0x000000011a157824 */ /* 0x000fe200030e060e */
[----:B------:R-:W-:Y:S04]  /*809f0*/  STL.64 [R1+0x38d8], R16 ;  /* 0x0038d81001007387 */ /* 0x000fe80000100a00 */
[----:B------:R-:W3:Y:S04]  /*80a00*/  LDL.LU R26, [R1+0x38e8] ;  /* 0x0038e800011a7983 */ /* 0x000ee80000300800 */
[----:B------:R1:W-:Y:S04]  /*80a10*/  STL.64 [R1+0x1cb0], R20 ;  /* 0x001cb01401007387 */ /* 0x0003e80000100a00 */
[----:B-1----:R-:W4:Y:S04]  /*80a20*/  LDL.LU.64 R20, [R1+0x38e0] ;  /* 0x0038e00001147983 */ /* 0x002f280000300a00 */
[----:B------:R-:W-:Y:S04]  /*80a30*/  STL [R1+0x38d0], R25 ;  /* 0x0038d01901007387 */ /* 0x000fe80000100800 */
[----:B------:R1:W-:Y:S04]  /*80a40*/  STL [R1+0x38d4], R11 ;  /* 0x0038d40b01007387 */ /* 0x0003e80000100800 */
[----:B-1----:R-:W2:Y:S02]  /*80a50*/  LDL.LU R11, [R1+0x554] ;  /* 0x00055400010b7983 */ /* 0x002ea40000300800 */
[----:B--2---:R-:W-:-:S02]  /*80a60*/  SHF.R.S32.HI R25, RZ, 0x1f, R11 ;  /* 0x0000001fff197819 */ /* 0x004fc4000001140b */
[----:B----4-:R-:W-:-:S05]  /*80a70*/  IADD3 R16, P6, R11, R21, RZ ;  /* 0x000000150b107210 */ /* 0x010fca0007fde0ff */
[----:B------:R-:W-:-:S05]  /*80a80*/  IMAD.X R17, R25, 0x1, R20, P6 ;  /* 0x0000000119117824 */ /* 0x000fca00030e0614 */
[----:B------:R1:W-:Y:S02]  /*80a90*/  STL.64 [R1+0x1ca0], R16 ;  /* 0x001ca01001007387 */ /* 0x0003e40000100a00 */
[----:B-1----:R-:W-:-:S05]  /*80aa0*/  IADD3 R16, P6, R11, R19, RZ ;  /* 0x000000130b107210 */ /* 0x002fca0007fde0ff */
        /* <DEDUP_REMOVED lines=8> */
[----:B------:R-:W2:Y:S03]  /*80b30*/  LDL.LU R11, [R1+0x38d4] ;  /* 0x0038d400010b7983 */ /* 0x000ea60000300800 */
[----:B------:R-:W-:Y:S02]  /*80b40*/  IMAD.X R19, R25, 0x1, R14, P6 ;  /* 0x0000000119137824 */ /* 0x000fe400030e060e */
[----:B------:R-:W4:Y:S04]  /*80b50*/  LDL.LU R25, [R1+0x38d0] ;  /* 0x0038d00001197983 */ /* 0x000f280000300800 */
[----:B------:R1:W-:Y:S04]  /*80b60*/  STL [R1+0x38c4], R7 ;  /* 0x0038c40701007387 */ /* 0x0003e80000100800 */
[----:B-1----:R-:W3:Y:S04]  /*80b70*/  LDL.LU R7, [R1+0x560] ;  /* 0x0005600001077983 */ /* 0x002ee80000300800 */
[----:B------:R-:W-:Y:S04]  /*80b80*/  STL.64 [R1+0x1c70], R18 ;  /* 0x001c701201007387 */ /* 0x000fe80000100a00 */
[----:B----4-:R3:W-:Y:S02]  /*80b90*/  STL [R1+0x38c0], R25 ;  /* 0x0038c01901007387 */ /* 0x0107e40000100800 */
[----:B---3--:R-:W-:-:S02]  /*80ba0*/  SHF.R.S32.HI R25, RZ, 0x1f, R7 ;  /* 0x0000001fff197819 */ /* 0x008fc40000011407 */
[----:B------:R-:W-:-:S05]  /*80bb0*/  IADD3 R18, P6, R7, R21, RZ ;  /* 0x0000001507127210 */ /* 0x000fca0007fde0ff */
[----:B------:R-:W-:-:S05]  /*80bc0*/  IMAD.X R19, R25, 0x1, R20, P6 ;  /* 0x0000000119137824 */ /* 0x000fca00030e0614 */
[----:B------:R1:W-:Y:S04]  /*80bd0*/  STL.64 [R1+0x1c60], R18 ;  /* 0x001c601201007387 */ /* 0x0003e80000100a00 */
[----:B-1----:R-:W3:Y:S04]  /*80be0*/  LDL.LU.64 R18, [R1+0x38c8] ;  /* 0x0038c80001127983 */ /* 0x002ee80000300a00 */
[----:B------:R3:W-:Y:S02]  /*80bf0*/  STL.64 [R1+0x38b8], R20 ;  /* 0x0038b81401007387 */ /* 0x0007e40000100a00 */
[----:B---3--:R-:W-:-:S05]  /*80c00*/  IADD3 R20, P6, R7, R19, RZ ;  /* 0x0000001307147210 */ /* 0x008fca0007fde0ff */
[----:B------:R-:W-:-:S05]  /*80c10*/  IMAD.X R21, R25, 0x1, R18, P6 ;  /* 0x0000000119157824 */ /* 0x000fca00030e0612 */
[----:B------:R1:W-:Y:S02]  /*80c20*/  STL.64 [R1+0x1c58], R20 ;  /* 0x001c581401007387 */ /* 0x0003e40000100a00 */
[----:B-1----:R-:W-:-:S05]  /*80c30*/  IADD3 R20, P6, R7, R17, RZ ;  /* 0x0000001107147210 */ /* 0x002fca0007fde0ff */
[----:B------:R-:W-:-:S05]  /*80c40*/  IMAD.X R21, R25, 0x1, R15, P6 ;  /* 0x0000000119157824 */ /* 0x000fca00030e060f */
[----:B------:R1:W-:Y:S02]  /*80c50*/  STL.64 [R1+0x1c50], R20 ;  /* 0x001c501401007387 */ /* 0x0003e40000100a00 */
[----:B-1----:R-:W-:Y:S02]  /*80c60*/  IADD3 R20, P6, R7, R16, RZ ;  /* 0x0000001007147210 */ /* 0x002fe40007fde0ff */
[----:B------:R-:W3:Y:S03]  /*80c70*/  LDL.LU R7, [R1+0x38c4] ;  /* 0x0038c40001077983 */ /* 0x000ee60000300800 */
[----:B------:R-:W-:Y:S01]  /*80c80*/  IMAD.X R21, R25, 0x1, R14, P6 ;  /* 0x0000000119157824 */ /* 0x000fe200030e060e */
[----:B------:R-:W-:Y:S04]  /*80c90*/  STL.64 [R1+0x38b0], R16 ;  /* 0x0038b01001007387 */ /* 0x000fe80000100a00 */
[----:B------:R-:W4:Y:S04]  /*80ca0*/  LDL.LU R25, [R1+0x38c0] ;  /* 0x0038c00001197983 */ /* 0x000f280000300800 */
[----:B------:R1:W-:Y:S04]  /*80cb0*/  STL.64 [R1+0x1c38], R20 ;  /* 0x001c381401007387 */ /* 0x0003e80000100a00 */
[----:B-1----:R-:W3:Y:S04]  /*80cc0*/  LDL.LU.64 R20, [R1+0x38b8] ;  /* 0x0038b80001147983 */ /* 0x002ee80000300a00 */
[----:B--2---:R-:W-:Y:S04]  /*80cd0*/  STL [R1+0x38a8], R11 ;  /* 0x0038a80b01007387 */ /* 0x004fe80000100800 */
[----:B----4-:R1:W-:Y:S04]  /*80ce0*/  STL [R1+0x38ac], R25 ;  /* 0x0038ac1901007387 */ /* 0x0103e80000100800 */
[----:B-1----:R-:W2:Y:S02]  /*80cf0*/  LDL.LU R25, [R1+0x56c] ;  /* 0x00056c0001197983 */ /* 0x002ea40000300800 */
[----:B--2---:R-:W-:-:S02]  /*80d00*/  SHF.R.S32.HI R11, RZ, 0x1f, R25 ;  /* 0x0000001fff0b7819 */ /* 0x004fc40000011419 */
[----:B---3--:R-:W-:-:S05]  /*80d10*/  IADD3 R16, P6, R25, R21, RZ ;  /* 0x0000001519107210 */ /* 0x008fca0007fde0ff */
        /* <DEDUP_REMOVED lines=13> */
[----:B------:R-:W3:Y:S04]  /*80df0*/  LDL.LU R11, [R1+0x38a8] ;  /* 0x0038a800010b7983 */ /* 0x000ee80000300800 */
[----:B------:R-:W-:Y:S04]  /*80e00*/  STL.64 [R1+0x1bf8], R18 ;  /* 0x001bf81201007387 */ /* 0x000fe80000100a00 */
[----:B------:R1:W-:Y:S04]  /*80e10*/  STL [R1+0x389c], R6 ;  /* 0x00389c0601007387 */ /* 0x0003e80000100800 */
[----:B-1----:R-:W4:Y:S04]  /*80e20*/  LDL.LU R6, [R1+0x578] ;  /* 0x0005780001067983 */ /* 0x002f280000300800 */
[----:B---3--:R4:W-:Y:S02]  /*80e30*/  STL [R1+0x3898], R11 ;  /* 0x0038980b01007387 */ /* 0x0089e40000100800 */
[----:B----4-:R-:W-:-:S02]  /*80e40*/  SHF.R.S32.HI R11, RZ, 0x1f, R6 ;  /* 0x0000001fff0b7819 */ /* 0x010fc40000011406 */
        /* <DEDUP_REMOVED lines=18> */
[----:B--2---:R1:W-:Y:S04]  /*80f70*/  STL [R1+0x3884], R25 ;  /* 0x0038841901007387 */ /* 0x0043e80000100800 */
[----:B-1----:R-:W2:Y:S04]  /*80f80*/  LDL.LU R25, [R1+0x574] ;  /* 0x0005740001197983 */ /* 0x002ea80000300800 */
[----:B----4-:R2:W-:Y:S02]  /*80f90*/  STL [R1+0x3880], R11 ;  /* 0x0038800b01007387 */ /* 0x0105e40000100800 */
        /* <DEDUP_REMOVED lines=17> */
[----:B---3--:R1:W-:Y:S04]  /*810b0*/  STL [R1+0x3870], R11 ;  /* 0x0038700b01007387 */ /* 0x0083e80000100800 */
[----:B-1----:R-:W3:Y:S04]  /*810c0*/  LDL.LU R11, [R1+0x568] ;  /* 0x00056800010b7983 */ /* 0x002ee80000300800 */
[----:B------:R3:W-:Y:S02]  /*810d0*/  STL [R1+0x3858], R5 ;  /* 0x0038580501007387 */ /* 0x0007e40000100800 */
        /* <DEDUP_REMOVED lines=16> */
[----:B------:R1:W-:Y:S04]  /*811e0*/  STL.64 [R1+0x1b48], R20 ;  /* 0x001b481401007387 */ /* 0x0003e80000100a00 */
[----:B-1----:R-:W4:Y:S04]  /*811f0*/  LDL.LU.64 R20, [R1+0x3868] ;  /* 0x0038680001147983 */ /* 0x002f280000300a00 */
[----:B------:R1:W-:Y:S04]  /*81200*/  STL.64 [R1+0x3850], R8 ;  /* 0x0038500801007387 */ /* 0x0003e80000100a00 */
[----:B-1----:R-:W2:Y:S02]  /*81210*/  LDL.LU R9, [R1+0x55c] ;  /* 0x00055c0001097983 */ /* 0x002ea40000300800 */
[----:B--2---:R-:W-:-:S02]  /*81220*/  SHF.R.S32.HI R5, RZ, 0x1f, R9 ;  /* 0x0000001fff057819 */ /* 0x004fc40000011409 */
[----:B----4-:R-:W-:-:S05]  /*81230*/  IADD3 R6, P6, R9, R21, RZ ;  /* 0x0000001509067210 */ /* 0x010fca0007fde0ff */
        /* <DEDUP_REMOVED lines=10> */
[----:B-1----:R-:W2:Y:S04]  /*812e0*/  LDL.LU.64 R6, [R1+0x3860] ;  /* 0x0038600001067983 */ /* 0x002ea80000300a00 */
[----:B------:R-:W4:Y:S04]  /*812f0*/  LDL.LU R5, [R1+0x3858] ;  /* 0x0038580001057983 */ /* 0x000f280000300800 */
[----:B------:R-:W-:Y:S04]  /*81300*/  STL.64 [R1+0x1b08], R8 ;  /* 0x001b080801007387 */ /* 0x000fe80000100a00 */
[----:B------:R4:W-:Y:S02]  /*81310*/  STL.64 [R1+0x3848], R2 ;  /* 0x0038480201007387 */ /* 0x0009e40000100a00 */
[----:B----4-:R-:W-:-:S02]  /*81320*/  SHF.R.S32.HI R3, RZ, 0x1f, R5 ;  /* 0x0000001fff037819 */ /* 0x010fc40000011405 */
[----:B------:R-:W-:-:S05]  /*81330*/  IADD3 R8, P6, R5, R21, RZ ;  /* 0x0000001505087210 */ /* 0x000fca0007fde0ff */
[----:B------:R-:W-:-:S05]  /*81340*/  IMAD.X R9, R3, 0x1, R20, P6 ;  /* 0x0000000103097824 */ /* 0x000fca00030e0614 */
[----:B------:R1:W-:Y:S04]  /*81350*/  STL.64 [R1+0x1af8], R8 ;  /* 0x001af80801007387 */ /* 0x0003e80000100a00 */
[----:B-1----:R-:W4:Y:S04]  /*81360*/  LDL.LU.64 R8, [R1+0x3850] ;  /* 0x0038500001087983 */ /* 0x002f280000300a00 */
[----:B---3--:R1:W-:Y:S02]  /*81370*/  STL.64 [R1+0x3840], R10 ;  /* 0x0038400a01007387 */ /* 0x0083e40000100a00 */
[----:B-1----:R-:W-:-:S02]  /*81380*/  IMAD.MOV.U32 R11, RZ, RZ, R5 ;  /* 0x000000ffff0b7224 */ /* 0x002fc400078e0005 */
[----:B------:R-:W3:Y:S03]  /*81390*/  LDL.LU R5, [R1+0x538] ;  /* 0x0005380001057983 */ /* 0x000ee60000300800 */
[----:B------:R-:W-:Y:S01]  /*813a0*/  IADD3 R2, P6, R11, R19, RZ ;  /* 0x000000130b027210 */ /* 0x000fe20007fde0ff */
[----:B---3--:R1:W-:Y:S02]  /*813b0*/  STL [R1+0x3838], R5 ;  /* 0x0038380501007387 */ /* 0x0083e40000100800 */
[----:B-1----:R-:W-:-:S04]  /*813c0*/  IMAD.MOV.U32 R5, RZ, RZ, R3 ;  /* 0x000000ffff057224 */ /* 0x002fc800078e0003 */
[----:B------:R-:W-:-:S05]  /*813d0*/  IMAD.X R3, R5, 0x1, R18, P6 ;  /* 0x0000000105037824 */ /* 0x000fca00030e0612 */
[----:B------:R1:W-:Y:S02]  /*813e0*/  STL.64 [R1+0x1af0], R2 ;  /* 0x001af00201007387 */ /* 0x0003e40000100a00 */
[----:B-1----:R-:W-:-:S05]  /*813f0*/  IADD3 R2, P6, R11, R17, RZ ;  /* 0x000000110b027210 */ /* 0x002fca0007fde0ff */
[----:B------:R-:W-:-:S05]  /*81400*/  IMAD.X R3, R5, 0x1, R15, P6 ;  /* 0x0000000105037824 */ /* 0x000fca00030e060f */
[----:B------:R1:W-:Y:S04]  /*81410*/  STL.64 [R1+0x1ae8], R2 ;  /* 0x001ae80201007387 */ /* 0x0003e80000100a00 */
[----:B-1----:R-:W3:Y:S01]  /*81420*/  LDL.LU.64 R2, [R1+0x3848] ;  /* 0x0038480001027983 */ /* 0x002ee20000300a00 */
[----:B------:R-:W-:-:S05]  /*81430*/  IADD3 R10, P6, R11, R16, RZ ;  /* 0x000000100b0a7210 */ /* 0x000fca0007fde0ff */
[----:B------:R-:W-:-:S05]  /*81440*/  IMAD.X R11, R5, 0x1, R14, P6 ;  /* 0x00000001050b7824 */ /* 0x000fca00030e060e */
[----:B------:R-:W-:Y:S04]  /*81450*/  STL.64 [R1+0x1ad0], R10 ;  /* 0x001ad00a01007387 */ /* 0x000fe80000100a00 */
[----:B---3--:R1:W-:Y:S04]  /*81460*/  STL.64 [R1+0x3830], R2 ;  /* 0x0038300201007387 */ /* 0x0083e80000100a00 */
[----:B-1----:R-:W3:Y:S02]  /*81470*/  LDL R3, [R1+0x544] ;  /* 0x0005440001037983 */ /* 0x002ee40000100800 */
[----:B---3--:R-:W-:-:S02]  /*81480*/  SHF.R.S32.HI R5, RZ, 0x1f, R3 ;  /* 0x0000001fff057819 */ /* 0x008fc40000011403 */
[----:B------:R-:W-:-:S05]  /*81490*/  IADD3 R10, P6, R3, R21, RZ ;  /* 0x00000015030a7210 */ /* 0x000fca0007fde0ff */
[----:B------:R-:W-:Y:S01]  /*814a0*/  IMAD.X R11, R5, 0x1, R20, P6 ;  /* 0x00000001050b7824 */ /* 0x000fe200030e0614 */
[----:B------:R-:W-:Y:S01]  /*814b0*/  IADD3 R2, P6, R3, R19, RZ ;  /* 0x0000001303027210 */ /* 0x000fe20007fde0ff */
[----:B------:R-:W-:Y:S04]  /*814c0*/  STL [R1+0x30], R5 ;  /* 0x0000300501007387 */ /* 0x000fe80000100800 */
[----:B------:R-:W-:Y:S01]  /*814d0*/  IMAD.X R3, R5, 0x1, R18, P6 ;  /* 0x0000000105037824 */ /* 0x000fe200030e0612 */
[----:B------:R1:W-:Y:S04]  /*814e0*/  STL.64 [R1+0x1ac0], R10 ;  /* 0x001ac00a01007387 */ /* 0x0003e80000100a00 */
[----:B-1----:R-:W3:Y:S04]  /*814f0*/  LDL.LU.64 R10, [R1+0x3840] ;  /* 0x00384000010a7983 */ /* 0x002ee80000300a00 */
[----:B------:R-:W4:Y:S04]  /*81500*/  LDL.LU R5, [R1+0x3838] ;  /* 0x0038380001057983 */ /* 0x000f280000300800 */
[----:B------:R-:W-:Y:S04]  /*81510*/  STL.64 [R1+0x1ab8], R2 ;  /* 0x001ab80201007387 */ /* 0x000fe80000100a00 */
[----:B------:R1:W-:Y:S04]  /*81520*/  STL [R1+0x3820], R4 ;  /* 0x0038200401007387 */ /* 0x0003e80000100800 */
[----:B-1----:R-:W3:Y:S04]  /*81530*/  LDL.LU R4, [R1+0x30] ;  /* 0x0000300001047983 */ /* 0x002ee80000300800 */
[----:B--2---:R1:W-:Y:S04]  /*81540*/  STL.64 [R1+0x3828], R6 ;  /* 0x0038280601007387 */ /* 0x0043e80000100a00 */
[----:B-1----:R-:W2:Y:S02]  /*81550*/  LDL.LU R7, [R1+0x544] ;  /* 0x0005440001077983 */ /* 0x002ea40000300800 */
[----:B--2---:R-:W-:-:S05]  /*81560*/  IADD3 R2, P6, R7, R17, RZ ;  /* 0x0000001107027210 */ /* 0x004fca0007fde0ff */
[----:B---3--:R-:W-:-:S05]  /*81570*/  IMAD.X R3, R4, 0x1, R15, P6 ;  /* 0x0000000104037824 */ /* 0x008fca00030e060f */
[----:B------:R1:W-:Y:S04]  /*81580*/  STL.64 [R1+0x1ab0], R2 ;  /* 0x001ab00201007387 */ /* 0x0003e80000100a00 */
[----:B-1----:R-:W2:Y:S01]  /*81590*/  LDL.LU.64 R2, [R1+0x3830] ;  /* 0x0038300001027983 */ /* 0x002ea20000300a00 */
[----:B------:R-:W-:-:S05]  /*815a0*/  IADD3 R6, P6, R7, R16, RZ ;  /* 0x0000001007067210 */ /* 0x000fca0007fde0ff */
[----:B------:R-:W-:Y:S01]  /*815b0*/  IMAD.X R7, R4, 0x1, R14, P6 ;  /* 0x0000000104077824 */ /* 0x000fe200030e060e */
[----:B--2---:R4:W-:Y:S04]  /*815c0*/  STL [R1+0x3824], R2 ;  /* 0x0038240201007387 */ /* 0x0049e80000100800 */
[----:B------:R1:W-:Y:S01]  /*815d0*/  STL.64 [R1+0x1a90], R6 ;  /* 0x001a900601007387 */ /* 0x0003e20000100a00 */
[----:B----4-:R-:W-:Y:S02]  /*815e0*/  SHF.R.S32.HI R2, RZ, 0x1f, R5 ;  /* 0x0000001fff027819 */ /* 0x010fe40000011405 */
[----:B-1----:R-:W-:-:S05]  /*815f0*/  IADD3 R6, P6, R5, R21, RZ ;  /* 0x0000001505067210 */ /* 0x002fca0007fde0ff */
[----:B------:R-:W-:-:S05]  /*81600*/  IMAD.X R7, R2, 0x1, R20, P6 ;  /* 0x0000000102077824 */ /* 0x000fca00030e0614 */
[----:B------:R1:W-:Y:S02]  /*81610*/  STL.64 [R1+0x1a80], R6 ;  /* 0x001a800601007387 */ /* 0x0003e40000100a00 */
[----:B-1----:R-:W-:-:S05]  /*81620*/  IADD3 R6, P6, R5, R19, RZ ;  /* 0x0000001305067210 */ /* 0x002fca0007fde0ff */
        /* <DEDUP_REMOVED lines=8> */
[----:B------:R-:W3:Y:S04]  /*816b0*/  LDL.LU R2, [R1+0x3824] ;  /* 0x0038240001027983 */ /* 0x000ee80000300800 */
[----:B------:R1:W-:Y:S04]  /*816c0*/  STL.64 [R1+0x1a58], R4 ;  /* 0x001a580401007387 */ /* 0x0003e80000100a00 */
[----:B-1----:R-:W4:Y:S04]  /*816d0*/  LDL.LU R4, [R1+0x3820] ;  /* 0x0038200001047983 */ /* 0x002f280000300800 */
[----:B--2---:R1:W-:Y:S04]  /*816e0*/  STL.64 [R1+0x3818], R6 ;  /* 0x0038180601007387 */ /* 0x0043e80000100a00 */
[----:B------:R2:W-:Y:S01]  /*816f0*/  STL.64 [R1+0x3810], R8 ;  /* 0x0038100801007387 */ /* 0x0005e20000100a00 */
[----:B----4-:R-:W-:-:S02]  /*81700*/  SHF.R.S32.HI R5, RZ, 0x1f, R4 ;  /* 0x0000001fff057819 */ /* 0x010fc40000011404 */
[----:B-1----:R-:W-:Y:S01]  /*81710*/  IADD3 R6, P6, R4, R21, RZ ;  /* 0x0000001504067210 */ /* 0x002fe20007fde0ff */
[----:B--2---:R-:W-:-:S04]  /*81720*/  IMAD.MOV.U32 R9, RZ, RZ, R4 ;  /* 0x000000ffff097224 */ /* 0x004fc800078e0004 */
[----:B------:R-:W-:-:S05]  /*81730*/  IMAD.X R7, R5, 0x1, R20, P6 ;  /* 0x0000000105077824 */ /* 0x000fca00030e0614 */
[----:B------:R1:W-:Y:S02]  /*81740*/  STL.64 [R1+0x1a48], R6 ;  /* 0x001a480601007387 */ /* 0x0003e40000100a00 */
[----:B-1----:R-:W-:-:S05]  /*81750*/  IADD3 R6, P6, R9, R19, RZ ;  /* 0x0000001309067210 */ /* 0x002fca0007fde0ff */
[----:B------:R-:W-:-:S05]  /*81760*/  IMAD.X R7, R5, 0x1, R18, P6 ;  /* 0x0000000105077824 */ /* 0x000fca00030e0612 */
[----:B------:R1:W-:Y:S04]  /*81770*/  STL.64 [R1+0x1a40], R6 ;  /* 0x001a400601007387 */ /* 0x0003e80000100a00 */
[----:B------:R-:W2:Y:S01]  /*81780*/  LDL.LU R4, [R1+0x4fc] ;  /* 0x0004fc0001047983 */ /* 0x000ea20000300800 */
[----:B-1----:R-:W-:-:S03]  /*81790*/  IADD3 R6, P6, R9, R17, RZ ;  /* 0x0000001109067210 */ /* 0x002fc60007fde0ff */
[----:B--2---:R1:W-:Y:S04]  /*817a0*/  STL [R1+0x3808], R4 ;  /* 0x0038080401007387 */ /* 0x0043e80000100800 */
[----:B-1----:R-:W2:Y:S01]  /*817b0*/  LDL.LU R4, [R1+0x510] ;  /* 0x0005100001047983 */ /* 0x002ea20000300800 */
[----:B------:R-:W-:Y:S01]  /*817c0*/  IMAD.X R7, R5, 0x1, R15, P6 ;  /* 0x0000000105077824 */ /* 0x000fe200030e060f */
[----:B------:R-:W-:-:S05]  /*817d0*/  IADD3 R8, P6, R9, R16, RZ ;  /* 0x0000001009087210 */ /* 0x000fca0007fde0ff */
[----:B------:R-:W-:Y:S01]  /*817e0*/  IMAD.X R9, R5, 0x1, R14, P6 ;  /* 0x0000000105097824 */ /* 0x000fe200030e060e */
[----:B------:R1:W-:Y:S04]  /*817f0*/  STL.64 [R1+0x1a38], R6 ;  /* 0x001a380601007387 */ /* 0x0003e80000100a00 */
[----:B-1----:R-:W4:Y:S04]  /*81800*/  LDL.LU.64 R6, [R1+0x3818] ;  /* 0x0038180001067983 */ /* 0x002f280000300a00 */
[----:B------:R1:W-:Y:S01]  /*81810*/  STL.64 [R1+0x1a18], R8 ;  /* 0x001a180801007387 */ /* 0x0003e20000100a00 */
[----:B--2---:R-:W-:-:S02]  /*81820*/  SHF.R.S32.HI R5, RZ, 0x1f, R4 ;  /* 0x0000001fff057819 */ /* 0x004fc40000011404 */
[----:B-1----:R-:W-:-:S05]  /*81830*/  IADD3 R8, P6, R4, R21, RZ ;  /* 0x0000001504087210 */ /* 0x002fca0007fde0ff */
[----:B------:R-:W-:-:S05]  /*81840*/  IMAD.X R9, R5, 0x1, R20, P6 ;  /* 0x0000000105097824 */ /* 0x000fca00030e0614 */
[----:B------:R1:W-:Y:S04]  /*81850*/  STL.64 [R1+0x1a08], R8 ;  /* 0x001a080801007387 */ /* 0x0003e80000100a00 */
[----:B-1----:R-:W2:Y:S04]  /*81860*/  LDL.LU.64 R8, [R1+0x3810] ;  /* 0x0038100001087983 */ /* 0x002ea80000300a00 */
[----:B--2---:R1:W-:Y:S02]  /*81870*/  STL.64 [R1+0x3800], R8 ;  /* 0x0038000801007387 */ /* 0x0043e40000100a00 */
[----:B-1----:R-:W-:-:S05]  /*81880*/  IADD3 R8, P6, R4, R19, RZ ;  /* 0x0000001304087210 */ /* 0x002fca0007fde0ff */
[----:B------:R-:W-:-:S05]  /*81890*/  IMAD.X R9, R5, 0x1, R18, P6 ;  /* 0x0000000105097824 */ /* 0x000fca00030e0612 */
[----:B------:R1:W-:Y:S02]  /*818a0*/  STL.64 [R1+0x1a00], R8 ;  /* 0x001a000801007387 */ /* 0x0003e40000100a00 */
[----:B-1----:R-:W-:-:S05]  /*818b0*/  IADD3 R8, P6, R4, R17, RZ ;  /* 0x0000001104087210 */ /* 0x002fca0007fde0ff */
[----:B------:R-:W-:-:S05]  /*818c0*/  IMAD.X R9, R5, 0x1, R15, P6 ;  /* 0x0000000105097824 */ /* 0x000fca00030e060f */
[----:B------:R1:W-:Y:S02]  /*818d0*/  STL.64 [R1+0x19f8], R8 ;  /* 0x0019f80801007387 */ /* 0x0003e40000100a00 */
[----:B-1----:R-:W-:Y:S02]  /*818e0*/  IADD3 R8, P6, R4, R16, RZ ;  /* 0x0000001004087210 */ /* 0x002fe40007fde0ff */
[----:B------:R-:W2:Y:S03]  /*818f0*/  LDL.LU R4, [R1+0x3808] ;  /* 0x0038080001047983 */ /* 0x000ea60000300800 */
[----:B------:R-:W-:-:S05]  /*81900*/  IMAD.X R9, R5, 0x1, R14, P6 ;  /* 0x0000000105097824 */ /* 0x000fca00030e060e */
[----:B------:R1:W-:Y:S01]  /*81910*/  STL.64 [R1+0x19e0], R8 ;  /* 0x0019e00801007387 */ /* 0x0003e20000100a00 */
[----:B--2---:R-:W-:Y:S02]  /*81920*/  SHF.R.S32.HI R5, RZ, 0x1f, R4 ;  /* 0x0000001fff057819 */ /* 0x004fe40000011404 */
        /* <DEDUP_REMOVED lines=10> */
[----:B------:R-:W-:-:S03]  /*819d0*/  IADD3 R4, P6, R4, R16, RZ ;  /* 0x0000001004047210 */ /* 0x000fc60007fde0ff */
[----:B--2---:R1:W-:Y:S02]  /*819e0*/  STL.64 [R1+0x37f8], R8 ;  /* 0x0037f80801007387 */ /* 0x0043e40000100a00 */
[----:B-1----:R-:W-:-:S04]  /*819f0*/  IMAD.MOV.U32 R9, RZ, RZ, R5 ;  /* 0x000000ffff097224 */ /* 0x002fc800078e0005 */
[----:B------:R-:W-:-:S05]  /*81a00*/  IMAD.X R5, R9, 0x1, R14, P6 ;  /* 0x0000000109057824 */ /* 0x000fca00030e060e */
[----:B------:R-:W-:Y:S04]  /*81a10*/  STL.64 [R1+0x19a0], R4 ;  /* 0x0019a00401007387 */ /* 0x000fe80000100a00 */
[----:B------:R1:W-:Y:S04]  /*81a20*/  STL [R1+0x37f0], R24 ;  /* 0x0037f01801007387 */ /* 0x0003e80000100800 */
[----:B-1----:R-:W2:Y:S04]  /*81a30*/  LDL.LU R24, [R1+0x4e8] ;  /* 0x0004e80001187983 */ /* 0x002ea80000300800 */
[----:B------:R-:W3:Y:S04]  /*81a40*/  LDL.LU R5, [R1+0x4d4] ;  /* 0x0004d40001057983 */ /* 0x000ee80000300800 */
[----:B------:R-:W4:Y:S01]  /*81a50*/  LDL.LU R4, [R1+0x4c8] ;  /* 0x0004c80001047983 */ /* 0x000f220000300800 */
[----:B--2---:R-:W-:-:S03]  /*81a60*/  IADD3 R8, P6, R24, R21, RZ ;  /* 0x0000001518087210 */ /* 0x004fc60007fde0ff */
[----:B----4-:R1:W-:Y:S02]  /*81a70*/  STL [R1+0x37e0], R4 ;  /* 0x0037e00401007387 */ /* 0x0103e40000100800 */
[----:B-1----:R-:W-:-:S05]  /*81a80*/  SHF.R.S32.HI R4, RZ, 0x1f, R24 ;  /* 0x0000001fff047819 */ /* 0x002fca0000011418 */
[----:B------:R-:W-:-:S05]  /*81a90*/  IMAD.X R9, R4, 0x1, R20, P6 ;  /* 0x0000000104097824 */ /* 0x000fca00030e0614 */
[----:B------:R1:W-:Y:S02]  /*81aa0*/  STL.64 [R1+0x1990], R8 ;  /* 0x0019900801007387 */ /* 0x0003e40000100a00 */
[----:B-1----:R-:W-:-:S05]  /*81ab0*/  IADD3 R8, P6, R24, R19, RZ ;  /* 0x0000001318087210 */ /* 0x002fca0007fde0ff */
[----:B------:R-:W-:-:S05]  /*81ac0*/  IMAD.X R9, R4, 0x1, R18, P6 ;  /* 0x0000000104097824 */ /* 0x000fca00030e0612 */
[----:B------:R1:W-:Y:S04]  /*81ad0*/  STL.64 [R1+0x1988], R8 ;  /* 0x0019880801007387 */ /* 0x0003e80000100a00 */
[----:B-1----:R-:W2:Y:S04]  /*81ae0*/  LDL.LU.64 R8, [R1+0x37f8] ;  /* 0x0037f80001087983 */ /* 0x002ea80000300a00 */
[----:B--2---:R1:W-:Y:S02]  /*81af0*/  STL.64 [R1+0x37e8], R8 ;  /* 0x0037e80801007387 */ /* 0x0043e40000100a00 */
[----:B-1----:R-:W-:-:S05]  /*81b00*/  IADD3 R8, P6, R24, R17, RZ ;  /* 0x0000001118087210 */ /* 0x002fca0007fde0ff */
[----:B------:R-:W-:-:S05]  /*81b10*/  IMAD.X R9, R4, 0x1, R15, P6 ;  /* 0x0000000104097824 */ /* 0x000fca00030e060f */
[----:B------:R1:W-:Y:S04]  /*81b20*/  STL.64 [R1+0x1980], R8 ;  /* 0x0019800801007387 */ /* 0x0003e80000100a00 */
[----:B------:R3:W-:Y:S01]  /*81b30*/  STL [R1+0x37e4], R11 ;  /* 0x0037e40b01007387 */ /* 0x0007e20000100800 */
[----:B-1----:R-:W-:-:S03]  /*81b40*/  IADD3 R8, P6, R24, R16, RZ ;  /* 0x0000001018087210 */ /* 0x002fc60007fde0ff */
[----:B------:R-:W2:Y:S02]  /*81b50*/  LDL.LU R24, [R1+0x37f0] ;  /* 0x0037f00001187983 */ /* 0x000ea40000300800 */
[----:B------:R-:W-:Y:S01]  /*81b60*/  IMAD.X R9, R4, 0x1, R14, P6 ;  /* 0x0000000104097824 */ /* 0x000fe200030e060e */
[----:B---3--:R-:W-:-:S04]  /*81b70*/  SHF.R.S32.HI R11, RZ, 0x1f, R5 ;  /* 0x0000001fff0b7819 */ /* 0x008fc80000011405 */
[----:B------:R1:W-:Y:S02]  /*81b80*/  STL.64 [R1+0x1968], R8 ;  /* 0x0019680801007387 */ /* 0x0003e40000100a00 */
        /* <DEDUP_REMOVED lines=11> */
[----:B-1----:R-:W3:Y:S04]  /*81c40*/  LDL.LU.64 R8, [R1+0x37e8] ;  /* 0x0037e80001087983 */ /* 0x002ee80000300a00 */
[----:B------:R-:W4:Y:S04]  /*81c50*/  LDL.LU R11, [R1+0x37e4] ;  /* 0x0037e400010b7983 */ /* 0x000f280000300800 */
[----:B------:R1:W-:Y:S04]  /*81c60*/  STL.64 [R1+0x1928], R4 ;  /* 0x0019280401007387 */ /* 0x0003e80000100a00 */
[----:B-1----:R-:W2:Y:S04]  /*81c70*/  LDL.LU R4, [R1+0x37e0] ;  /* 0x0037e00001047983 */ /* 0x002ea80000300800 */
[----:B---3--:R2:W-:Y:S04]  /*81c80*/  STL [R1+0x37d0], R9 ;  /* 0x0037d00901007387 */ /* 0x0085e80000100800 */
[----:B----4-:R1:W-:Y:S01]  /*81c90*/  STL.64 [R1+0x37d8], R10 ;  /* 0x0037d80a01007387 */ /* 0x0103e20000100a00 */
[----:B--2---:R-:W-:-:S02]  /*81ca0*/  SHF.R.S32.HI R9, RZ, 0x1f, R4 ;  /* 0x0000001fff097819 */ /* 0x004fc40000011404 */
        /* <DEDUP_REMOVED lines=11> */
[----:B------:R1:W-:Y:S02]  /*81d60*/  STL.64 [R1+0x37c8], R16 ;  /* 0x0037c81001007387 */ /* 0x0003e40000100a00 */
[----:B------:R-:W-:Y:S02]  /*81d70*/  IMAD.X R5, R9, 0x1, R14, P6 ;  /* 0x0000000109057824 */ /* 0x000fe400030e060e */
[----:B-1----:R-:W3:Y:S04]  /*81d80*/  LDL.LU R16, [R1+0x80c] ;  /* 0x00080c0001107983 */ /* 0x002ee80000300800 */
[----:B------:R-:W4:Y:S04]  /*81d90*/  LDL.LU R17, [R1+0x700] ;  /* 0x0007000001117983 */ /* 0x000f280000300800 */
[----:B------:R-:W3:Y:S04]  /*81da0*/  LDL.LU R9, [R1+0x37d0] ;  /* 0x0037d00001097983 */ /* 0x000ee80000300800 */
[----:B------:R-:W-:Y:S04]  /*81db0*/  STL [R1+0x37bc], R28 ;  /* 0x0037bc1c01007387 */ /* 0x000fe80000100800 */
[----:B------:R-:W-:Y:S04]  /*81dc0*/  STL.64 [R1+0x18f0], R4 ;  /* 0x0018f00401007387 */ /* 0x000fe80000100a00 */
[----:B--2---:R1:W-:Y:S04]  /*81dd0*/  STL [R1+0x37c0], R10 ;  /* 0x0037c00a01007387 */ /* 0x0043e80000100800 */
[----:B-1----:R-:W2:Y:S01]  /*81de0*/  LDL.LU R10, [R1+0x4a4] ;  /* 0x0004a400010a7983 */ /* 0x002ea20000300800 */
[----:B------:R-:W-:-:S02]  /*81df0*/  IMAD.MOV.U32 R5, RZ, RZ, R2 ;  /* 0x000000ffff057224 */ /* 0x000fc400078e0002 */
[----:B---3--:R-:W-:Y:S02]  /*81e00*/  IMAD.MOV.U32 R4, RZ, RZ, R9 ;  /* 0x000000ffff047224 */ /* 0x008fe400078e0009 */
[----:B------:R-:W-:Y:S02]  /*81e10*/  IMAD.MOV.U32 R9, RZ, RZ, R29 ;  /* 0x000000ffff097224 */ /* 0x000fe400078e001d */
[----:B------:R-:W-:Y:S02]  /*81e20*/  IMAD.MOV.U32 R29, RZ, RZ, R24 ;  /* 0x000000ffff1d7224 */ /* 0x000fe400078e0018 */
[----:B------:R-:W-:Y:S01]  /*81e30*/  IMAD.MOV.U32 R24, RZ, RZ, R3 ;  /* 0x000000ffff187224 */ /* 0x000fe200078e0003 */
[----:B--2---:R-:W-:Y:S02]  /*81e40*/  SHF.R.S32.HI R28, RZ, 0x1f, R10 ;  /* 0x0000001fff1c7819 */ /* 0x004fe4000001140a */
[----:B------:R-:W-:-:S05]  /*81e50*/  IADD3 R2, P6, R10, R21, RZ ;  /* 0x000000150a027210 */ /* 0x000fca0007fde0ff */
[----:B------:R-:W-:-:S05]  /*81e60*/  IMAD.X R3, R28, 0x1, R20, P6 ;  /* 0x000000011c037824 */ /* 0x000fca00030e0614 */
[----:B------:R1:W-:Y:S02]  /*81e70*/  STL.64 [R1+0x2730], R2 ;  /* 0x0027300201007387 */ /* 0x0003e40000100a00 */
[----:B-1----:R-:W-:Y:S01]  /*81e80*/  IMAD.MOV.U32 R2, RZ, RZ, R16 ;  /* 0x000000ffff027224 */ /* 0x002fe200078e0010 */
[----:B------:R-:W-:Y:S01]  /*81e90*/  IADD3 R16, P6, R10, R19, RZ ;  /* 0x000000130a107210 */ /* 0x000fe20007fde0ff */
[----:B----4-:R-:W-:-:S04]  /*81ea0*/  IMAD.MOV.U32 R3, RZ, RZ, R17 ;  /* 0x000000ffff037224 */ /* 0x010fc800078e0011 */
        /* <DEDUP_REMOVED lines=14> */
[----:B-1----:R-:W4:Y:S02]  /*81f90*/  LDL.LU R27, [R1+0x4a0] ;  /* 0x0004a000011b7983 */ /* 0x002f240000300800 */
[----:B----4-:R-:W-:-:S02]  /*81fa0*/  SHF.R.S32.HI R17, RZ, 0x1f, R27 ;  /* 0x0000001fff117819 */ /* 0x010fc4000001141b */
[----:B------:R-:W-:-:S05]  /*81fb0*/  IADD3 R18, P6, R27, R21, RZ ;  /* 0x000000151b127210 */ /* 0x000fca0007fde0ff */
[----:B------:R-:W-:Y:S01]  /*81fc0*/  IMAD.X R19, R17, 0x1, R20, P6 ;  /* 0x0000000111137824 */ /* 0x000fe200030e0614 */
[----:B------:R1:W-:Y:S04]  /*81fd0*/  STL [R1+0x30], R17 ;  /* 0x0000301101007387 */ /* 0x0003e80000100800 */
[----:B-1----:R-:W4:Y:S04]  /*81fe0*/  LDL.LU R17, [R1+0x37b8] ;  /* 0x0037b80001117983 */ /* 0x002f280000300800 */
[----:B------:R1:W-:Y:S04]  /*81ff0*/  STL.64 [R1+0x18a0], R18 ;  /* 0x0018a01201007387 */ /* 0x0003e80000100a00 */
[----:B-1----:R-:W2:Y:S04]  /*82000*/  LDL.LU.64 R18, [R1+0x37b0] ;  /* 0x0037b00001127983 */ /* 0x002ea80000300a00 */
[----:B------:R-:W-:Y:S04]  /*82010*/  STL.64 [R1+0x37a0], R20 ;  /* 0x0037a01401007387 */ /* 0x000fe80000100a00 */
[----:B------:R1:W-:Y:S04]  /*82020*/  STL [R1+0x37a8], R8 ;  /* 0x0037a80801007387 */ /* 0x0003e80000100800 */
[----:B-1----:R-:W3:Y:S01]  /*82030*/  LDL.LU R8, [R1+0x30] ;  /* 0x0000300001087983 */ /* 0x002ee20000300800 */
[----:B--2---:R-:W-:-:S05]  /*82040*/  IADD3 R20, P6, R27, R19, RZ ;  /* 0x000000131b147210 */ /* 0x004fca0007fde0ff */
[----:B---3--:R-:W-:-:S05]  /*82050*/  IMAD.X R21, R8, 0x1, R18, P6 ;  /* 0x0000000108157824 */ /* 0x008fca00030e0612 */
[----:B------:R4:W-:Y:S02]  /*82060*/  STL.64 [R1+0x1898], R20 ;  /* 0x0018981401007387 */ /* 0x0009e40000100a00 */
[----:B----4-:R-:W-:Y:S02]  /*82070*/  IADD3 R20, P6, R27, R17, RZ ;  /* 0x000000111b147210 */ /* 0x010fe40007fde0ff */
[----:B------:R-:W-:Y:S03]  /*82080*/  STL [R1+0x3798], R15 ;  /* 0x0037980f01007387 */ /* 0x000fe60000100800 */
        /* <DEDUP_REMOVED lines=9> */
[----:B------:R1:W-:Y:S04]  /*82120*/  STL [R1+0x378c], R14 ;  /* 0x00378c0e01007387 */ /* 0x0003e80000100800 */
[----:B-1----:R-:W2:Y:S02]  /*82130*/  LDL.LU R14, [R1+0x47c] ;  /* 0x00047c00010e7983 */ /* 0x002ea40000300800 */
[----:B--2---:R-:W-:-:S02]  /*82140*/  SHF.R.S32.HI R15, RZ, 0x1f, R14 ;  /* 0x0000001fff0f7819 */ /* 0x004fc4000001140e */
[----:B----4-:R-:W-:-:S03]  /*82150*/  IADD3 R16, P6, R14, R21, RZ ;  /* 0x000000150e107210 */ /* 0x010fc60007fde0ff */
[----:B------:R1:W-:Y:S02]  /*82160*/  STL [R1+0x30], R15 ;  /* 0x0000300f01007387 */ /* 0x0003e40000100800 */
[----:B------:R-:W-:Y:S02]  /*82170*/  IMAD.X R17, R15, 0x1, R20, P6 ;  /* 0x000000010f117824 */ /* 0x000fe400030e0614 */
[----:B-1----:R-:W2:Y:S04]  /*82180*/  LDL.LU R15, [R1+0x3798] ;  /* 0x00379800010f7983 */ /* 0x002ea80000300800 */
[----:B------:R1:W-:Y:S04]  /*82190*/  STL [R1+0x3788], R20 ;  /* 0x0037881401007387 */ /* 0x0003e80000100800 */
[----:B-1----:R-:W4:Y:S04]  /*821a0*/  LDL.LU R20, [R1+0x30] ;  /* 0x0000300001147983 */ /* 0x002f280000300800 */
[----:B------:R1:W-:Y:S02]  /*821b0*/  STL.64 [R1+0x1868], R16 ;  /* 0x0018681001007387 */ /* 0x0003e40000100a00 */
[----:B-1----:R-:W-:-:S05]  /*821c0*/  IADD3 R16, P6, R14, R19, RZ ;  /* 0x000000130e107210 */ /* 0x002fca0007fde0ff */
[----:B----4-:R-:W-:-:S05]  /*821d0*/  IMAD.X R17, R20, 0x1, R18, P6 ;  /* 0x0000000114117824 */ /* 0x010fca00030e0612 */
[----:B------:R1:W-:Y:S04]  /*821e0*/  STL.64 [R1+0x1860], R16 ;  /* 0x0018601001007387 */ /* 0x0003e80000100a00 */
[----:B-1----:R-:W4:Y:S04]  /*821f0*/  LDL.LU.64 R16, [R1+0x3790] ;  /* 0x0037900001107983 */ /* 0x002f280000300a00 */
[----:B------:R4:W-:Y:S02]  /*82200*/  STL.64 [R1+0x3780], R18 ;  /* 0x0037801201007387 */ /* 0x0009e40000100a00 */
[----:B----4-:R-:W-:-:S05]  /*82210*/  IADD3 R18, P6, R14, R17, RZ ;  /* 0x000000110e127210 */ /* 0x010fca0007fde0ff */
[----:B--2---:R-:W-:-:S05]  /*82220*/  IMAD.X R19, R20, 0x1, R15, P6 ;  /* 0x0000000114137824 */ /* 0x004fca00030e060f */
[----:B------:R1:W-:Y:S02]  /*82230*/  STL.64 [R1+0x1858], R18 ;  /* 0x0018581201007387 */ /* 0x0003e40000100a00 */
[----:B-1----:R-:W-:Y:S02]  /*82240*/  IADD3 R18, P6, R14, R16, RZ ;  /* 0x000000100e127210 */ /* 0x002fe40007fde0ff */
[----:B------:R-:W2:Y:S04]  /*82250*/  LDL.LU R14, [R1+0x378c] ;  /* 0x00378c00010e7983 */ /* 0x000ea80000300800 */
[----:B------:R-:W-:Y:S04]  /*82260*/  STL.64 [R1+0x3778], R6 ;  /* 0x0037780601007387 */ /* 0x000fe80000100a00 */
[----:B------:R1:W-:Y:S04]  /*82270*/  STL.64 [R1+0x3768], R22 ;  /* 0x0037681601007387 */ /* 0x0003e80000100a00 */
[----:B-1----:R-:W4:Y:S01]  /*82280*/  LDL.LU R23, [R1+0x468] ;  /* 0x0004680001177983 */ /* 0x002f220000300800 */
[----:B--2---:R-:W-:-:S03]  /*82290*/  IMAD.X R19, R20, 0x1, R14, P6 ;  /* 0x0000000114137824 */ /* 0x004fc600030e060e */
[----:B------:R-:W2:Y:S04]  /*822a0*/  LDL.LU R20, [R1+0x3788] ;  /* 0x0037880001147983 */ /* 0x000ea80000300800 */
[----:B------:R1:W-:Y:S04]  /*822b0*/  STL.64 [R1+0x1838], R18 ;  /* 0x0018381201007387 */ /* 0x0003e80000100a00 */
[----:B-1----:R-:W2:Y:S01]  /*822c0*/  LDL.LU.64 R18, [R1+0x3780] ;  /* 0x0037800001127983 */ /* 0x002ea20000300a00 */
[----:B----4-:R-:W-:-:S03]  /*822d0*/  IADD3 R6, P6, R23, R21, RZ ;  /* 0x0000001517067210 */ /* 0x010fc60007fde0ff */
[----:B---3--:R1:W-:Y:S02]  /*822e0*/  STL [R1+0x3770], R8 ;  /* 0x0037700801007387 */ /* 0x0083e40000100800 */
[----:B-1----:R-:W-:-:S05]  /*822f0*/  SHF.R.S32.HI R8, RZ, 0x1f, R23 ;  /* 0x0000001fff087819 */ /* 0x002fca0000011417 */
[----:B--2---:R-:W-:-:S05]  /*82300*/  IMAD.X R7, R8, 0x1, R20, P6 ;  /* 0x0000000108077824 */ /* 0x004fca00030e0614 */
        /* <DEDUP_REMOVED lines=12> */
[----:B-1----:R-:W4:Y:S04]  /*823d0*/  LDL.LU.64 R22, [R1+0x3768] ;  /* 0x0037680001167983 */ /* 0x002f280000300a00 */
[----:B----4-:R1:W-:Y:S04]  /*823e0*/  STL.64 [R1+0x3750], R22 ;  /* 0x0037501601007387 */ /* 0x0103e80000100a00 */
[----:B-1----:R-:W4:Y:S04]  /*823f0*/  LDL.LU R23, [R1+0x478] ;  /* 0x0004780001177983 */ /* 0x002f280000300800 */
[----:B------:R4:W-:Y:S04]  /*82400*/  STL [R1+0x3758], R29 ;  /* 0x0037581d01007387 */ /* 0x0009e80000100800 */
[----:B---3--:R1:W-:Y:S01]  /*82410*/  STL.64 [R1+0x3760], R8 ;  /* 0x0037600801007387 */ /* 0x0083e20000100a00 */
[----:B----4-:R-:W-:-:S02]  /*82420*/  SHF.R.S32.HI R29, RZ, 0x1f, R23 ;  /* 0x0000001fff1d7819 */ /* 0x010fc40000011417 */
        /* <DEDUP_REMOVED lines=14> */
[----:B-1----:R-:W2:Y:S04]  /*82510*/  LDL.LU.64 R22, [R1+0x3750] ;  /* 0x0037500001167983 */ /* 0x002ea80000300a00 */
[----:B------:R-:W-:Y:S04]  /*82520*/  STL [R1+0x3740], R14 ;  /* 0x0037400e01007387 */ /* 0x000fe80000100800 */
[----:B--2---:R-:W-:Y:S04]  /*82530*/  STL.64 [R1+0x3748], R22 ;  /* 0x0037481601007387 */ /* 0x004fe80000100a00 */
[----:B----4-:R1:W-:Y:S04]  /*82540*/  STL.64 [R1+0x3738], R28 ;  /* 0x0037381c01007387 */ /* 0x0103e80000100a00 */
[----:B-1----:R-:W2:Y:S02]  /*82550*/  LDL.LU R29, [R1+0x464] ;  /* 0x00046400011d7983 */ /* 0x002ea40000300800 */
[----:B--2---:R-:W-:-:S02]  /*82560*/  SHF.R.S32.HI R14, RZ, 0x1f, R29 ;  /* 0x0000001fff0e7819 */ /* 0x004fc4000001141d */
        /* <DEDUP_REMOVED lines=8> */
[----:B------:R-:W-:Y:S01]  /*825f0*/  IADD3 R28, P6, R29, R16, RZ ;  /* 0x000000101d1c7210 */ /* 0x000fe20007fde0ff */
[----:B------:R-:W-:-:S03]  /*82600*/  IMAD.MOV.U32 R29, RZ, RZ, R14 ;  /* 0x000000ffff1d7224 */ /* 0x000fc600078e000e */
[----:B------:R1:W-:Y:S04]  /*82610*/  STL.64 [R1+0x17a0], R22 ;  /* 0x0017a01601007387 */ /* 0x0003e80000100a00 */
[----:B-1----:R-:W2:Y:S04]  /*82620*/  LDL.LU.64 R22, [R1+0x3748] ;  /* 0x0037480001167983 */ /* 0x002ea80000300a00 */
[----:B------:R-:W4:Y:S04]  /*82630*/  LDL.LU R14, [R1+0x3740] ;  /* 0x00374000010e7983 */ /* 0x000f280000300800 */
[----:B------:R1:W-:Y:S04]  /*82640*/  STL.64 [R1+0x3720], R2 ;  /* 0x0037200201007387 */ /* 0x0003e80000100a00 */
[----:B-1----:R-:W3:Y:S01]  /*82650*/  LDL.LU R3, [R1+0x474] ;  /* 0x0004740001037983 */ /* 0x002ee20000300800 */
[----:B----4-:R-:W-:-:S05]  /*82660*/  IMAD.X R29, R29, 0x1, R14, P6 ;  /* 0x000000011d1d7824 */ /* 0x010fca00030e060e */
[----:B------:R1:W-:Y:S04]  /*82670*/  STL.64 [R1+0x1788], R28 ;  /* 0x0017881c01007387 */ /* 0x0003e80000100a00 */
[----:B-1----:R-:W4:Y:S04]  /*82680*/  LDL.LU.64 R28, [R1+0x3738] ;  /* 0x00373800011c7983 */ /* 0x002f280000300a00 */
[----:B------:R3:W-:Y:S02]  /*82690*/  STL [R1+0x3728], R27 ;  /* 0x0037281b01007387 */ /* 0x0007e40000100800 */
[----:B---3--:R-:W-:-:S02]  /*826a0*/  SHF.R.S32.HI R27, RZ, 0x1f, R3 ;  /* 0x0000001fff1b7819 */ /* 0x008fc40000011403 */
[----:B----4-:R1:W-:Y:S02]  /*826b0*/  STL.64 [R1+0x3730], R28 ;  /* 0x0037301c01007387 */ /* 0x0103e40000100a00 */
        /* <DEDUP_REMOVED lines=15> */
[----:B--2---:R1:W-:Y:S04]  /*827b0*/  STL.64 [R1+0x3710], R2 ;  /* 0x0037100201007387 */ /* 0x0043e80000100a00 */
[----:B-1----:R-:W2:Y:S04]  /*827c0*/  LDL.LU R3, [R1+0x470] ;  /* 0x0004700001037983 */ /* 0x002ea80000300800 */
[----:B---3--:R1:W-:Y:S01]  /*827d0*/  STL.64 [R1+0x3718], R28 ;  /* 0x0037181c01007387 */ /* 0x0083e20000100a00 */
[----:B--2---:R-:W-:-:S02]  /*827e0*/  SHF.R.S32.HI R2, RZ, 0x1f, R3 ;  /* 0x0000001fff027819 */ /* 0x004fc40000011403 */
[----:B-1----:R-:W-:-:S05]  /*827f0*/  IADD3 R28, P6, R3, R21, RZ ;  /* 0x00000015031c7210 */ /* 0x002fca0007fde0ff */
[----:B------:R-:W-:-:S05]  /*82800*/  IMAD.X R29, R2, 0x1, R20, P6 ;  /* 0x00000001021d7824 */ /* 0x000fca00030e0614 */
[----:B------:R1:W-:Y:S04]  /*82810*/  STL.64 [R1+0x1738], R28 ;  /* 0x0017381c01007387 */ /* 0x0003e80000100a00 */
[----:B------:R2:W-:Y:S01]  /*82820*/  STL [R1+0x3708], R19 ;  /* 0x0037081301007387 */ /* 0x0005e20000100800 */
[----:B-1----:R-:W-:Y:S01]  /*82830*/  IADD3 R28, P6, R3, R19, RZ ;  /* 0x00000013031c7210 */ /* 0x002fe20007fde0ff */
[----:B--2---:R-:W-:-:S04]  /*82840*/  IMAD.MOV.U32 R19, RZ, RZ, R2 ;  /* 0x000000ffff137224 */ /* 0x004fc800078e0002 */
        /* <DEDUP_REMOVED lines=11> */
[----:B-1----:R-:W4:Y:S02]  /*82900*/  LDL R7, [R1+0x48c] ;  /* 0x00048c0001077983 */ /* 0x002f240000100800 */
[----:B----4-:R-:W-:-:S02]  /*82910*/  SHF.R.S32.HI R19, RZ, 0x1f, R7 ;  /* 0x0000001fff137819 */ /* 0x010fc40000011407 */
[----:B------:R-:W-:-:S05]  /*82920*/  IADD3 R6, P6, R7, R21, RZ ;  /* 0x0000001507067210 */ /* 0x000fca0007fde0ff */
[----:B------:R-:W-:Y:S01]  /*82930*/  IMAD.X R7, R19, 0x1, R20, P6 ;  /* 0x0000000113077824 */ /* 0x000fe200030e0614 */
[----:B------:R1:W-:Y:S04]  /*82940*/  STL [R1+0x30], R19 ;  /* 0x0000301301007387 */ /* 0x0003e80000100800 */
[----:B-1----:R-:W4:Y:S04]  /*82950*/  LDL.LU R19, [R1+0x3708] ;  /* 0x0037080001137983 */ /* 0x002f280000300800 */
[----:B------:R-:W-:Y:S04]  /*82960*/  STL.64 [R1+0x1700], R6 ;  /* 0x0017000601007387 */ /* 0x000fe80000100a00 */
[----:B------:R1:W-:Y:S04]  /*82970*/  STL.64 [R1+0x36f0], R8 ;  /* 0x0036f00801007387 */ /* 0x0003e80000100a00 */
[----:B-1----:R-:W2:Y:S04]  /*82980*/  LDL.LU R9, [R1+0x48c] ;  /* 0x00048c0001097983 */ /* 0x002ea80000300800 */
[----:B----4-:R1:W-:Y:S01]  /*82990*/  STL [R1+0x36f8], R19 ;  /* 0x0036f81301007387 */ /* 0x0103e20000100800 */
[----:B--2---:R-:W-:-:S03]  /*829a0*/  IADD3 R6, P6, R9, R19, RZ ;  /* 0x0000001309067210 */ /* 0x004fc60007fde0ff */
[----:B-1----:R-:W2:Y:S02]  /*829b0*/  LDL.LU R19, [R1+0x30] ;  /* 0x0000300001137983 */ /* 0x002ea40000300800 */
[----:B--2---:R-:W-:-:S05]  /*829c0*/  IMAD.X R7, R19, 0x1, R18, P6 ;  /* 0x0000000113077824 */ /* 0x004fca00030e0612 */
[----:B------:R1:W-:Y:S02]  /*829d0*/  STL.64 [R1+0x16f8], R6 ;  /* 0x0016f80601007387 */ /* 0x0003e40000100a00 */
[----:B-1----:R-:W-:-:S05]  /*829e0*/  IADD3 R6, P6, R9, R17, RZ ;  /* 0x0000001109067210 */ /* 0x002fca0007fde0ff */
[----:B------:R-:W-:Y:S01]  /*829f0*/  IMAD.X R7, R19, 0x1, R15, P6 ;  /* 0x0000000113077824 */ /* 0x000fe200030e060f */
[----:B------:R-:W-:-:S04]  /*82a00*/  IADD3 R8, P6, R9, R16, RZ ;  /* 0x0000001009087210 */ /* 0x000fc80007fde0ff */
[----:B------:R1:W-:Y:S01]  /*82a10*/  STL.64 [R1+0x16f0], R6 ;  /* 0x0016f00601007387 */ /* 0x0003e20000100a00 */
[----:B------:R-:W-:-:S03]  /*82a20*/  IMAD.X R9, R19, 0x1, R14, P6 ;  /* 0x0000000113097824 */ /* 0x000fc600030e060e */
[----:B-1----:R-:W2:Y:S04]  /*82a30*/  LDL.LU.64 R6, [R1+0x3700] ;  /* 0x0037000001067983 */ /* 0x002ea80000300a00 */
[----:B------:R1:W-:Y:S04]  /*82a40*/  STL [R1+0x36ec], R14 ;  /* 0x0036ec0e01007387 */ /* 0x0003e80000100800 */
[----:B-1----:R-:W4:Y:S04]  /*82a50*/  LDL.LU R14, [R1+0x488] ;  /* 0x00048800010e7983 */ /* 0x002f280000300800 */
[----:B------:R1:W-:Y:S01]  /*82a60*/  STL.64 [R1+0x16d0], R8 ;  /* 0x0016d00801007387 */ /* 0x0003e20000100a00 */
[----:B----4-:R-:W-:-:S02]  /*82a70*/  SHF.R.S32.HI R19, RZ, 0x1f, R14 ;  /* 0x0000001fff137819 */ /* 0x010fc4000001140e */
[----:B-1----:R-:W-:-:S05]  /*82a80*/  IADD3 R8, P6, R14, R21, RZ ;  /* 0x000000150e087210 */ /* 0x002fca0007fde0ff */
[----:B------:R-:W-:Y:S01]  /*82a90*/  IMAD.X R9, R19, 0x1, R20, P6 ;  /* 0x0000000113097824 */ /* 0x000fe200030e0614 */
[----:B------:R1:W-:Y:S04]  /*82aa0*/  STL [R1+0x30], R19 ;  /* 0x0000301301007387 */ /* 0x0003e80000100800 */
[----:B-1----:R-:W4:Y:S04]  /*82ab0*/  LDL.LU R19, [R1+0x36f8] ;  /* 0x0036f80001137983 */ /* 0x002f280000300800 */
[----:B------:R1:W-:Y:S04]  /*82ac0*/  STL.64 [R1+0x16c0], R8 ;  /* 0x0016c00801007387 */ /* 0x0003e80000100a00 */
[----:B-1----:R-:W2:Y:S04]  /*82ad0*/  LDL.LU.64 R8, [R1+0x36f0] ;  /* 0x0036f00001087983 */ /* 0x002ea80000300a00 */
[----:B------:R-:W-:Y:S04]  /*82ae0*/  STL.64 [R1+0x36e0], R20 ;  /* 0x0036e01401007387 */ /* 0x000fe80000100a00 */
[----:B------:R1:W-:Y:S04]  /*82af0*/  STL [R1+0x36e8], R29 ;  /* 0x0036e81d01007387 */ /* 0x0003e80000100800 */
[----:B-1----:R-:W2:Y:S01]  /*82b00*/  LDL.LU R29, [R1+0x30] ;  /* 0x00003000011d7983 */ /* 0x002ea20000300800 */
[----:B---3--:R-:W-:-:S02]  /*82b10*/  IMAD.MOV.U32 R20, RZ, RZ, R2 ;  /* 0x000000ffff147224 */ /* 0x008fc400078e0002 */
[----:B------:R-:W-:Y:S02]  /*82b20*/  IMAD.MOV.U32 R2, RZ, RZ, R12 ;  /* 0x000000ffff027224 */ /* 0x000fe400078e000c */
[----:B------:R-:W-:Y:S02]  /*82b30*/  IMAD.MOV.U32 R21, RZ, RZ, R3 ;  /* 0x000000ffff157224 */ /* 0x000fe400078e0003 */
[----:B------:R-:W-:Y:S02]  /*82b40*/  IMAD.MOV.U32 R3, RZ, RZ, R4 ;  /* 0x000000ffff037224 */ /* 0x000fe400078e0004 */
[----:B------:R-:W-:Y:S01]  /*82b50*/  IMAD.MOV.U32 R4, RZ, RZ, R13 ;  /* 0x000000ffff047224 */ /* 0x000fe200078e000d */
[----:B----4-:R-:W-:-:S05]  /*82b60*/  IADD3 R12, P6, R14, R19, RZ ;  /* 0x000000130e0c7210 */ /* 0x010fca0007fde0ff */
[----:B--2---:R-:W-:-:S05]  /*82b70*/  IMAD.X R13, R29, 0x1, R18, P6 ;  /* 0x000000011d0d7824 */ /* 0x004fca00030e0612 */
[----:B------:R1:W-:Y:S02]  /*82b80*/  STL.64 [R1+0x16b8], R12 ;  /* 0x0016b80c01007387 */ /* 0x0003e40000100a00 */
[----:B-1----:R-:W-:-:S05]  /*82b90*/  IADD3 R12, P6, R14, R17, RZ ;  /* 0x000000110e0c7210 */ /* 0x002fca0007fde0ff */
[----:B------:R-:W-:-:S05]  /*82ba0*/  IMAD.X R13, R29, 0x1, R15, P6 ;  /* 0x000000011d0d7824 */ /* 0x000fca00030e060f */
[----:B------:R1:W-:Y:S02]  /*82bb0*/  STL.64 [R1+0x26f8], R12 ;  /* 0x0026f80c01007387 */ /* 0x0003e40000100a00 */
[----:B-1----:R-:W-:Y:S01]  /*82bc0*/  IMAD.MOV.U32 R12, RZ, RZ, R20 ;  /* 0x000000ffff0c7224 */ /* 0x002fe200078e0014 */
[----:B------:R-:W-:Y:S02]  /*82bd0*/  IADD3 R20, P6, R14, R16, RZ ;  /* 0x000000100e147210 */ /* 0x000fe40007fde0ff */
[----:B------:R-:W2:Y:S01]  /*82be0*/  LDL.LU R14, [R1+0x36ec] ;  /* 0x0036ec00010e7983 */ /* 0x000ea20000300800 */
[----:B------:R-:W-:-:S03]  /*82bf0*/  IMAD.MOV.U32 R13, RZ, RZ, R21 ;  /* 0x000000ffff0d7224 */ /* 0x000fc600078e0015 */
[----:B------:R1:W-:Y:S04]  /*82c00*/  STL.64 [R1+0x36c8], R22 ;  /* 0x0036c81601007387 */ /* 0x0003e80000100a00 */
[----:B-1----:R-:W3:Y:S04]  /*82c10*/  LDL.LU R23, [R1+0x49c] ;  /* 0x00049c0001177983 */ /* 0x002ee80000300800 */
[----:B------:R-:W-:Y:S04]  /*82c20*/  STL.64 [R1+0x36d8], R8 ;  /* 0x0036d80801007387 */ /* 0x000fe80000100a00 */
[----:B------:R-:W-:Y:S01]  /*82c30*/  STL [R1+0x36d0], R26 ;  /* 0x0036d01a01007387 */ /* 0x000fe20000100800 */
[----:B--2---:R-:W-:-:S03]  /*82c40*/  IMAD.X R21, R29, 0x1, R14, P6 ;  /* 0x000000011d157824 */ /* 0x004fc600030e060e */
[----:B------:R-:W2:Y:S04]  /*82c50*/  LDL.LU R29, [R1+0x36e8] ;  /* 0x0036e800011d7983 */ /* 0x000ea80000300800 */
[----:B------:R1:W-:Y:S04]  /*82c60*/  STL.64 [R1+0x1698], R20 ;  /* 0x0016981401007387 */ /* 0x0003e80000100a00 */
[----:B-1----:R-:W4:Y:S01]  /*82c70*/  LDL.LU.64 R20, [R1+0x36e0] ;  /* 0x0036e00001147983 */ /* 0x002f220000300a00 */
[----:B---3--:R-:W-:Y:S02]  /*82c80*/  SHF.R.S32.HI R26, RZ, 0x1f, R23 ;  /* 0x0000001fff1a7819 */ /* 0x008fe40000011417 */
        /* <DEDUP_REMOVED lines=14> */
[----:B-1----:R-:W4:Y:S04]  /*82d70*/  LDL.LU.64 R22, [R1+0x36c8] ;  /* 0x0036c80001167983 */ /* 0x002f280000300a00 */
[----:B------:R-:W-:Y:S04]  /*82d80*/  STL.64 [R1+0x36c0], R24 ;  /* 0x0036c01801007387 */ /* 0x000fe80000100a00 */
[----:B------:R1:W-:Y:S04]  /*82d90*/  STL.64 [R1+0x36b8], R12 ;  /* 0x0036b80c01007387 */ /* 0x0003e80000100a00 */
[----:B-1----:R-:W2:Y:S02]  /*82da0*/  LDL.LU R13, [R1+0x4b4] ;  /* 0x0004b400010d7983 */ /* 0x002ea40000300800 */
[----:B--2---:R-:W-:-:S02]  /*82db0*/  SHF.R.S32.HI R12, RZ, 0x1f, R13 ;  /* 0x0000001fff0c7819 */ /* 0x004fc4000001140d */
[----:B------:R-:W-:-:S05]  /*82dc0*/  IADD3 R24, P6, R13, R21, RZ ;  /* 0x000000150d187210 */ /* 0x000fca0007fde0ff */
        /* <DEDUP_REMOVED lines=15> */
[----:B---3--:R1:W-:Y:S04]  /*82ec0*/  STL.64 [R1+0x36a8], R12 ;  /* 0x0036a80c01007387 */ /* 0x0083e80000100a00 */
[----:B-1----:R-:W3:Y:S02]  /*82ed0*/  LDL R13, [R1+0x4b0] ;  /* 0x0004b000010d7983 */ /* 0x002ee40000100800 */
[----:B---3--:R-:W-:-:S02]  /*82ee0*/  SHF.R.S32.HI R19, RZ, 0x1f, R13 ;  /* 0x0000001fff137819 */ /* 0x008fc4000001140d */
[----:B------:R-:W-:-:S03]  /*82ef0*/  IADD3 R12, P6, R13, R21, RZ ;  /* 0x000000150d0c7210 */ /* 0x000fc60007fde0ff */
[----:B------:R1:W-:Y:S02]  /*82f00*/  STL [R1+0x30], R19 ;  /* 0x0000301301007387 */ /* 0x0003e40000100800 */
[----:B------:R-:W-:Y:S02]  /*82f10*/  IMAD.X R13, R19, 0x1, R20, P6 ;  /* 0x00000001130d7824 */ /* 0x000fe400030e0614 */
[----:B-1----:R-:W3:Y:S04]  /*82f20*/  LDL.LU R19, [R1+0x36b0] ;  /* 0x0036b00001137983 */ /* 0x002ee80000300800 */
[----:B------:R1:W-:Y:S04]  /*82f30*/  STL.64 [R1+0x3698], R20 ;  /* 0x0036981401007387 */ /* 0x0003e80000100a00 */
[----:B-1----:R-:W3:Y:S04]  /*82f40*/  LDL.LU R21, [R1+0x4b0] ;  /* 0x0004b00001157983 */ /* 0x002ee80000300800 */
[----:B------:R-:W-:Y:S04]  /*82f50*/  STL.64 [R1+0x1610], R12 ;  /* 0x0016100c01007387 */ /* 0x000fe80000100a00 */
[----:B------:R1:W-:Y:S04]  /*82f60*/  STL [R1+0x36a0], R10 ;  /* 0x0036a00a01007387 */ /* 0x0003e80000100800 */
[----:B-1----:R-:W4:Y:S01]  /*82f70*/  LDL.LU R10, [R1+0x30] ;  /* 0x00003000010a7983 */ /* 0x002f220000300800 */
[----:B---3--:R-:W-:-:S05]  /*82f80*/  IADD3 R12, P6, R21, R19, RZ ;  /* 0x00000013150c7210 */ /* 0x008fca0007fde0ff */
[----:B----4-:R-:W-:-:S05]  /*82f90*/  IMAD.X R13, R10, 0x1, R18, P6 ;  /* 0x000000010a0d7824 */ /* 0x010fca00030e0612 */
[----:B------:R1:W-:Y:S02]  /*82fa0*/  STL.64 [R1+0x1608], R12 ;  /* 0x0016080c01007387 */ /* 0x0003e40000100a00 */
[----:B-1----:R-:W-:-:S05]  /*82fb0*/  IADD3 R12, P6, R21, R17, RZ ;  /* 0x00000011150c7210 */ /* 0x002fca0007fde0ff */
[----:B------:R-:W-:Y:S01]  /*82fc0*/  IMAD.X R13, R10, 0x1, R15, P6 ;  /* 0x000000010a0d7824 */ /* 0x000fe200030e060f */
[----:B------:R-:W-:-:S04]  /*82fd0*/  IADD3 R20, P6, R21, R16, RZ ;  /* 0x0000001015147210 */ /* 0x000fc80007fde0ff */
[----:B------:R1:W-:Y:S01]  /*82fe0*/  STL.64 [R1+0x1600], R12 ;  /* 0x0016000c01007387 */ /* 0x0003e20000100a00 */
[----:B------:R-:W-:-:S03]  /*82ff0*/  IMAD.X R21, R10, 0x1, R14, P6 ;  /* 0x000000010a157824 */ /* 0x000fc600030e060e */
[----:B-1----:R-:W3:Y:S04]  /*83000*/  LDL.LU.64 R12, [R1+0x36a8] ;  /* 0x0036a800010c7983 */ /* 0x002ee80000300a00 */
[----:B------:R-:W-:Y:S04]  /*83010*/  STL.64 [R1+0x3688], R16 ;  /* 0x0036881001007387 */ /* 0x000fe80000100a00 */
[----:B------:R-:W4:Y:S04]  /*83020*/  LDL.LU R10, [R1+0x36a0] ;  /* 0x0036a000010a7983 */ /* 0x000f280000300800 */
[----:B------:R1:W-:Y:S04]  /*83030*/  STL.64 [R1+0x15e0], R20 ;  /* 0x0015e01401007387 */ /* 0x0003e80000100a00 */
[----:B-1----:R-:W2:Y:S04]  /*83040*/  LDL.LU.64 R20, [R1+0x3698] ;  /* 0x0036980001147983 */ /* 0x002ea80000300a00 */
[----:B------:R1:W-:Y:S04]  /*83050*/  STL [R1+0x3684], R14 ;  /* 0x0036840e01007387 */ /* 0x0003e80000100800 */
[----:B-1----:R-:W4:Y:S04]  /*83060*/  LDL.LU R14, [R1+0x4ac] ;  /* 0x0004ac00010e7983 */ /* 0x002f280000300800 */
[----:B---3--:R4:W-:Y:S02]  /*83070*/  STL [R1+0x3690], R12 ;  /* 0x0036900c01007387 */ /* 0x0089e40000100800 */
[----:B----4-:R-:W-:-:S02]  /*83080*/  SHF.R.S32.HI R12, RZ, 0x1f, R14 ;  /* 0x0000001fff0c7819 */ /* 0x010fc4000001140e */
[----:B--2---:R-:W-:-:S05]  /*83090*/  IADD3 R16, P6, R14, R21, RZ ;  /* 0x000000150e107210 */ /* 0x004fca0007fde0ff */
[----:B------:R-:W-:Y:S01]  /*830a0*/  IMAD.X R17, R12, 0x1, R20, P6 ;  /* 0x000000010c117824 */ /* 0x000fe200030e0614 */
[----:B------:R-:W-:Y:S04]  /*830b0*/  STL [R1+0x30], R12 ;  /* 0x0000300c01007387 */ /* 0x000fe80000100800 */
[----:B------:R1:W-:Y:S02]  /*830c0*/  STL.64 [R1+0x15d0], R16 ;  /* 0x0015d01001007387 */ /* 0x0003e40000100a00 */
[----:B-1----:R-:W-:-:S05]  /*830d0*/  IADD3 R16, P6, R14, R19, RZ ;  /* 0x000000130e107210 */ /* 0x002fca0007fde0ff */
[----:B------:R-:W-:Y:S02]  /*830e0*/  IMAD.X R17, R12, 0x1, R18, P6 ;  /* 0x000000010c117824 */ /* 0x000fe400030e0612 */
[----:B------:R-:W2:Y:S04]  /*830f0*/  LDL.LU R12, [R1+0x3690] ;  /* 0x00369000010c7983 */ /* 0x000ea80000300800 */
        /* <DEDUP_REMOVED lines=8> */
[----:B-1----:R-:W-:Y:S02]  /*83180*/  IADD3 R18, P6, R14, R16, RZ ;  /* 0x000000100e127210 */ /* 0x002fe40007fde0ff */
[----:B------:R-:W3:Y:S04]  /*83190*/  LDL.LU R14, [R1+0x3684] ;  /* 0x00368400010e7983 */ /* 0x000ee80000300800 */
[----:B------:R-:W-:Y:S04]  /*831a0*/  STL.64 [R1+0x3670], R6 ;  /* 0x0036700601007387 */ /* 0x000fe80000100a00 */
[----:B------:R1:W-:Y:S04]  /*831b0*/  STL.64 [R1+0x3660], R2 ;  /* 0x0036600201007387 */ /* 0x0003e80000100a00 */
[----:B-1----:R-:W4:Y:S01]  /*831c0*/  LDL.LU R3, [R1+0x4bc] ;  /* 0x0004bc0001037983 */ /* 0x002f220000300800 */
[----:B---3--:R-:W-:-:S03]  /*831d0*/  IMAD.X R19, R29, 0x1, R14, P6 ;  /* 0x000000011d137824 */ /* 0x008fc600030e060e */
[----:B------:R-:W3:Y:S04]  /*831e0*/  LDL.LU R29, [R1+0x3680] ;  /* 0x00368000011d7983 */ /* 0x000ee80000300800 */
[----:B------:R1:W-:Y:S04]  /*831f0*/  STL.64 [R1+0x15a8], R18 ;  /* 0x0015a81201007387 */ /* 0x0003e80000100a00 */
[----:B-1----:R-:W3:Y:S01]  /*83200*/  LDL.LU.64 R18, [R1+0x3678] ;  /* 0x0036780001127983 */ /* 0x002ee20000300a00 */
[----:B----4-:R-:W-:-:S03]  /*83210*/  IADD3 R6, P6, R3, R21, RZ ;  /* 0x0000001503067210 */ /* 0x010fc60007fde0ff */
[----:B--2---:R1:W-:Y:S02]  /*83220*/  STL [R1+0x3668], R12 ;  /* 0x0036680c01007387 */ /* 0x0043e40000100800 */
[----:B-1----:R-:W-:-:S05]  /*83230*/  SHF.R.S32.HI R12, RZ, 0x1f, R3 ;  /* 0x0000001fff0c7819 */ /* 0x002fca0000011403 */
[----:B------:R-:W-:-:S05]  /*83240*/  IMAD.X R7, R12, 0x1, R20, P6 ;  /* 0x000000010c077824 */ /* 0x000fca00030e0614 */
[----:B------:R3:W-:Y:S02]  /*83250*/  STL.64 [R1+0x1598], R6 ;  /* 0x0015980601007387 */ /* 0x0007e40000100a00 */
[----:B---3--:R-:W-:-:S05]  /*83260*/  IADD3 R6, P6, R3, R19, RZ ;  /* 0x0000001303067210 */ /* 0x008fca0007fde0ff */
        /* <DEDUP_REMOVED lines=11> */
[----:B----4-:R-:W-:Y:S04]  /*83320*/  STL.64 [R1+0x3658], R2 ;  /* 0x0036580201007387 */ /* 0x010fe80000100a00 */
[----:B------:R-:W-:Y:S04]  /*83330*/  STL [R1+0x3650], R0 ;  /* 0x0036500001007387 */ /* 0x000fe80000100800 */
[----:B---3--:R1:W-:Y:S04]  /*83340*/  STL.64 [R1+0x3648], R12 ;  /* 0x0036480c01007387 */ /* 0x0083e80000100a00 */
[----:B-1----:R-:W3:Y:S02]  /*83350*/  LDL.LU R13, [R1+0x4c4] ;  /* 0x0004c400010d7983 */ /* 0x002ee40000300800 */
        /* <DEDUP_REMOVED lines=11> */
[----:B------:R-:W-:Y:S01]  /*83410*/  IADD3 R12, P6, R13, R16, RZ ;  /* 0x000000100d0c7210 */ /* 0x000fe20007fde0ff */
[----:B------:R-:W-:Y:S02]  /*83420*/  IMAD.MOV.U32 R13, RZ, RZ, R0 ;  /* 0x000000ffff0d7224 */ /* 0x000fe400078e0000 */
[----:B------:R-:W4:Y:S02]  /*83430*/  LDL.LU R0, [R1+0x3650] ;  /* 0x0036500001007983 */ /* 0x000f240000300800 */
[----:B------:R-:W-:-:S02]  /*83440*/  IMAD.X R13, R13, 0x1, R14, P6 ;  /* 0x000000010d0d7824 */ /* 0x000fc400030e060e */
[----:B---3--:R1:W-:Y:S04]  /*83450*/  STL.64 [R1+0x3630], R2 ;  /* 0x0036300201007387 */ /* 0x0083e80000100a00 */
[----:B-1----:R-:W3:Y:S04]  /*83460*/  LDL.LU R3, [R1+0x4d0] ;  /* 0x0004d00001037983 */ /* 0x002ee80000300800 */
[----:B------:R1:W-:Y:S04]  /*83470*/  STL.64 [R1+0x1530], R12 ;  /* 0x0015300c01007387 */ /* 0x0003e80000100a00 */
[----:B-1----:R-:W2:Y:S04]  /*83480*/  LDL.LU.64 R12, [R1+0x3648] ;  /* 0x00364800010c7983 */ /* 0x002ea80000300a00 */
[----:B--2---:R3:W-:Y:S04]  /*83490*/  STL.64 [R1+0x3640], R12 ;  /* 0x0036400c01007387 */ /* 0x0047e80000100a00 */
[----:B----4-:R1:W-:Y:S01]  /*834a0*/  STL [R1+0x3638], R0 ;  /* 0x0036380001007387 */ /* 0x0103e20000100800 */
[----:B---3--:R-:W-:-:S02]  /*834b0*/  IADD3 R12, P6, R3, R21, RZ ;  /* 0x00000015030c7210 */ /* 0x008fc40007fde0ff */
[----:B-1----:R-:W-:-:S05]  /*834c0*/  SHF.R.S32.HI R0, RZ, 0x1f, R3 ;  /* 0x0000001fff007819 */ /* 0x002fca0000011403 */
        /* <DEDUP_REMOVED lines=16> */
[----:B------:R1:W-:Y:S04]  /*835d0*/  STL.64 [R1+0x3618], R8 ;  /* 0x0036180801007387 */ /* 0x0003e80000100a00 */
[----:B-1----:R-:W4:Y:S02]  /*835e0*/  LDL.LU R9, [R1+0x4dc] ;  /* 0x0004dc0001097983 */ /* 0x002f240000300800 */
[----:B----4-:R-:W-:-:S02]  /*835f0*/  SHF.R.S32.HI R5, RZ, 0x1f, R9 ;  /* 0x0000001fff057819 */ /* 0x010fc40000011409 */
        /* <DEDUP_REMOVED lines=11> */
[----:B-1----:R-:W4:Y:S04]  /*836b0*/  LDL.LU.64 R2, [R1+0x3628] ;  /* 0x0036280001027983 */ /* 0x002f280000300a00 */
[----:B------:R-:W-:Y:S04]  /*836c0*/  STL.64 [R1+0x3610], R16 ;  /* 0x0036101001007387 */ /* 0x000fe80000100a00 */
[----:B------:R-:W3:Y:S04]  /*836d0*/  LDL.LU R5, [R1+0x3620] ;  /* 0x0036200001057983 */ /* 0x000ee80000300800 */
[----:B------:R1:W-:Y:S04]  /*836e0*/  STL.64 [R1+0x14b8], R8 ;  /* 0x0014b80801007387 */ /* 0x0003e80000100a00 */
[----:B-1----:R-:W3:Y:S04]  /*836f0*/  LDL.LU.64 R8, [R1+0x3618] ;  /* 0x0036180001087983 */ /* 0x002ee80000300a00 */
[----:B------:R1:W-:Y:S04]  /*83700*/  STL [R1+0x360c], R7 ;  /* 0x00360c0701007387 */ /* 0x0003e80000100800 */
[----:B-1----:R-:W2:Y:S02]  /*83710*/  LDL.LU R7, [R1+0x4e4] ;  /* 0x0004e40001077983 */ /* 0x002ea40000300800 */
[----:B--2---:R-:W-:-:S02]  /*83720*/  SHF.R.S32.HI R17, RZ, 0x1f, R7 ;  /* 0x0000001fff117819 */ /* 0x004fc40000011407 */
[----:B------:R-:W-:-:S03]  /*83730*/  IADD3 R16, P6, R7, R21, RZ ;  /* 0x0000001507107210 */ /* 0x000fc60007fde0ff */
[----:B------:R-:W-:Y:S04]  /*83740*/  STL [R1+0x30], R17 ;  /* 0x0000301101007387 */ /* 0x000fe80000100800 */
[----:B------:R1:W-:Y:S04]  /*83750*/  STL [R1+0x3608], R21 ;  /* 0x0036081501007387 */ /* 0x0003e80000100800 */
[----:B-1----:R-:W2:Y:S02]  /*83760*/  LDL.LU R21, [R1+0x30] ;  /* 0x0000300001157983 */ /* 0x002ea40000300800 */
[----:B--2---:R-:W-:-:S05]  /*83770*/  IMAD.X R17, R21, 0x1, R20, P6 ;  /* 0x0000000115117824 */ /* 0x004fca00030e0614 */
        /* <DEDUP_REMOVED lines=13> */
[----:B------:R-:W-:Y:S04]  /*83850*/  STL.64 [R1+0x1478], R18 ;  /* 0x0014781201007387 */ /* 0x000fe80000100a00 */
[----:B------:R1:W-:Y:S04]  /*83860*/  STL.64 [R1+0x35e8], R26 ;  /* 0x0035e81a01007387 */ /* 0x0003e80000100a00 */
[----:B-1----:R-:W3:Y:S04]  /*83870*/  LDL.LU R27, [R1+0x4f0] ;  /* 0x0004f000011b7983 */ /* 0x002ee80000300800 */
[----:B--2---:R3:W-:Y:S02]  /*83880*/  STL [R1+0x35f0], R7 ;  /* 0x0035f00701007387 */ /* 0x0047e40000100800 */
[----:B---3--:R-:W-:-:S02]  /*83890*/  SHF.R.S32.HI R7, RZ, 0x1f, R27 ;  /* 0x0000001fff077819 */ /* 0x008fc4000001141b */
[----:B----4-:R-:W-:-:S05]  /*838a0*/  IADD3 R18, P6, R27, R21, RZ ;  /* 0x000000151b127210 */ /* 0x010fca0007fde0ff */
[----:B------:R-:W-:-:S05]  /*838b0*/  IMAD.X R19, R7, 0x1, R20, P6 ;  /* 0x0000000107137824 */ /* 0x000fca00030e0614 */
[----:B------:R1:W-:Y:S04]  /*838c0*/  STL.64 [R1+0x1468], R18 ;  /* 0x0014681201007387 */ /* 0x0003e80000100a00 */
[----:B-1----:R-:W2:Y:S04]  /*838d0*/  LDL.LU.64 R18, [R1+0x3600] ;  /* 0x0036000001127983 */ /* 0x002ea80000300a00 */
[----:B------:R2:W-:Y:S02]  /*838e0*/  STL.64 [R1+0x35f8], R20 ;  /* 0x0035f81401007387 */ /* 0x0005e40000100a00 */
[----:B--2---:R-:W-:-:S05]  /*838f0*/  IADD3 R20, P6, R27, R19, RZ ;  /* 0x000000131b147210 */ /* 0x004fca0007fde0ff */
        /* <DEDUP_REMOVED lines=8> */
[----:B------:R-:W-:Y:S04]  /*83980*/  STL [R1+0x35e0], R16 ;  /* 0x0035e01001007387 */ /* 0x000fe80000100800 */
[----:B------:R-:W3:Y:S04]  /*83990*/  LDL.LU R7, [R1+0x35f0] ;  /* 0x0035f00001077983 */ /* 0x000ee80000300800 */
[----:B------:R1:W-:Y:S04]  /*839a0*/  STL.64 [R1+0x1440], R26 ;  /* 0x0014401a01007387 */ /* 0x0003e80000100a00 */
[----:B-1----:R-:W4:Y:S04]  /*839b0*/  LDL.LU.64 R26, [R1+0x35e8] ;  /* 0x0035e800011a7983 */ /* 0x002f280000300a00 */
[----:B----4-:R1:W-:Y:S04]  /*839c0*/  STL.64 [R1+0x35d0], R26 ;  /* 0x0035d01a01007387 */ /* 0x0103e80000100a00 */
[----:B-1----:R-:W4:Y:S04]  /*839d0*/  LDL.LU R26, [R1+0x4f8] ;  /* 0x0004f800011a7983 */ /* 0x002f280000300800 */
[----:B---3--:R2:W-:Y:S01]  /*839e0*/  STL.64 [R1+0x35d8], R6 ;  /* 0x0035d80601007387 */ /* 0x0085e20000100a00 */
[----:B----4-:R-:W-:-:S02]  /*839f0*/  SHF.R.S32.HI R16, RZ, 0x1f, R26 ;  /* 0x0000001fff107819 */ /* 0x010fc4000001141a */
[----:B--2---:R-:W-:-:S05]  /*83a00*/  IADD3 R6, P6, R26, R21, RZ ;  /* 0x000000151a067210 */ /* 0x004fca0007fde0ff */
        /* <DEDUP_REMOVED lines=11> */
[----:B--2---:R-:W-:-:S04]  /*83ac0*/  IADD3 R26, P6, R26, R16, RZ ;  /* 0x000000101a1a7210 */ /* 0x004fc80007fde0ff */
[----:B------:R1:W-:Y:S04]  /*83ad0*/  STL.64 [R1+0x1420], R6 ;  /* 0x0014200601007387 */ /* 0x0003e80000100a00 */
[----:B-1----:R-:W2:Y:S04]  /*83ae0*/  LDL.LU.64 R6, [R1+0x35d8] ;  /* 0x0035d80001067983 */ /* 0x002ea80000300a00 */
[----:B------:R1:W-:Y:S04]  /*83af0*/  STL [R1+0x1400], R26 ;  /* 0x0014001a01007387 */ /* 0x0003e80000100800 */
[----:B-1----:R-:W3:Y:S04]  /*83b00*/  LDL.LU.64 R26, [R1+0x35d0] ;  /* 0x0035d000011a7983 */ /* 0x002ee80000300a00 */
[----:B------:R1:W-:Y:S04]  /*83b10*/  STL.64 [R1+0x35c0], R12 ;  /* 0x0035c00c01007387 */ /* 0x0003e80000100a00 */
[----:B-1----:R0:W4:Y:S04]  /*83b20*/  LDL.64 R12, [R1+0x1400] ;  /* 0x00140000010c7983 */ /* 0x0021280000100a00 */
[----:B------:R1:W-:Y:S04]  /*83b30*/  STL.64 [R1+0x35b0], R2 ;  /* 0x0035b00201007387 */ /* 0x0003e80000100a00 */
[----:B-1----:R-:W2:Y:S01]  /*83b40*/  LDL.LU R3, [R1+0x504] ;  /* 0x0005040001037983 */ /* 0x002ea20000300800 */
[----:B----4-:R-:W-:-:S03]  /*83b50*/  IMAD.X R13, R19, 0x1, R14, P6 ;  /* 0x00000001130d7824 */ /* 0x010fc600030e060e */
[----:B------:R-:W4:Y:S04]  /*83b60*/  LDL.LU R19, [R1+0x35c8] ;  /* 0x0035c80001137983 */ /* 0x000f280000300800 */
[----:B------:R2:W-:Y:S04]  /*83b70*/  STL [R1+0x35b8], R29 ;  /* 0x0035b81d01007387 */ /* 0x0005e80000100800 */
[----:B------:R1:W-:Y:S01]  /*83b80*/  STL [R1+0x1404], R13 ;  /* 0x0014040d01007387 */ /* 0x0003e20000100800 */
[----:B--2---:R-:W-:Y:S02]  /*83b90*/  SHF.R.S32.HI R29, RZ, 0x1f, R3 ;  /* 0x0000001fff1d7819 */ /* 0x004fe40000011403 */
[----:B------:R-:W-:-:S05]  /*83ba0*/  IADD3 R12, P6, R3, R21, RZ ;  /* 0x00000015030c7210 */ /* 0x000fca0007fde0ff */
[----:B-1----:R-:W-:-:S05]  /*83bb0*/  IMAD.X R13, R29, 0x1, R20, P6 ;  /* 0x000000011d0d7824 */ /* 0x002fca00030e0614 */
[----:B------:R4:W-:Y:S02]  /*83bc0*/  STL.64 [R1+0x13f0], R12 ;  /* 0x0013f00c01007387 */ /* 0x0009e40000100a00 */
[----:B----4-:R-:W-:-:S05]  /*83bd0*/  IADD3 R12, P6, R3, R19, RZ ;  /* 0x00000013030c7210 */ /* 0x010fca0007fde0ff */
        /* <DEDUP_REMOVED lines=8> */
[----:B------:R-:W4:Y:S04]  /*83c60*/  LDL.LU R29, [R1+0x35b8] ;  /* 0x0035b800011d7983 */ /* 0x000f280000300800 */
[----:B------:R1:W-:Y:S04]  /*83c70*/  STL.64 [R1+0x13c8], R2 ;  /* 0x0013c80201007387 */ /* 0x0003e80000100a00 */
[----:B-1----:R-:W3:Y:S04]  /*83c80*/  LDL.LU.64 R2, [R1+0x35b0] ;  /* 0x0035b00001027983 */ /* 0x002ee80000300a00 */
[----:B---3--:R-:W-:Y:S04]  /*83c90*/  STL.64 [R1+0x35a8], R2 ;  /* 0x0035a80201007387 */ /* 0x008fe80000100a00 */
[----:B------:R-:W-:Y:S04]  /*83ca0*/  STL [R1+0x35a0], R0 ;  /* 0x0035a00001007387 */ /* 0x000fe80000100800 */
[----:B----4-:R1:W-:Y:S04]  /*83cb0*/  STL.64 [R1+0x3598], R28 ;  /* 0x0035981c01007387 */ /* 0x0103e80000100a00 */
        /* <DEDUP_REMOVED lines=81> */
[----:B------:R-:W-:Y:S04]  /*841d0*/  STL [R1+0x3548], R5 ;  /* 0x0035480501007387 */ /* 0x000fe80000100800 */
[----:B------:R1:W-:Y:S04]  /*841e0*/  STL [R1+0x354c], R23 ;  /* 0x00354c1701007387 */ /* 0x0003e80000100800 */
[----:B-1----:R-:W3:Y:S02]  /*841f0*/  LDL.LU R23, [R1+0x534] ;  /* 0x0005340001177983 */ /* 0x002ee40000300800 */
[----:B---3--:R-:W-:-:S02]  /*84200*/  SHF.R.S32.HI R5, RZ, 0x1f, R23 ;  /* 0x0000001fff057819 */ /* 0x008fc40000011417 */
[----:B----4-:R-:W-:-:S05]  /*84210*/  IADD3 R18, P6, R23, R21, RZ ;  /* 0x0000001517127210 */ /* 0x010fca0007fde0ff */
        /* <DEDUP_REMOVED lines=10> */
[----:B-1----:R-:W-:Y:S01]  /*842c0*/  IADD3 R20, P6, R23, R16, RZ ;  /* 0x0000001017147210 */ /* 0x002fe20007fde0ff */
[----:B------:R-:W-:Y:S01]  /*842d0*/  IMAD.MOV.U32 R21, RZ, RZ, R5 ;  /* 0x000000ffff157224 */ /* 0x000fe200078e0005 */
[----:B------:R-:W3:Y:S04]  /*842e0*/  LDL.LU R23, [R1+0x354c] ;  /* 0x00354c0001177983 */ /* 0x000ee80000300800 */
[----:B------:R-:W4:Y:S01]  /*842f0*/  LDL.LU R5, [R1+0x3548] ;  /* 0x0035480001057983 */ /* 0x000f220000300800 */
[----:B------:R-:W-:-:S03]  /*84300*/  IMAD.X R21, R21, 0x1, R14, P6 ;  /* 0x0000000115157824 */ /* 0x000fc600030e060e */
[----:B--2---:R1:W-:Y:S04]  /*84310*/  STL.64 [R1+0x3528], R12 ;  /* 0x0035280c01007387 */ /* 0x0043e80000100a00 */
[----:B-1----:R-:W2:Y:S04]  /*84320*/  LDL.LU R13, [R1+0x540] ;  /* 0x00054000010d7983 */ /* 0x002ea80000300800 */
[----:B------:R1:W-:Y:S04]  /*84330*/  STL.64 [R1+0x1298], R20 ;  /* 0x0012981401007387 */ /* 0x0003e80000100a00 */
[----:B-1----:R-:W3:Y:S04]  /*84340*/  LDL.LU.64 R20, [R1+0x3540] ;  /* 0x0035400001147983 */ /* 0x002ee80000300a00 */
[----:B------:R2:W-:Y:S04]  /*84350*/  STL [R1+0x3530], R25 ;  /* 0x0035301901007387 */ /* 0x0005e80000100800 */
[----:B----4-:R3:W-:Y:S01]  /*84360*/  STL.64 [R1+0x3538], R4 ;  /* 0x0035380401007387 */ /* 0x0107e20000100a00 */
[----:B--2---:R-:W-:-:S02]  /*84370*/  SHF.R.S32.HI R25, RZ, 0x1f, R13 ;  /* 0x0000001fff197819 */ /* 0x004fc4000001140d */
[----:B---3--:R-:W-:-:S05]  /*84380*/  IADD3 R4, P6, R13, R21, RZ ;  /* 0x000000150d047210 */ /* 0x008fca0007fde0ff */
        /* <DEDUP_REMOVED lines=30> */
[----:B-1----:R-:W4:Y:S04]  /*84570*/  LDL.LU.64 R12, [R1+0x3520] ;  /* 0x00352000010c7983 */ /* 0x002f280000300a00 */
[----:B------:R-:W4:Y:S04]  /*84580*/  LDL.LU R3, [R1+0x3518] ;  /* 0x0035180001037983 */ /* 0x000f280000300800 */
[----:B------:R1:W-:Y:S04]  /*84590*/  STL.64 [R1+0x3508], R16 ;  /* 0x0035081001007387 */ /* 0x0003e80000100a00 */
[----:B-1----:R-:W2:Y:S01]  /*845a0*/  LDL R17, [R1+0x558] ;  /* 0x0005580001117983 */ /* 0x002ea20000100800 */
[----:B------:R-:W-:-:S05]  /*845b0*/  IMAD.X R29, R29, 0x1, R14, P6 ;  /* 0x000000011d1d7824 */ /* 0x000fca00030e060e */
[----:B------:R1:W-:Y:S04]  /*845c0*/  STL.64 [R1+0x1220], R28 ;  /* 0x0012201c01007387 */ /* 0x0003e80000100a00 */
[----:B-1----:R-:W3:Y:S01]  /*845d0*/  LDL.LU.64 R28, [R1+0x3510] ;  /* 0x00351000011c7983 */ /* 0x002ee20000300a00 */
[----:B--2---:R-:W-:-:S05]  /*845e0*/  SHF.R.S32.HI R16, RZ, 0x1f, R17 ;  /* 0x0000001fff107819 */ /* 0x004fca0000011411 */
[----:B------:R1:W-:Y:S04]  /*845f0*/  STL [R1+0x30], R16 ;  /* 0x0000301001007387 */ /* 0x0003e80000100800 */
[----:B------:R2:W-:Y:S01]  /*84600*/  STL [R1+0x34fc], R21 ;  /* 0x0034fc1501007387 */ /* 0x0005e20000100800 */
[----:B-1----:R-:W-:-:S03]  /*84610*/  IADD3 R16, P6, R17, R21, RZ ;  /* 0x0000001511107210 */ /* 0x002fc60007fde0ff */
[----:B--2---:R-:W2:Y:S04]  /*84620*/  LDL.LU R21, [R1+0x30] ;  /* 0x0000300001157983 */ /* 0x004ea80000300800 */
[----:B------:R1:W-:Y:S01]  /*84630*/  STL [R1+0x3500], R20 ;  /* 0x0035001401007387 */ /* 0x0003e20000100800 */
[----:B--2---:R-:W-:-:S03]  /*84640*/  IMAD.X R17, R21, 0x1, R20, P6 ;  /* 0x0000000115117824 */ /* 0x004fc600030e0614 */
[----:B-1----:R-:W2:Y:S04]  /*84650*/  LDL.LU R20, [R1+0x558] ;  /* 0x0005580001147983 */ /* 0x002ea80000300800 */
[----:B------:R2:W-:Y:S02]  /*84660*/  STL.64 [R1+0x1210], R16 ;  /* 0x0012101001007387 */ /* 0x0005e40000100a00 */
[----:B--2---:R-:W-:-:S05]  /*84670*/  IADD3 R16, P6, R20, R19, RZ ;  /* 0x0000001314107210 */ /* 0x004fca0007fde0ff */
        /* <DEDUP_REMOVED lines=11> */
[----:B------:R-:W4:Y:S04]  /*84730*/  LDL.LU R21, [R1+0x34fc] ;  /* 0x0034fc0001157983 */ /* 0x000f280000300800 */
[----:B------:R-:W-:Y:S04]  /*84740*/  STL.64 [R1+0x11e8], R18 ;  /* 0x0011e81201007387 */ /* 0x000fe80000100a00 */
[----:B---3--:R1:W-:Y:S04]  /*84750*/  STL [R1+0x34ec], R29 ;  /* 0x0034ec1d01007387 */ /* 0x0083e80000100800 */
[----:B-1----:R-:W3:Y:S02]  /*84760*/  LDL.LU R29, [R1+0x564] ;  /* 0x00056400011d7983 */ /* 0x002ee40000300800 */
[----:B---3--:R-:W-:-:S02]  /*84770*/  SHF.R.S32.HI R17, RZ, 0x1f, R29 ;  /* 0x0000001fff117819 */ /* 0x008fc4000001141d */
[----:B----4-:R-:W-:-:S05]  /*84780*/  IADD3 R18, P6, R29, R21, RZ ;  /* 0x000000151d127210 */ /* 0x010fca0007fde0ff */
        /* <DEDUP_REMOVED lines=57> */
[----:B------:R-:W3:Y:S04]  /*84b20*/  LDL.LU R2, [R1+0x34c4] ;  /* 0x0034c40001027983 */ /* 0x000ee80000300800 */
[----:B------:R-:W-:Y:S01]  /*84b30*/  STL.64 [R1+0x34b0], R16 ;  /* 0x0034b01001007387 */ /* 0x000fe20000100a00 */
[----:B------:R-:W-:-:S03]  /*84b40*/  IMAD.X R21, R25, 0x1, R14, P6 ;  /* 0x0000000119157824 */ /* 0x000fc600030e060e */
        /* <DEDUP_REMOVED lines=22> */
[----:B------:R-:W-:Y:S04]  /*84cb0*/  STL [R1+0x3498], R14 ;  /* 0x0034980e01007387 */ /* 0x000fe80000100800 */
[----:B------:R-:W-:Y:S04]  /*84cc0*/  STL.64 [R1+0x10f8], R18 ;  /* 0x0010f81201007387 */ /* 0x000fe80000100a00 */
[----:B---3--:R1:W-:Y:S04]  /*84cd0*/  STL [R1+0x349c], R5 ;  /* 0x00349c0501007387 */ /* 0x0083e80000100800 */
[----:B-1----:R-:W3:Y:S02]  /*84ce0*/  LDL.LU R5, [R1+0x584] ;  /* 0x0005840001057983 */ /* 0x002ee40000300800 */
        /* <DEDUP_REMOVED lines=15> */
[----:B------:R-:W4:Y:S04]  /*84de0*/  LDL.LU R14, [R1+0x3498] ;  /* 0x00349800010e7983 */ /* 0x000f280000300800 */
[----:B------:R1:W-:Y:S04]  /*84df0*/  STL.64 [R1+0x3478], R8 ;  /* 0x0034780801007387 */ /* 0x0003e80000100a00 */
[----:B-1----:R-:W2:Y:S01]  /*84e00*/  LDL.LU R9, [R1+0x588] ;  /* 0x0005880001097983 */ /* 0x002ea20000300800 */
[----:B----4-:R-:W-:-:S05]  /*84e10*/  IMAD.X R21, R21, 0x1, R14, P6 ;  /* 0x0000000115157824 */ /* 0x010fca00030e060e */
[----:B------:R1:W-:Y:S04]  /*84e20*/  STL.64 [R1+0x10a0], R20 ;  /* 0x0010a01401007387 */ /* 0x0003e80000100a00 */
[----:B-1----:R-:W4:Y:S04]  /*84e30*/  LDL.LU.64 R20, [R1+0x3490] ;  /* 0x0034900001147983 */ /* 0x002f280000300a00 */
[----:B------:R-:W-:Y:S04]  /*84e40*/  STL.64 [R1+0x3488], R12 ;  /* 0x0034880c01007387 */ /* 0x000fe80000100a00 */
[----:B---3--:R2:W-:Y:S02]  /*84e50*/  STL [R1+0x3480], R5 ;  /* 0x0034800501007387 */ /* 0x0085e40000100800 */
        /* <DEDUP_REMOVED lines=33> */
[----:B------:R-:W3:Y:S04]  /*85070*/  LDL.LU R7, [R1+0x3468] ;  /* 0x0034680001077983 */ /* 0x000ee80000300800 */
[----:B------:R1:W-:Y:S04]  /*85080*/  STL.64 [R1+0x1028], R22 ;  /* 0x0010281601007387 */ /* 0x0003e80000100a00 */
[----:B-1----:R-:W2:Y:S04]  /*85090*/  LDL.LU.64 R22, [R1+0x3460] ;  /* 0x0034600001167983 */ /* 0x002ea80000300a00 */
[----:B------:R-:W-:Y:S04]  /*850a0*/  STL [R1+0x3450], R14 ;  /* 0x0034500e01007387 */ /* 0x000fe80000100800 */
[----:B--2---:R-:W-:Y:S04]  /*850b0*/  STL.64 [R1+0x3458], R22 ;  /* 0x0034581601007387 */ /* 0x004fe80000100a00 */
[----:B------:R1:W-:Y:S04]  /*850c0*/  STL.64 [R1+0x3448], R26 ;  /* 0x0034481a01007387 */ /* 0x0003e80000100a00 */
        /* <DEDUP_REMOVED lines=14> */
[----:B------:R-:W4:Y:S02]  /*851b0*/  LDL.LU R14, [R1+0x3450] ;  /* 0x00345000010e7983 */ /* 0x000f240000300800 */
[----:B----4-:R-:W-:-:S02]  /*851c0*/  IMAD.X R27, R27, 0x1, R14, P6 ;  /* 0x000000011b1b7824 */ /* 0x010fc400030e060e */
[----:B--2---:R1:W-:Y:S04]  /*851d0*/  STL.64 [R1+0x3430], R22 ;  /* 0x0034301601007387 */ /* 0x0043e80000100a00 */
[----:B-1----:R-:W2:Y:S04]  /*851e0*/  LDL.LU R23, [R1+0x594] ;  /* 0x0005940001177983 */ /* 0x002ea80000300800 */
[----:B------:R1:W-:Y:S04]  /*851f0*/  STL.64 [R1+0xff0], R26 ;  /* 0x000ff01a01007387 */ /* 0x0003e80000100a00 */
[----:B-1----:R-:W4:Y:S04]  /*85200*/  LDL.LU.64 R26, [R1+0x3448] ;  /* 0x00344800011a7983 */ /* 0x002f280000300a00 */
[----:B------:R2:W-:Y:S02]  /*85210*/  STL [R1+0x3438], R2 ;  /* 0x0034380201007387 */ /* 0x0005e40000100800 */
[----:B--2---:R-:W-:-:S02]  /*85220*/  SHF.R.S32.HI R2, RZ, 0x1f, R23 ;  /* 0x0000001fff027819 */ /* 0x004fc40000011417 */
        /* <DEDUP_REMOVED lines=16> */
[----:B---3--:R-:W-:Y:S04]  /*85330*/  STL [R1+0x3420], R22 ;  /* 0x0034201601007387 */ /* 0x008fe80000100800 */
[----:B----4-:R-:W-:Y:S04]  /*85340*/  STL.64 [R1+0x3428], R2 ;  /* 0x0034280201007387 */ /* 0x010fe80000100a00 */
[----:B--2---:R1:W-:Y:S04]  /*85350*/  STL.64 [R1+0x3418], R26 ;  /* 0x0034181a01007387 */ /* 0x0043e80000100a00 */
        /* <DEDUP_REMOVED lines=14> */
[----:B------:R-:W-:Y:S04]  /*85440*/  STL.64 [R1+0x3410], R16 ;  /* 0x0034101001007387 */ /* 0x000fe80000100a00 */
[----:B------:R-:W3:Y:S04]  /*85450*/  LDL.LU R22, [R1+0x3420] ;  /* 0x0034200001167983 */ /* 0x000ee80000300800 */
[----:B------:R1:W-:Y:S04]  /*85460*/  STL.64 [R1+0xf78], R26 ;  /* 0x000f781a01007387 */ /* 0x0003e80000100a00 */
[----:B-1----:R-:W4:Y:S04]  /*85470*/  LDL.LU.64 R26, [R1+0x3418] ;  /* 0x00341800011a7983 */ /* 0x002f280000300a00 */
        /* <DEDUP_REMOVED lines=23> */
[----:B--2---:R1:W-:Y:S04]  /*855f0*/  STL [R1+0x33f4], R23 ;  /* 0x0033f41701007387 */ /* 0x0043e80000100800 */
[----:B-1----:R-:W2:Y:S02]  /*85600*/  LDL.LU R23, [R1+0x5a0] ;  /* 0x0005a00001177983 */ /* 0x002ea40000300800 */
[----:B--2---:R-:W-:-:S02]  /*85610*/  SHF.R.S32.HI R17, RZ, 0x1f, R23 ;  /* 0x0000001fff117819 */ /* 0x004fc40000011417 */
[----:B---3--:R-:W-:-:S05]  /*85620*/  IADD3 R18, P6, R23, R21, RZ ;  /* 0x0000001517127210 */ /* 0x008fca0007fde0ff */
[----:B------:R-:W-:Y:S01]  /*85630*/  IMAD.X R19, R17, 0x1, R20, P6 ;  /* 0x0000000111137824 */ /* 0x000fe200030e0614 */
        /* <DEDUP_REMOVED lines=21> */
[----:B--2---:R1:W-:Y:S04]  /*85790*/  STL [R1+0x33dc], R23 ;  /* 0x0033dc1701007387 */ /* 0x0043e80000100800 */
        /* <DEDUP_REMOVED lines=81> */
[----:B-1----:R-:W2:Y:S04]  /*85cb0*/  LDL.LU.64 R20, [R1+0x3398] ;  /* 0x0033980001147983 */ /* 0x002ea80000300a00 */
[----:B------:R1:W-:Y:S04]  /*85cc0*/  STL [R1+0x338c], R6 ;  /* 0x00338c0601007387 */ /* 0x0003e80000100800 */
[----:B-1----:R-:W3:Y:S04]  /*85cd0*/  LDL.LU R6, [R1+0x5b4] ;  /* 0x0005b40001067983 */ /* 0x002ee80000300800 */
[----:B----4-:R3:W-:Y:S02]  /*85ce0*/  STL [R1+0x3388], R12 ;  /* 0x0033880c01007387 */ /* 0x0107e40000100800 */
[----:B---3--:R-:W-:-:S02]  /*85cf0*/  SHF.R.S32.HI R12, RZ, 0x1f, R6 ;  /* 0x0000001fff0c7819 */ /* 0x008fc40000011406 */
[----:B--2---:R-:W-:-:S05]  /*85d00*/  IADD3 R16, P6, R6, R21, RZ ;  /* 0x0000001506107210 */ /* 0x004fca0007fde0ff */
        /* <DEDUP_REMOVED lines=15> */
[----:B------:R-:W-:Y:S04]  /*85e00*/  STL [R1+0x3378], R4 ;  /* 0x0033780401007387 */ /* 0x000fe80000100800 */
[----:B------:R1:W-:Y:S04]  /*85e10*/  STL [R1+0x337c], R7 ;  /* 0x00337c0701007387 */ /* 0x0003e80000100800 */
[----:B-1----:R-:W4:Y:S02]  /*85e20*/  LDL.LU R7, [R1+0x5b8] ;  /* 0x0005b80001077983 */ /* 0x002f240000300800 */
[----:B----4-:R-:W-:-:S02]  /*85e30*/  SHF.R.S32.HI R4, RZ, 0x1f, R7 ;  /* 0x0000001fff047819 */ /* 0x010fc40000011407 */
[----:B------:R-:W-:-:S05]  /*85e40*/  IADD3 R18, P6, R7, R21, RZ ;  /* 0x0000001507127210 */ /* 0x000fca0007fde0ff */
        /* <DEDUP_REMOVED lines=10> */
[----:B-1----:R-:W-:Y:S01]  /*85ef0*/  IADD3 R20, P6, R7, R16, RZ ;  /* 0x0000001007147210 */ /* 0x002fe20007fde0ff */
[----:B------:R-:W-:Y:S01]  /*85f00*/  IMAD.MOV.U32 R21, RZ, RZ, R4 ;  /* 0x000000ffff157224 */ /* 0x000fe200078e0004 */
[----:B------:R-:W4:Y:S04]  /*85f10*/  LDL.LU R7, [R1+0x337c] ;  /* 0x00337c0001077983 */ /* 0x000f280000300800 */
[----:B------:R-:W2:Y:S04]  /*85f20*/  LDL.LU R4, [R1+0x3378] ;  /* 0x0033780001047983 */ /* 0x000ea80000300800 */
[----:B------:R1:W-:Y:S01]  /*85f30*/  STL.64 [R1+0x3368], R16 ;  /* 0x0033681001007387 */ /* 0x0003e20000100a00 */
[----:B------:R-:W-:-:S03]  /*85f40*/  IMAD.X R21, R21, 0x1, R14, P6 ;  /* 0x0000000115157824 */ /* 0x000fc600030e060e */
[----:B-1----:R-:W3:Y:S04]  /*85f50*/  LDL R17, [R1+0x5bc] ;  /* 0x0005bc0001117983 */ /* 0x002ee80000100800 */
[----:B------:R1:W-:Y:S04]  /*85f60*/  STL.64 [R1+0xd98], R20 ;  /* 0x000d981401007387 */ /* 0x0003e80000100a00 */
[----:B-1----:R-:W4:Y:S01]  /*85f70*/  LDL.LU.64 R20, [R1+0x3370] ;  /* 0x0033700001147983 */ /* 0x002f220000300a00 */
[----:B---3--:R-:W-:-:S05]  /*85f80*/  SHF.R.S32.HI R16, RZ, 0x1f, R17 ;  /* 0x0000001fff107819 */ /* 0x008fca0000011411 */
[----:B------:R1:W-:Y:S04]  /*85f90*/  STL [R1+0x30], R16 ;  /* 0x0000301001007387 */ /* 0x0003e80000100800 */
[----:B----4-:R3:W-:Y:S01]  /*85fa0*/  STL [R1+0x335c], R21 ;  /* 0x00335c1501007387 */ /* 0x0107e20000100800 */
[----:B-1----:R-:W-:-:S03]  /*85fb0*/  IADD3 R16, P6, R17, R21, RZ ;  /* 0x0000001511107210 */ /* 0x002fc60007fde0ff */
[----:B---3--:R-:W3:Y:S04]  /*85fc0*/  LDL.LU R21, [R1+0x30] ;  /* 0x0000300001157983 */ /* 0x008ee80000300800 */
[----:B------:R1:W-:Y:S01]  /*85fd0*/  STL [R1+0x3360], R20 ;  /* 0x0033601401007387 */ /* 0x0003e20000100800 */
[----:B---3--:R-:W-:-:S03]  /*85fe0*/  IMAD.X R17, R21, 0x1, R20, P6 ;  /* 0x0000000115117824 */ /* 0x008fc600030e0614 */
[----:B-1----:R-:W3:Y:S04]  /*85ff0*/  LDL.LU R20, [R1+0x5bc] ;  /* 0x0005bc0001147983 */ /* 0x002ee80000300800 */
[----:B------:R3:W-:Y:S02]  /*86000*/  STL.64 [R1+0xd88], R16 ;  /* 0x000d881001007387 */ /* 0x0007e40000100a00 */
[----:B---3--:R-:W-:-:S05]  /*86010*/  IADD3 R16, P6, R20, R19, RZ ;  /* 0x0000001314107210 */ /* 0x008fca0007fde0ff */
[----:B------:R-:W-:-:S05]  /*86020*/  IMAD.X R17, R21, 0x1, R18, P6 ;  /* 0x0000000115117824 */ /* 0x000fca00030e0612 */
[----:B------:R1:W-:Y:S04]  /*86030*/  STL.64 [R1+0xd80], R16 ;  /* 0x000d801001007387 */ /* 0x0003e80000100a00 */
[----:B-1----:R-:W3:Y:S04]  /*86040*/  LDL.LU.64 R16, [R1+0x3368] ;  /* 0x0033680001107983 */ /* 0x002ee80000300a00 */
[----:B------:R3:W-:Y:S02]  /*86050*/  STL.64 [R1+0x3350], R18 ;  /* 0x0033501201007387 */ /* 0x0007e40000100a00 */
[----:B---3--:R-:W-:-:S02]  /*86060*/  IADD3 R18, P6, R20, R17, RZ ;  /* 0x0000001114127210 */ /* 0x008fc40007fde0ff */
[----:B------:R-:W-:Y:S03]  /*86070*/  STL [R1+0x3358], R17 ;  /* 0x0033581101007387 */ /* 0x000fe60000100800 */
[----:B------:R-:W-:-:S05]  /*86080*/  IMAD.X R19, R21, 0x1, R15, P6 ;  /* 0x0000000115137824 */ /* 0x000fca00030e060f */
[----:B------:R1:W-:Y:S02]  /*86090*/  STL.64 [R1+0xd78], R18 ;  /* 0x000d781201007387 */ /* 0x0003e40000100a00 */
[----:B-1----:R-:W-:Y:S02]  /*860a0*/  IADD3 R18, P6, R20, R16, RZ ;  /* 0x0000001014127210 */ /* 0x002fe40007fde0ff */
[----:B------:R-:W3:Y:S03]  /*860b0*/  LDL.LU R20, [R1+0x3360] ;  /* 0x0033600001147983 */ /* 0x000ee60000300800 */
[----:B------:R-:W-:Y:S02]  /*860c0*/  IMAD.X R19, R21, 0x1, R14, P6 ;  /* 0x0000000115137824 */ /* 0x000fe400030e060e */
[----:B------:R-:W4:Y:S04]  /*860d0*/  LDL.LU R21, [R1+0x335c] ;  /* 0x00335c0001157983 */ /* 0x000f280000300800 */
[----:B------:R-:W-:Y:S04]  /*860e0*/  STL.64 [R1+0xd58], R18 ;  /* 0x000d581201007387 */ /* 0x000fe80000100a00 */
[----:B------:R1:W-:Y:S04]  /*860f0*/  STL [R1+0x334c], R14 ;  /* 0x00334c0e01007387 */ /* 0x0003e80000100800 */
[----:B-1----:R-:W2:Y:S02]  /*86100*/  LDL.LU R14, [R1+0x5c0] ;  /* 0x0005c000010e7983 */ /* 0x002ea40000300800 */
[----:B--2---:R-:W-:-:S02]  /*86110*/  SHF.R.S32.HI R17, RZ, 0x1f, R14 ;  /* 0x0000001fff117819 */ /* 0x004fc4000001140e */
[----:B----4-:R-:W-:-:S05]  /*86120*/  IADD3 R18, P6, R14, R21, RZ ;  /* 0x000000150e127210 */ /* 0x010fca0007fde0ff */
[----:B---3--:R-:W-:Y:S01]  /*86130*/  IMAD.X R19, R17, 0x1, R20, P6 ;  /* 0x0000000111137824 */ /* 0x008fe200030e0614 */
        /* <DEDUP_REMOVED lines=14> */
[----:B------:R-:W2:Y:S04]  /*86220*/  LDL.LU R14, [R1+0x334c] ;  /* 0x00334c00010e7983 */ /* 0x000ea80000300800 */
[----:B------:R-:W-:Y:S01]  /*86230*/  STL.64 [R1+0x3338], R16 ;  /* 0x0033381001007387 */ /* 0x000fe20000100a00 */
[----:B--2---:R-:W-:-:S03]  /*86240*/  IMAD.X R21, R7, 0x1, R14, P6 ;  /* 0x0000000107157824 */ /* 0x004fc600030e060e */
[----:B------:R-:W2:Y:S04]  /*86250*/  LDL.LU R7, [R1+0x3348] ;  /* 0x0033480001077983 */ /* 0x000ea80000300800 */
[----:B------:R1:W-:Y:S04]  /*86260*/  STL.64 [R1+0xd20], R20 ;  /* 0x000d201401007387 */ /* 0x0003e80000100a00 */
[----:B-1----:R-:W3:Y:S04]  /*86270*/  LDL.LU.64 R20, [R1+0x3340] ;  /* 0x0033400001147983 */ /* 0x002ee80000300a00 */
[----:B------:R-:W-:Y:S04]  /*86280*/  STL [R1+0x3330], R28 ;  /* 0x0033301c01007387 */ /* 0x000fe80000100800 */
[----:B------:R1:W-:Y:S04]  /*86290*/  STL [R1+0x3334], R5 ;  /* 0x0033340501007387 */ /* 0x0003e80000100800 */
        /* <DEDUP_REMOVED lines=12> */
[----:B------:R1:W-:Y:S02]  /*86360*/  STL.64 [R1+0xd00], R18 ;  /* 0x000d001201007387 */ /* 0x0003e40000100a00 */
[----:B-1----:R-:W-:Y:S02]  /*86370*/  IADD3 R18, P6, R5, R16, RZ ;  /* 0x0000001005127210 */ /* 0x002fe40007fde0ff */
[----:B------:R-:W3:Y:S03]  /*86380*/  LDL.LU R5, [R1+0x3334] ;  /* 0x0033340001057983 */ /* 0x000ee60000300800 */
[----:B------:R-:W-:Y:S02]  /*86390*/  IMAD.X R19, R28, 0x1, R14, P6 ;  /* 0x000000011c137824 */ /* 0x000fe400030e060e */
[----:B------:R-:W4:Y:S04]  /*863a0*/  LDL.LU R28, [R1+0x3330] ;  /* 0x00333000011c7983 */ /* 0x000f280000300800 */
[----:B------:R1:W-:Y:S04]  /*863b0*/  STL [R1+0x3324], R14 ;  /* 0x0033240e01007387 */ /* 0x0003e80000100800 */
[----:B-1----:R-:W2:Y:S04]  /*863c0*/  LDL.LU R14, [R1+0x5c8] ;  /* 0x0005c800010e7983 */ /* 0x002ea80000300800 */
[----:B------:R-:W-:Y:S04]  /*863d0*/  STL.64 [R1+0xce0], R18 ;  /* 0x000ce01201007387 */ /* 0x000fe80000100a00 */
[----:B----4-:R2:W-:Y:S02]  /*863e0*/  STL [R1+0x3320], R28 ;  /* 0x0033201c01007387 */ /* 0x0105e40000100800 */
[----:B--2---:R-:W-:-:S02]  /*863f0*/  SHF.R.S32.HI R28, RZ, 0x1f, R14 ;  /* 0x0000001fff1c7819 */ /* 0x004fc4000001140e */
[----:B------:R-:W-:-:S05]  /*86400*/  IADD3 R18, P6, R14, R21, RZ ;  /* 0x000000150e127210 */ /* 0x000fca0007fde0ff */
        /* <DEDUP_REMOVED lines=8> */
[----:B------:R-:W-:-:S05]  /*86490*/  IMAD.X R21, R28, 0x1, R15, P6 ;  /* 0x000000011c157824 */ /* 0x000fca00030e060f */
[----:B------:R1:W-:Y:S02]  /*864a0*/  STL.64 [R1+0xcc0], R20 ;  /* 0x000cc01401007387 */ /* 0x0003e40000100a00 */
[----:B-1----:R-:W-:Y:S02]  /*864b0*/  IADD3 R20, P6, R14, R16, RZ ;  /* 0x000000100e147210 */ /* 0x002fe40007fde0ff */
[----:B------:R-:W2:Y:S01]  /*864c0*/  LDL.LU R14, [R1+0x3324] ;  /* 0x00332400010e7983 */ /* 0x000ea20000300800 */
[----:B------:R-:W-:-:S03]  /*864d0*/  IMAD.MOV.U32 R21, RZ, RZ, R28 ;  /* 0x000000ffff157224 */ /* 0x000fc600078e001c */
[----:B------:R-:W4:Y:S04]  /*864e0*/  LDL.LU R28, [R1+0x3320] ;  /* 0x00332000011c7983 */ /* 0x000f280000300800 */
[----:B---3--:R1:W-:Y:S04]  /*864f0*/  STL.64 [R1+0x3300], R4 ;  /* 0x0033000401007387 */ /* 0x0083e80000100a00 */
[----:B-1----:R-:W3:Y:S01]  /*86500*/  LDL.LU R5, [R1+0x5cc] ;  /* 0x0005cc0001057983 */ /* 0x002ee20000300800 */
[----:B--2---:R-:W-:-:S05]  /*86510*/  IMAD.X R21, R21, 0x1, R14, P6 ;  /* 0x0000000115157824 */ /* 0x004fca00030e060e */
[----:B------:R1:W-:Y:S04]  /*86520*/  STL.64 [R1+0xca8], R20 ;  /* 0x000ca81401007387 */ /* 0x0003e80000100a00 */
[----:B-1----:R-:W2:Y:S04]  /*86530*/  LDL.LU.64 R20, [R1+0x3318] ;  /* 0x0033180001147983 */ /* 0x002ea80000300a00 */
[----:B------:R3:W-:Y:S04]  /*86540*/  STL [R1+0x3308], R25 ;  /* 0x0033081901007387 */ /* 0x0007e80000100800 */
[----:B----4-:R2:W-:Y:S01]  /*86550*/  STL.64 [R1+0x3310], R28 ;  /* 0x0033101c01007387 */ /* 0x0105e20000100a00 */
[----:B---3--:R-:W-:-:S02]  /*86560*/  SHF.R.S32.HI R25, RZ, 0x1f, R5 ;  /* 0x0000001fff197819 */ /* 0x008fc40000011405 */
[----:B--2---:R-:W-:-:S05]  /*86570*/  IADD3 R28, P6, R5, R21, RZ ;  /* 0x00000015051c7210 */ /* 0x004fca0007fde0ff */
        /* <DEDUP_REMOVED lines=32> */
[----:B------:R-:W2:Y:S04]  /*86780*/  LDL.LU R26, [R1+0x32f0] ;  /* 0x0032f000011a7983 */ /* 0x000ea80000300800 */
[----:B------:R1:W-:Y:S04]  /*86790*/  STL.64 [R1+0xc30], R10 ;  /* 0x000c300a01007387 */ /* 0x0003e80000100a00 */
[----:B-1----:R-:W3:Y:S04]  /*867a0*/  LDL.LU.64 R10, [R1+0x32e8] ;  /* 0x0032e800010a7983 */ /* 0x002ee80000300a00 */
[----:B------:R1:W-:Y:S04]  /*867b0*/  STL [R1+0x32dc], R3 ;  /* 0x0032dc0301007387 */ /* 0x0003e80000100800 */
[----:B-1----:R-:W4:Y:S02]  /*867c0*/  LDL.LU R3, [R1+0x5d4] ;  /* 0x0005d40001037983 */ /* 0x002f240000300800 */
[----:B----4-:R-:W-:-:S02]  /*867d0*/  SHF.R.S32.HI R17, RZ, 0x1f, R3 ;  /* 0x0000001fff117819 */ /* 0x010fc40000011403 */
[----:B------:R-:W-:-:S03]  /*867e0*/  IADD3 R16, P6, R3, R21, RZ ;  /* 0x0000001503107210 */ /* 0x000fc60007fde0ff */
[----:B------:R-:W-:Y:S04]  /*867f0*/  STL [R1+0x30], R17 ;  /* 0x0000301101007387 */ /* 0x000fe80000100800 */
[----:B------:R1:W-:Y:S04]  /*86800*/  STL [R1+0x32d8], R21 ;  /* 0x0032d81501007387 */ /* 0x0003e80000100800 */
[----:B-1----:R-:W4:Y:S02]  /*86810*/  LDL.LU R21, [R1+0x30] ;  /* 0x0000300001157983 */ /* 0x002f240000300800 */
[----:B----4-:R-:W-:-:S05]  /*86820*/  IMAD.X R17, R21, 0x1, R20, P6 ;  /* 0x0000000115117824 */ /* 0x010fca00030e0614 */
[----:B------:R1:W-:Y:S02]  /*86830*/  STL.64 [R1+0xc20], R16 ;  /* 0x000c201001007387 */ /* 0x0003e40000100a00 */
        /* <DEDUP_REMOVED lines=8> */
[----:B-1----:R-:W-:Y:S02]  /*868c0*/  IADD3 R18, P6, R3, R16, RZ ;  /* 0x0000001003127210 */ /* 0x002fe40007fde0ff */
[----:B------:R-:W4:Y:S03]  /*868d0*/  LDL.LU R3, [R1+0x32dc] ;  /* 0x0032dc0001037983 */ /* 0x000f260000300800 */
[----:B------:R-:W-:Y:S02]  /*868e0*/  IMAD.X R19, R21, 0x1, R14, P6 ;  /* 0x0000000115137824 */ /* 0x000fe400030e060e */
[----:B------:R-:W2:Y:S04]  /*868f0*/  LDL.LU R21, [R1+0x32d8] ;  /* 0x0032d80001157983 */ /* 0x000ea80000300800 */
[----:B------:R-:W-:Y:S04]  /*86900*/  STL [R1+0x32c8], R6 ;  /* 0x0032c80601007387 */ /* 0x000fe80000100800 */
[----:B------:R-:W-:Y:S04]  /*86910*/  STL.64 [R1+0xbf0], R18 ;  /* 0x000bf01201007387 */ /* 0x000fe80000100a00 */
[----:B----4-:R1:W-:Y:S04]  /*86920*/  STL [R1+0x32cc], R3 ;  /* 0x0032cc0301007387 */ /* 0x0103e80000100800 */
[----:B-1----:R-:W4:Y:S02]  /*86930*/  LDL.LU R3, [R1+0x5d8] ;  /* 0x0005d80001037983 */ /* 0x002f240000300800 */
[----:B----4-:R-:W-:-:S02]  /*86940*/  SHF.R.S32.HI R6, RZ, 0x1f, R3 ;  /* 0x0000001fff067819 */ /* 0x010fc40000011403 */
[----:B--2---:R-:W-:-:S05]  /*86950*/  IADD3 R18, P6, R3, R21, RZ ;  /* 0x0000001503127210 */ /* 0x004fca0007fde0ff */
        /* <DEDUP_REMOVED lines=11> */
[----:B------:R-:W2:Y:S04]  /*86a10*/  LDL.LU R3, [R1+0x32cc] ;  /* 0x0032cc0001037983 */ /* 0x000ea80000300800 */
[----:B------:R-:W-:Y:S01]  /*86a20*/  STL.64 [R1+0x32b8], R16 ;  /* 0x0032b81001007387 */ /* 0x000fe20000100a00 */
[----:B------:R-:W-:-:S03]  /*86a30*/  IMAD.X R21, R6, 0x1, R14, P6 ;  /* 0x0000000106157824 */ /* 0x000fc600030e060e */
[----:B------:R-:W4:Y:S04]  /*86a40*/  LDL.LU R6, [R1+0x32c8] ;  /* 0x0032c80001067983 */ /* 0x000f280000300800 */
[----:B------:R1:W-:Y:S04]  /*86a50*/  STL.64 [R1+0xbb8], R20 ;  /* 0x000bb81401007387 */ /* 0x0003e80000100a00 */
[----:B-1----:R-:W3:Y:S04]  /*86a60*/  LDL.LU.64 R20, [R1+0x32c0] ;  /* 0x0032c00001147983 */ /* 0x002ee80000300a00 */
[----:B------:R-:W-:Y:S04]  /*86a70*/  STL [R1+0x32b0], R14 ;  /* 0x0032b00e01007387 */ /* 0x000fe80000100800 */
        /* <DEDUP_REMOVED lines=14> */
[----:B-1----:R-:W-:Y:S01]  /*86b60*/  IADD3 R18, P6, R6, R16, RZ ;  /* 0x0000001006127210 */ /* 0x002fe20007fde0ff */
[----:B------:R-:W-:Y:S01]  /*86b70*/  IMAD.MOV.U32 R19, RZ, RZ, R14 ;  /* 0x000000ffff137224 */ /* 0x000fe200078e000e */
[----:B------:R-:W3:Y:S04]  /*86b80*/  LDL.LU R6, [R1+0x32b4] ;  /* 0x0032b40001067983 */ /* 0x000ee80000300800 */
[----:B------:R-:W4:Y:S04]  /*86b90*/  LDL.LU R14, [R1+0x32b0] ;  /* 0x0032b000010e7983 */ /* 0x000f280000300800 */
[----:B------:R1:W-:Y:S04]  /*86ba0*/  STL.64 [R1+0x3290], R26 ;  /* 0x0032901a01007387 */ /* 0x0003e80000100a00 */
[----:B-1----:R-:W2:Y:S04]  /*86bb0*/  LDL.LU R27, [R1+0x5e0] ;  /* 0x0005e000011b7983 */ /* 0x002ea80000300800 */
[----:B------:R2:W-:Y:S01]  /*86bc0*/  STL [R1+0x3298], R9 ;  /* 0x0032980901007387 */ /* 0x0005e20000100800 */
[----:B----4-:R-:W-:-:S05]  /*86bd0*/  IMAD.X R19, R19, 0x1, R14, P6 ;  /* 0x0000000113137824 */ /* 0x010fca00030e060e */
[----:B------:R1:W-:Y:S01]  /*86be0*/  STL.64 [R1+0xb78], R18 ;  /* 0x000b781201007387 */ /* 0x0003e20000100a00 */
[----:B--2---:R-:W-:Y:S02]  /*86bf0*/  SHF.R.S32.HI R9, RZ, 0x1f, R27 ;  /* 0x0000001fff097819 */ /* 0x004fe4000001141b */
        /* <DEDUP_REMOVED lines=32> */
[----:B------:R-:W-:Y:S01]  /*86e00*/  IADD3 R8, P6, R9, R16, RZ ;  /* 0x0000001009087210 */ /* 0x000fe20007fde0ff */
[----:B------:R-:W-:Y:S02]  /*86e10*/  IMAD.MOV.U32 R9, RZ, RZ, R7 ;  /* 0x000000ffff097224 */ /* 0x000fe400078e0007 */
[----:B------:R-:W3:Y:S02]  /*86e20*/  LDL.LU R7, [R1+0x3280] ;  /* 0x0032800001077983 */ /* 0x000ee40000300800 */
[----:B------:R-:W-:-:S02]  /*86e30*/  IMAD.X R9, R9, 0x1, R14, P6 ;  /* 0x0000000109097824 */ /* 0x000fc400030e060e */
[----:B--2---:R1:W-:Y:S04]  /*86e40*/  STL.64 [R1+0x3260], R26 ;  /* 0x0032601a01007387 */ /* 0x0043e80000100a00 */
[----:B-1----:R-:W2:Y:S04]  /*86e50*/  LDL.LU R27, [R1+0x5e8] ;  /* 0x0005e800011b7983 */ /* 0x002ea80000300800 */
[----:B------:R1:W-:Y:S04]  /*86e60*/  STL.64 [R1+0xb00], R8 ;  /* 0x000b000801007387 */ /* 0x0003e80000100a00 */
[----:B-1----:R-:W4:Y:S04]  /*86e70*/  LDL.LU.64 R8, [R1+0x3278] ;  /* 0x0032780001087983 */ /* 0x002f280000300a00 */
[----:B----4-:R-:W-:Y:S04]  /*86e80*/  STL.64 [R1+0x3270], R8 ;  /* 0x0032700801007387 */ /* 0x010fe80000100a00 */
[----:B---3--:R2:W-:Y:S02]  /*86e90*/  STL [R1+0x3268], R7 ;  /* 0x0032680701007387 */ /* 0x0085e40000100800 */
        /* <DEDUP_REMOVED lines=37> */
[----:B--2---:R1:W-:Y:S04]  /*870f0*/  STL [R1+0x323c], R3 ;  /* 0x00323c0301007387 */ /* 0x0043e80000100800 */
        /* <DEDUP_REMOVED lines=39> */
[----:B------:R-:W3:Y:S04]  /*87370*/  LDL.LU R3, [R1+0x3228] ;  /* 0x0032280001037983 */ /* 0x000ee80000300800 */
[----:B------:R1:W-:Y:S04]  /*87380*/  STL.64 [R1+0x3208], R22 ;  /* 0x0032081601007387 */ /* 0x0003e80000100a00 */
[----:B-1----:R-:W4:Y:S01]  /*87390*/  LDL.LU R23, [R1+0x5f8] ;  /* 0x0005f80001177983 */ /* 0x002f220000300800 */
[----:B--2---:R-:W-:-:S05]  /*873a0*/  IMAD.X R21, R21, 0x1, R14, P6 ;  /* 0x0000000115157824 */ /* 0x004fca00030e060e */
[----:B------:R1:W-:Y:S04]  /*873b0*/  STL.64 [R1+0xa08], R20 ;  /* 0x000a081401007387 */ /* 0x0003e80000100a00 */
[----:B-1----:R-:W2:Y:S04]  /*873c0*/  LDL.LU.64 R20, [R1+0x3220] ;  /* 0x0032200001147983 */ /* 0x002ea80000300a00 */
[----:B------:R4:W-:Y:S04]  /*873d0*/  STL [R1+0x3210], R27 ;  /* 0x0032101b01007387 */ /* 0x0009e80000100800 */
[----:B---3--:R2:W-:Y:S01]  /*873e0*/  STL.64 [R1+0x3218], R2 ;  /* 0x0032180201007387 */ /* 0x0085e20000100a00 */
[----:B----4-:R-:W-:-:S02]  /*873f0*/  SHF.R.S32.HI R27, RZ, 0x1f, R23 ;  /* 0x0000001fff1b7819 */ /* 0x010fc40000011417 */
        /* <DEDUP_REMOVED lines=54> */
[----:B------:R-:W4:Y:S01]  /*87760*/  LDL.LU R14, [R1+0x31e4] ;  /* 0x0031e400010e7983 */ /* 0x000f220000300800 */
[----:B------:R-:W-:-:S03]  /*87770*/  IMAD.MOV.U32 R19, RZ, RZ, R21 ;  /* 0x000000ffff137224 */ /* 0x000fc600078e0015 */
[----:B------:R-:W2:Y:S04]  /*87780*/  LDL.LU R21, [R1+0x31e0] ;  /* 0x0031e00001157983 */ /* 0x000ea80000300800 */
[----:B---3--:R1:W-:Y:S04]  /*87790*/  STL.64 [R1+0x31c0], R10 ;  /* 0x0031c00a01007387 */ /* 0x0083e80000100a00 */
[----:B-1----:R-:W3:Y:S04]  /*877a0*/  LDL.LU R11, [R1+0x604] ;  /* 0x00060400010b7983 */ /* 0x002ee80000300800 */
[----:B------:R3:W-:Y:S01]  /*877b0*/  STL [R1+0x31c8], R24 ;  /* 0x0031c81801007387 */ /* 0x0007e20000100800 */
[----:B----4-:R-:W-:-:S05]  /*877c0*/  IMAD.X R19, R19, 0x1, R14, P6 ;  /* 0x0000000113137824 */ /* 0x010fca00030e060e */
[----:B------:R2:W-:Y:S01]  /*877d0*/  STL.64 [R1+0x958], R18 ;  /* 0x0009581201007387 */ /* 0x0005e20000100a00 */
[----:B---3--:R-:W-:Y:S02]  /*877e0*/  SHF.R.S32.HI R24, RZ, 0x1f, R11 ;  /* 0x0000001fff187819 */ /* 0x008fe4000001140b */
        /* <DEDUP_REMOVED lines=37> */
[----:B------:R-:W-:Y:S04]  /*87a40*/  STL [R1+0x3198], R14 ;  /* 0x0031980e01007387 */ /* 0x000fe80000100800 */
[----:B----4-:R-:W-:Y:S04]  /*87a50*/  STL.64 [R1+0x31a0], R10 ;  /* 0x0031a00a01007387 */ /* 0x010fe80000100a00 */
        /* <DEDUP_REMOVED lines=14> */
[----:B-1----:R-:W3:Y:S04]  /*87b40*/  LDL.LU.64 R10, [R1+0x31a0] ;  /* 0x0031a000010a7983 */ /* 0x002ee80000300a00 */
[----:B------:R-:W4:Y:S04]  /*87b50*/  LDL.LU R14, [R1+0x3198] ;  /* 0x00319800010e7983 */ /* 0x000f280000300800 */
[----:B------:R1:W-:Y:S04]  /*87b60*/  STL.64 [R1+0x3178], R8 ;  /* 0x0031780801007387 */ /* 0x0003e80000100a00 */
[----:B-1----:R-:W2:Y:S01]  /*87b70*/  LDL.LU R9, [R1+0x610] ;  /* 0x0006100001097983 */ /* 0x002ea20000300800 */
[----:B----4-:R-:W-:-:S05]  /*87b80*/  IMAD.X R23, R23, 0x1, R14, P6 ;  /* 0x0000000117177824 */ /* 0x010fca00030e060e */
[----:B------:R1:W-:Y:S04]  /*87b90*/  STL.64 [R1+0x8a0], R22 ;  /* 0x0008a01601007387 */ /* 0x0003e80000100a00 */
[----:B-1----:R-:W4:Y:S04]  /*87ba0*/  LDL.LU.64 R22, [R1+0x3190] ;  /* 0x0031900001167983 */ /* 0x002f280000300a00 */
[----:B----4-:R-:W-:Y:S04]  /*87bb0*/  STL.64 [R1+0x3188], R22 ;  /* 0x0031881601007387 */ /* 0x010fe80000100a00 */
[----:B------:R2:W-:Y:S02]  /*87bc0*/  STL [R1+0x3180], R7 ;  /* 0x0031800701007387 */ /* 0x0005e40000100800 */
        /* <DEDUP_REMOVED lines=17> */
[----:B--2---:R1:W-:Y:S04]  /*87ce0*/  STL.64 [R1+0x3160], R22 ;  /* 0x0031601601007387 */ /* 0x0043e80000100a00 */
[----:B-1----:R-:W2:Y:S04]  /*87cf0*/  LDL.LU R23, [R1+0x614] ;  /* 0x0006140001177983 */ /* 0x002ea80000300800 */
[----:B----4-:R2:W-:Y:S02]  /*87d00*/  STL [R1+0x3168], R7 ;  /* 0x0031680701007387 */ /* 0x0105e40000100800 */
        /* <DEDUP_REMOVED lines=39> */
[----:B------:R1:W-:Y:S04]  /*87f80*/  STL.64 [R1+0x3130], R24 ;  /* 0x0031301801007387 */ /* 0x0003e80000100a00 */
        /* <DEDUP_REMOVED lines=15> */
[----:B------:R-:W2:Y:S04]  /*88080*/  LDL.LU R11, [R1+0x3138] ;  /* 0x00313800010b7983 */ /* 0x000ea80000300800 */
[----:B------:R1:W-:Y:S04]  /*88090*/  STL.64 [R1+0x548], R24 ;  /* 0x0005481801007387 */ /* 0x0003e80000100a00 */
[----:B-1----:R-:W4:Y:S04]  /*880a0*/  LDL.LU.64 R24, [R1+0x3130] ;  /* 0x0031300001187983 */ /* 0x002f280000300a00 */
[----:B----4-:R1:W-:Y:S04]  /*880b0*/  STL [R1+0x3124], R25 ;  /* 0x0031241901007387 */ /* 0x0103e80000100800 */
        /* <DEDUP_REMOVED lines=19> */
[----:B------:R-:W3:Y:S04]  /*881f0*/  LDL.LU R21, [R1+0x3120] ;  /* 0x0031200001157983 */ /* 0x000ee80000300800 */
[----:B------:R-:W-:Y:S04]  /*88200*/  STL.64 [R1+0x520], R18 ;  /* 0x0005201201007387 */ /* 0x000fe80000100a00 */
[----:B----4-:R-:W-:Y:S04]  /*88210*/  STL [R1+0x3110], R25 ;  /* 0x0031101901007387 */ /* 0x010fe80000100800 */
[----:B------:R1:W-:Y:S04]  /*88220*/  STL [R1+0x3114], R28 ;  /* 0x0031141c01007387 */ /* 0x0003e80000100800 */
[----:B-1----:R-:W4:Y:S02]  /*88230*/  LDL.LU R28, [R1+0x628] ;  /* 0x00062800011c7983 */ /* 0x002f240000300800 */
[----:B----4-:R-:W-:-:S02]  /*88240*/  SHF.R.S32.HI R25, RZ, 0x1f, R28 ;  /* 0x0000001fff197819 */ /* 0x010fc4000001141c */
[----:B---3--:R-:W-:-:S05]  /*88250*/  IADD3 R18, P6, R28, R21, RZ ;  /* 0x000000151c127210 */ /* 0x008fca0007fde0ff */
        /* <DEDUP_REMOVED lines=38> */
[----:B------:R1:W-:Y:S04]  /*884c0*/  STL.64 [R1+0x30d8], R6 ;  /* 0x0030d80601007387 */ /* 0x0003e80000100a00 */
[----:B-1----:R-:W4:Y:S04]  /*884d0*/  LDL.LU R7, [R1+0x630] ;  /* 0x0006300001077983 */ /* 0x002f280000300800 */
[----:B------:R4:W-:Y:S02]  /*884e0*/  STL [R1+0x30e0], R9 ;  /* 0x0030e00901007387 */ /* 0x0009e40000100800 */
        /* <DEDUP_REMOVED lines=13> */
[----:B------:R-:W3:Y:S04]  /*885c0*/  LDL.LU R9, [R1+0x30e0] ;  /* 0x0030e00001097983 */ /* 0x000ee80000300800 */
        /* <DEDUP_REMOVED lines=28> */
[----:B------:R1:W-:Y:S04]  /*88790*/  STL [R1+0x30b4], R14 ;  /* 0x0030b40e01007387 */ /* 0x0003e80000100800 */
        /* <DEDUP_REMOVED lines=19> */
[----:B------:R-:W-:Y:S01]  /*888d0*/  STL [R1+0x3098], R12 ;  /* 0x0030980c01007387 */ /* 0x000fe20000100800 */
[----:B--2---:R-:W-:-:S03]  /*888e0*/  IMAD.X R21, R29, 0x1, R14, P6 ;  /* 0x000000011d157824 */ /* 0x004fc600030e060e */
[----:B------:R-:W2:Y:S04]  /*888f0*/  LDL.LU R29, [R1+0x30b0] ;  /* 0x0030b000011d7983 */ /* 0x000ea80000300800 */
[----:B------:R1:W-:Y:S04]  /*88900*/  STL.64 [R1+0x448], R20 ;  /* 0x0004481401007387 */ /* 0x0003e80000100a00 */
[----:B-1----:R-:W3:Y:S04]  /*88910*/  LDL.LU.64 R20, [R1+0x30a8] ;  /* 0x0030a80001147983 */ /* 0x002ee80000300a00 */
[----:B------:R1:W-:Y:S04]  /*88920*/  STL.64 [R1+0x3090], R10 ;  /* 0x0030900a01007387 */ /* 0x0003e80000100a00 */
[----:B-1----:R-:W4:Y:S04]  /*88930*/  LDL.LU R11, [R1+0x63c] ;  /* 0x00063c00010b7983 */ /* 0x002f280000300800 */
[----:B------:R3:W-:Y:S01]  /*88940*/  STL.64 [R1+0x30a0], R24 ;  /* 0x0030a01801007387 */ /* 0x0007e20000100a00 */
[----:B----4-:R-:W-:-:S02]  /*88950*/  SHF.R.S32.HI R12, RZ, 0x1f, R11 ;  /* 0x0000001fff0c7819 */ /* 0x010fc4000001140b */
        /* <DEDUP_REMOVED lines=15> */
[----:B----4-:R-:W-:Y:S04]  /*88a50*/  STL [R1+0x3080], R12 ;  /* 0x0030800c01007387 */ /* 0x010fe80000100800 */
        /* <DEDUP_REMOVED lines=17> */
[----:B------:R-:W4:Y:S04]  /*88b70*/  LDL.LU R12, [R1+0x3080] ;  /* 0x00308000010c7983 */ /* 0x000f280000300800 */
[----:B------:R1:W-:Y:S04]  /*88b80*/  STL.64 [R1+0x470], R22 ;  /* 0x0004701601007387 */ /* 0x0003e80000100a00 */
[----:B-1----:R-:W2:Y:S04]  /*88b90*/  LDL.LU.64 R22, [R1+0x3078] ;  /* 0x0030780001167983 */ /* 0x002ea80000300a00 */
[----:B------:R1:W-:Y:S04]  /*88ba0*/  STL [R1+0x3068], R5 ;  /* 0x0030680501007387 */ /* 0x0003e80000100800 */
[----:B-1----:R-:W3:Y:S02]  /*88bb0*/  LDL.LU R5, [R1+0x644] ;  /* 0x0006440001057983 */ /* 0x002ee40000300800 */
[----:B---3--:R-:W-:-:S02]  /*88bc0*/  SHF.R.S32.HI R17, RZ, 0x1f, R5 ;  /* 0x0000001fff117819 */ /* 0x008fc40000011405 */
[----:B------:R-:W-:-:S03]  /*88bd0*/  IADD3 R16, P6, R5, R21, RZ ;  /* 0x0000001505107210 */ /* 0x000fc60007fde0ff */
[----:B------:R-:W-:Y:S04]  /*88be0*/  STL [R1+0x30], R17 ;  /* 0x0000301101007387 */ /* 0x000fe80000100800 */
[----:B------:R1:W-:Y:S04]  /*88bf0*/  STL [R1+0x3064], R21 ;  /* 0x0030641501007387 */ /* 0x0003e80000100800 */
[----:B-1----:R-:W3:Y:S02]  /*88c00*/  LDL.LU R21, [R1+0x30] ;  /* 0x0000300001157983 */ /* 0x002ee40000300800 */
[----:B---3--:R-:W-:-:S05]  /*88c10*/  IMAD.X R17, R21, 0x1, R20, P6 ;  /* 0x0000000115117824 */ /* 0x008fca00030e0614 */
[----:B------:R1:W-:Y:S02]  /*88c20*/  STL.64 [R1+0x468], R16 ;  /* 0x0004681001007387 */ /* 0x0003e40000100a00 */
[----:B-1----:R-:W-:-:S05]  /*88c30*/  IADD3 R16, P6, R5, R19, RZ ;  /* 0x0000001305107210 */ /* 0x002fca0007fde0ff */
        /* <DEDUP_REMOVED lines=13> */
[----:B---3--:R1:W-:Y:S04]  /*88d10*/  STL [R1+0x3054], R5 ;  /* 0x0030540501007387 */ /* 0x0083e80000100800 */
[----:B-1----:R-:W3:Y:S02]  /*88d20*/  LDL.LU R5, [R1+0x648] ;  /* 0x0006480001057983 */ /* 0x002ee40000300800 */
[----:B---3--:R-:W-:-:S02]  /*88d30*/  SHF.R.S32.HI R17, RZ, 0x1f, R5 ;  /* 0x0000001fff117819 */ /* 0x008fc40000011405 */
[----:B----4-:R-:W-:-:S05]  /*88d40*/  IADD3 R18, P6, R5, R21, RZ ;  /* 0x0000001505127210 */ /* 0x010fca0007fde0ff */
[----:B------:R-:W-:Y:S01]  /*88d50*/  IMAD.X R19, R17, 0x1, R20, P6 ;  /* 0x0000000111137824 */ /* 0x000fe200030e0614 */
[----:B------:R1:W-:Y:S04]  /*88d60*/  STL [R1+0x30], R17 ;  /* 0x0000301101007387 */ /* 0x0003e80000100800 */
[----:B-1----:R-:W3:Y:S04]  /*88d70*/  LDL.LU R17, [R1+0x3060] ;  /* 0x0030600001117983 */ /* 0x002ee80000300800 */
[----:B------:R1:W-:Y:S04]  /*88d80*/  STL.64 [R1+0x4e8], R18 ;  /* 0x0004e81201007387 */ /* 0x0003e80000100a00 */
[----:B-1----:R-:W4:Y:S04]  /*88d90*/  LDL.LU.64 R18, [R1+0x3058] ;  /* 0x0030580001127983 */ /* 0x002f280000300a00 */
[----:B------:R-:W-:Y:S04]  /*88da0*/  STL.64 [R1+0x3048], R20 ;  /* 0x0030481401007387 */ /* 0x000fe80000100a00 */
[----:B------:R1:W-:Y:S04]  /*88db0*/  STL [R1+0x3050], R24 ;  /* 0x0030501801007387 */ /* 0x0003e80000100800 */
[----:B-1----:R-:W2:Y:S01]  /*88dc0*/  LDL.LU R24, [R1+0x30] ;  /* 0x0000300001187983 */ /* 0x002ea20000300800 */
[----:B----4-:R-:W-:-:S05]  /*88dd0*/  IADD3 R20, P6, R5, R19, RZ ;  /* 0x0000001305147210 */ /* 0x010fca0007fde0ff */
[----:B--2---:R-:W-:-:S05]  /*88de0*/  IMAD.X R21, R24, 0x1, R18, P6 ;  /* 0x0000000118157824 */ /* 0x004fca00030e0612 */
[----:B------:R3:W-:Y:S02]  /*88df0*/  STL.64 [R1+0x518], R20 ;  /* 0x0005181401007387 */ /* 0x0007e40000100a00 */
[----:B---3--:R-:W-:-:S05]  /*88e00*/  IADD3 R20, P6, R5, R17, RZ ;  /* 0x0000001105147210 */ /* 0x008fca0007fde0ff */
        /* <DEDUP_REMOVED lines=161> */
[----:B------:R4:W-:Y:S01]  /*89820*/  STL.64 [R1+0x6b0], R18 ;  /* 0x0006b01201007387 */ /* 0x0009e20000100a00 */
        /* <DEDUP_REMOVED lines=18> */
[----:B------:R-:W-:Y:S04]  /*89950*/  STL.64 [R1+0x2f98], R6 ;  /* 0x002f980601007387 */ /* 0x000fe80000100a00 */
[----:B------:R1:W-:Y:S04]  /*89960*/  STL.64 [R1+0x2f88], R2 ;  /* 0x002f880201007387 */ /* 0x0003e80000100a00 */
[----:B-1----:R-:W3:Y:S01]  /*89970*/  LDL.LU R3, [R1+0x6d8] ;  /* 0x0006d80001037983 */ /* 0x002ee20000300800 */
[----:B--2---:R-:W-:-:S03]  /*89980*/  IMAD.X R21, R23, 0x1, R14, P6 ;  /* 0x0000000117157824 */ /* 0x004fc600030e060e */
[----:B------:R-:W2:Y:S04]  /*89990*/  LDL.LU R23, [R1+0x2fa8] ;  /* 0x002fa80001177983 */ /* 0x000ea80000300800 */
[----:B------:R1:W-:Y:S04]  /*899a0*/  STL.64 [R1+0x6d0], R20 ;  /* 0x0006d01401007387 */ /* 0x0003e80000100a00 */
[----:B-1----:R-:W4:Y:S04]  /*899b0*/  LDL.LU.64 R20, [R1+0x2fa0] ;  /* 0x002fa00001147983 */ /* 0x002f280000300a00 */
[----:B------:R3:W-:Y:S02]  /*899c0*/  STL [R1+0x2f90], R28 ;  /* 0x002f901c01007387 */ /* 0x0007e40000100800 */
[----:B---3--:R-:W-:-:S02]  /*899d0*/  SHF.R.S32.HI R28, RZ, 0x1f, R3 ;  /* 0x0000001fff1c7819 */ /* 0x008fc40000011403 */
        /* <DEDUP_REMOVED lines=15> */
[----:B--2---:R-:W-:Y:S04]  /*89ad0*/  STL.64 [R1+0x2f80], R2 ;  /* 0x002f800201007387 */ /* 0x004fe80000100a00 */
[----:B------:R-:W-:Y:S04]  /*89ae0*/  STL [R1+0x2f78], R23 ;  /* 0x002f781701007387 */ /* 0x000fe80000100800 */
        /* <DEDUP_REMOVED lines=15> */
[----:B--2---:R1:W-:Y:S04]  /*89be0*/  STL.64 [R1+0x2f58], R2 ;  /* 0x002f580201007387 */ /* 0x0043e80000100a00 */
[----:B-1----:R-:W2:Y:S04]  /*89bf0*/  LDL.LU R3, [R1+0x6e0] ;  /* 0x0006e00001037983 */ /* 0x002ea80000300800 */
[----:B------:R-:W4:Y:S04]  /*89c00*/  LDL.LU R23, [R1+0x2f78] ;  /* 0x002f780001177983 */ /* 0x000f280000300800 */
[----:B------:R1:W-:Y:S04]  /*89c10*/  STL.64 [R1+0x8e8], R28 ;  /* 0x0008e81c01007387 */ /* 0x0003e80000100a00 */
[----:B-1----:R-:W3:Y:S04]  /*89c20*/  LDL.LU.64 R28, [R1+0x2f70] ;  /* 0x002f7000011c7983 */ /* 0x002ee80000300a00 */
[----:B------:R2:W-:Y:S02]  /*89c30*/  STL [R1+0x2f60], R26 ;  /* 0x002f601a01007387 */ /* 0x0005e40000100800 */
[----:B--2---:R-:W-:-:S02]  /*89c40*/  SHF.R.S32.HI R26, RZ, 0x1f, R3 ;  /* 0x0000001fff1a7819 */ /* 0x004fc40000011403 */
[----:B---3--:R1:W-:Y:S02]  /*89c50*/  STL.64 [R1+0x2f68], R28 ;  /* 0x002f681c01007387 */ /* 0x0083e40000100a00 */
        /* <DEDUP_REMOVED lines=16> */
[----:B--2---:R-:W-:Y:S04]  /*89d60*/  STL [R1+0x2f48], R29 ;  /* 0x002f481d01007387 */ /* 0x004fe80000100800 */
        /* <DEDUP_REMOVED lines=18> */
[----:B-1----:R-:W3:Y:S04]  /*89e90*/  LDL.LU.64 R4, [R1+0x2f40] ;  /* 0x002f400001047983 */ /* 0x002ee80000300a00 */
[----:B----4-:R1:W-:Y:S04]  /*89ea0*/  STL.64 [R1+0x2f28], R28 ;  /* 0x002f281c01007387 */ /* 0x0103e80000100a00 */
[----:B-1----:R-:W4:Y:S04]  /*89eb0*/  LDL.LU R29, [R1+0x6e8] ;  /* 0x0006e800011d7983 */ /* 0x002f280000300800 */
[----:B---3--:R4:W-:Y:S02]  /*89ec0*/  STL.64 [R1+0x2f30], R4 ;  /* 0x002f300401007387 */ /* 0x0089e40000100a00 */
[----:B----4-:R-:W-:-:S02]  /*89ed0*/  SHF.R.S32.HI R4, RZ, 0x1f, R29 ;  /* 0x0000001fff047819 */ /* 0x010fc4000001141d */
[----:B------:R-:W-:-:S05]  /*89ee0*/  IADD3 R16, P6, R29, R21, RZ ;  /* 0x000000151d107210 */ /* 0x000fca0007fde0ff */
[----:B------:R-:W-:-:S05]  /*89ef0*/  IMAD.X R17, R4, 0x1, R20, P6 ;  /* 0x0000000104117824 */ /* 0x000fca00030e0614 */
[----:B------:R1:W-:Y:S02]  /*89f00*/  STL.64 [R1+0x6e0], R16 ;  /* 0x0006e01001007387 */ /* 0x0003e40000100a00 */
[----:B-1----:R-:W-:-:S05]  /*89f10*/  IADD3 R16, P6, R29, R19, RZ ;  /* 0x000000131d107210 */ /* 0x002fca0007fde0ff */
[----:B------:R-:W-:-:S05]  /*89f20*/  IMAD.X R17, R4, 0x1, R18, P6 ;  /* 0x0000000104117824 */ /* 0x000fca00030e0612 */
[----:B------:R1:W-:Y:S04]  /*89f30*/  STL.64 [R1+0x988], R16 ;  /* 0x0009881001007387 */ /* 0x0003e80000100a00 */
[----:B-1----:R-:W3:Y:S04]  /*89f40*/  LDL.LU.64 R16, [R1+0x2f38] ;  /* 0x002f380001107983 */ /* 0x002ee80000300a00 */
[----:B------:R1:W-:Y:S02]  /*89f50*/  STL.64 [R1+0x2f20], R18 ;  /* 0x002f201201007387 */ /* 0x0003e40000100a00 */
[----:B-1----:R-:W-:-:S02]  /*89f60*/  IMAD.MOV.U32 R18, RZ, RZ, R4 ;  /* 0x000000ffff127224 */ /* 0x002fc400078e0004 */
[----:B------:R-:W4:Y:S01]  /*89f70*/  LDL R19, [R1+0x6ec] ;  /* 0x0006ec0001137983 */ /* 0x000f220000100800 */
[----:B---3--:R-:W-:-:S05]  /*89f80*/  IADD3 R4, P6, R29, R17, RZ ;  /* 0x000000111d047210 */ /* 0x008fca0007fde0ff */
[----:B------:R-:W-:Y:S01]  /*89f90*/  IMAD.X R5, R18, 0x1, R15, P6 ;  /* 0x0000000112057824 */ /* 0x000fe200030e060f */
[----:B------:R-:W-:-:S05]  /*89fa0*/  IADD3 R28, P6, R29, R16, RZ ;  /* 0x000000101d1c7210 */ /* 0x000fca0007fde0ff */
[----:B------:R-:W-:Y:S01]  /*89fb0*/  IMAD.X R29, R18, 0x1, R14, P6 ;  /* 0x00000001121d7824 */ /* 0x000fe200030e060e */
[----:B------:R1:W-:Y:S04]  /*89fc0*/  STL.64 [R1+0x9a8], R4 ;  /* 0x0009a80401007387 */ /* 0x0003e80000100a00 */
[----:B-1----:R-:W3:Y:S04]  /*89fd0*/  LDL.LU.64 R4, [R1+0x2f30] ;  /* 0x002f300001047983 */ /* 0x002ee80000300a00 */
[----:B------:R1:W-:Y:S04]  /*89fe0*/  STL.64 [R1+0x9a0], R28 ;  /* 0x0009a01c01007387 */ /* 0x0003e80000100a00 */
[----:B-1----:R-:W2:Y:S01]  /*89ff0*/  LDL.LU.64 R28, [R1+0x2f28] ;  /* 0x002f2800011c7983 */ /* 0x002ea20000300a00 */
[----:B----4-:R-:W-:-:S03]  /*8a000*/  IADD3 R18, P6, R19, R21, RZ ;  /* 0x0000001513127210 */ /* 0x010fc60007fde0ff */
[----:B--2---:R1:W-:Y:S02]  /*8a010*/  STL.64 [R1+0x2f18], R28 ;  /* 0x002f181c01007387 */ /* 0x0043e40000100a00 */
[----:B-1----:R-:W-:-:S05]  /*8a020*/  SHF.R.S32.HI R28, RZ, 0x1f, R19 ;  /* 0x0000001fff1c7819 */ /* 0x002fca0000011413 */
[----:B------:R-:W-:-:S05]  /*8a030*/  IMAD.X R19, R28, 0x1, R20, P6 ;  /* 0x000000011c137824 */ /* 0x000fca00030e0614 */
[----:B------:R1:W-:Y:S04]  /*8a040*/  STL.64 [R1+0x998], R18 ;  /* 0x0009981201007387 */ /* 0x0003e80000100a00 */
[----:B-1----:R-:W2:Y:S04]  /*8a050*/  LDL.LU.64 R18, [R1+0x2f20] ;  /* 0x002f200001127983 */ /* 0x002ea80000300a00 */
[----:B------:R1:W-:Y:S04]  /*8a060*/  STL.64 [R1+0x2f10], R20 ;  /* 0x002f101401007387 */ /* 0x0003e80000100a00 */
[----:B-1----:R-:W2:Y:S01]  /*8a070*/  LDL.LU R21, [R1+0x6ec] ;  /* 0x0006ec0001157983 */ /* 0x002ea20000300800 */
[----:B------:R-:W-:Y:S01]  /*8a080*/  IMAD.MOV.U32 R20, RZ, RZ, R28 ;  /* 0x000000ffff147224 */ /* 0x000fe200078e001c */
[----:B--2---:R-:W-:-:S05]  /*8a090*/  IADD3 R28, P6, R21, R19, RZ ;  /* 0x00000013151c7210 */ /* 0x004fca0007fde0ff */
[----:B------:R-:W-:-:S05]  /*8a0a0*/  IMAD.X R29, R20, 0x1, R18, P6 ;  /* 0x00000001141d7824 */ /* 0x000fca00030e0612 */
[----:B------:R1:W-:Y:S02]  /*8a0b0*/  STL.64 [R1+0x9c8], R28 ;  /* 0x0009c81c01007387 */ /* 0x0003e40000100a00 */
[----:B-1----:R-:W-:-:S05]  /*8a0c0*/  IADD3 R28, P6, R21, R17, RZ ;  /* 0x00000011151c7210 */ /* 0x002fca0007fde0ff */
[----:B------:R-:W-:-:S05]  /*8a0d0*/  IMAD.X R29, R20, 0x1, R15, P6 ;  /* 0x00000001141d7824 */ /* 0x000fca00030e060f */
[----:B------:R1:W-:Y:S04]  /*8a0e0*/  STL.64 [R1+0x9e0], R28 ;  /* 0x0009e01c01007387 */ /* 0x0003e80000100a00 */
[----:B-1----:R-:W2:Y:S04]  /*8a0f0*/  LDL.LU.64 R28, [R1+0x2f18] ;  /* 0x002f1800011c7983 */ /* 0x002ea80000300a00 */
[----:B------:R1:W-:Y:S04]  /*8a100*/  STL [R1+0x2f08], R22 ;  /* 0x002f081601007387 */ /* 0x0003e80000100800 */
[----:B---3--:R3:W-:Y:S01]  /*8a110*/  STL.64 [R1+0x2ef8], R4 ;  /* 0x002ef80401007387 */ /* 0x0087e20000100a00 */
[----:B-1----:R-:W-:Y:S01]  /*8a120*/  IMAD.MOV.U32 R22, RZ, RZ, R20 ;  /* 0x000000ffff167224 */ /* 0x002fe200078e0014 */
[----:B------:R-:W-:-:S02]  /*8a130*/  IADD3 R20, P6, R21, R16, RZ ;  /* 0x0000001015147210 */ /* 0x000fc40007fde0ff */
[----:B---3--:R-:W3:Y:S03]  /*8a140*/  LDL.LU R4, [R1+0x6f0] ;  /* 0x0006f00001047983 */ /* 0x008ee60000300800 */
[----:B------:R-:W-:-:S05]  /*8a150*/  IMAD.X R21, R22, 0x1, R14, P6 ;  /* 0x0000000116157824 */ /* 0x000fca00030e060e */
[----:B------:R1:W-:Y:S04]  /*8a160*/  STL.64 [R1+0x9d8], R20 ;  /* 0x0009d81401007387 */ /* 0x0003e80000100a00 */
[----:B-1----:R-:W4:Y:S04]  /*8a170*/  LDL.LU.64 R20, [R1+0x2f10] ;  /* 0x002f100001147983 */ /* 0x002f280000300a00 */
[----:B------:R4:W-:Y:S01]  /*8a180*/  STL.64 [R1+0x2f00], R6 ;  /* 0x002f000601007387 */ /* 0x0009e20000100a00 */
[----:B---3--:R-:W-:-:S05]  /*8a190*/  SHF.R.S32.HI R22, RZ, 0x1f, R4 ;  /* 0x0000001fff167819 */ /* 0x008fca0000011404 */
[----:B------:R-:W-:Y:S01]  /*8a1a0*/  STL [R1+0x30], R22 ;  /* 0x0000301601007387 */ /* 0x000fe20000100800 */
        /* <DEDUP_REMOVED lines=9> */
[----:B------:R-:W3:Y:S04]  /*8a240*/  LDL.LU R22, [R1+0x2f08] ;  /* 0x002f080001167983 */ /* 0x000ee80000300800 */
[----:B------:R1:W-:Y:S04]  /*8a250*/  STL.64 [R1+0xa20], R6 ;  /* 0x000a200601007387 */ /* 0x0003e80000100a00 */
[----:B-1----:R-:W4:Y:S04]  /*8a260*/  LDL.LU.64 R6, [R1+0x2f00] ;  /* 0x002f000001067983 */ /* 0x002f280000300a00 */
[----:B------:R1:W-:Y:S04]  /*8a270*/  STL [R1+0xa18], R4 ;  /* 0x000a180401007387 */ /* 0x0003e80000100800 */
[----:B-1----:R-:W2:Y:S04]  /*8a280*/  LDL.LU.64 R4, [R1+0x2ef8] ;  /* 0x002ef80001047983 */ /* 0x002ea80000300a00 */
[----:B--2---:R1:W-:Y:S04]  /*8a290*/  STL.64 [R1+0x2ef0], R4 ;  /* 0x002ef00401007387 */ /* 0x0043e80000100a00 */
[----:B-1----:R0:W2:Y:S04]  /*8a2a0*/  LDL.64 R4, [R1+0xa18] ;  /* 0x000a180001047983 */ /* 0x0020a80000100a00 */
[----:B--2---:R-:W2:Y:S04]  /*8a2b0*/  LDL.LU R5, [R1+0x30] ;  /* 0x0000300001057983 */ /* 0x004ea80000300800 */
[----:B------:R-:W-:Y:S04]  /*8a2c0*/  STL [R1+0x2ee8], R26 ;  /* 0x002ee81a01007387 */ /* 0x000fe80000100800 */
[----:B------:R1:W-:Y:S04]  /*8a2d0*/  STL.64 [R1+0x2ee0], R2 ;  /* 0x002ee00201007387 */ /* 0x0003e80000100a00 */
[----:B-1----:R-:W3:Y:S01]  /*8a2e0*/  LDL.LU R3, [R1+0x6f4] ;  /* 0x0006f40001037983 */ /* 0x002ee20000300800 */
[----:B--2---:R-:W-:-:S05]  /*8a2f0*/  IMAD.X R5, R5, 0x1, R14, P6 ;  /* 0x0000000105057824 */ /* 0x004fca00030e060e */
[----:B------:R1:W-:Y:S01]  /*8a300*/  STL [R1+0xa1c], R5 ;  /* 0x000a1c0501007387 */ /* 0x0003e20000100800 */
[----:B---3--:R-:W-:Y:S02]  /*8a310*/  SHF.R.S32.HI R26, RZ, 0x1f, R3 ;  /* 0x0000001fff1a7819 */ /* 0x008fe40000011403 */
[----:B------:R-:W-:-:S05]  /*8a320*/  IADD3 R4, P6, R3, R21, RZ ;  /* 0x0000001503047210 */ /* 0x000fca0007fde0ff */
[----:B-1----:R-:W-:-:S05]  /*8a330*/  IMAD.X R5, R26, 0x1, R20, P6 ;  /* 0x000000011a057824 */ /* 0x002fca00030e0614 */
        /* <DEDUP_REMOVED lines=16> */
[----:B------:R1:W-:Y:S01]  /*8a440*/  STL [R1+0x2ed0], R21 ;  /* 0x002ed01501007387 */ /* 0x0003e20000100800 */
[----:B----4-:R-:W-:-:S02]  /*8a450*/  SHF.R.S32.HI R28, RZ, 0x1f, R29 ;  /* 0x0000001fff1c7819 */ /* 0x010fc4000001141d */
[----:B------:R-:W-:-:S03]  /*8a460*/  IADD3 R2, P6, R29, R21, RZ ;  /* 0x000000151d027210 */ /* 0x000fc60007fde0ff */
[----:B------:R-:W-:Y:S04]  /*8a470*/  STL [R1+0x30], R28 ;  /* 0x0000301c01007387 */ /* 0x000fe80000100800 */
[----:B-1----:R-:W4:Y:S02]  /*8a480*/  LDL.LU R21, [R1+0x30] ;  /* 0x0000300001157983 */ /* 0x002f240000300800 */
[----:B----4-:R-:W-:-:S05]  /*8a490*/  IMAD.X R3, R21, 0x1, R20, P6 ;  /* 0x0000000115037824 */ /* 0x010fca00030e0614 */
[----:B------:R1:W-:Y:S02]  /*8a4a0*/  STL.64 [R1+0x6f0], R2 ;  /* 0x0006f00201007387 */ /* 0x0003e40000100a00 */
[----:B-1----:R-:W-:-:S05]  /*8a4b0*/  IADD3 R2, P6, R29, R19, RZ ;  /* 0x000000131d027210 */ /* 0x002fca0007fde0ff */
[----:B------:R-:W-:-:S05]  /*8a4c0*/  IMAD.X R3, R21, 0x1, R18, P6 ;  /* 0x0000000115037824 */ /* 0x000fca00030e0612 */
[----:B------:R1:W-:Y:S02]  /*8a4d0*/  STL.64 [R1+0xa78], R2 ;  /* 0x000a780201007387 */ /* 0x0003e40000100a00 */
[----:B-1----:R-:W-:-:S05]  /*8a4e0*/  IADD3 R2, P6, R29, R17, RZ ;  /* 0x000000111d027210 */ /* 0x002fca0007fde0ff */
[----:B------:R-:W-:-:S05]  /*8a4f0*/  IMAD.X R3, R21, 0x1, R15, P6 ;  /* 0x0000000115037824 */ /* 0x000fca00030e060f */
[----:B------:R1:W-:Y:S04]  /*8a500*/  STL.64 [R1+0xa98], R2 ;  /* 0x000a980201007387 */ /* 0x0003e80000100a00 */
[----:B-1----:R-:W4:Y:S01]  /*8a510*/  LDL.LU.64 R2, [R1+0x2ed8] ;  /* 0x002ed80001027983 */ /* 0x002f220000300a00 */
[----:B------:R-:W-:-:S05]  /*8a520*/  IADD3 R28, P6, R29, R16, RZ ;  /* 0x000000101d1c7210 */ /* 0x000fca0007fde0ff */
[----:B------:R-:W-:Y:S01]  /*8a530*/  IMAD.X R29, R21, 0x1, R14, P6 ;  /* 0x00000001151d7824 */ /* 0x000fe200030e060e */
[----:B----4-:R1:W-:Y:S04]  /*8a540*/  STL.64 [R1+0x2eb0], R2 ;  /* 0x002eb00201007387 */ /* 0x0103e80000100a00 */
[----:B-1----:R-:W4:Y:S04]  /*8a550*/  LDL.LU R2, [R1+0x858] ;  /* 0x0008580001027983 */ /* 0x002f280000300800 */
[----:B------:R-:W2:Y:S04]  /*8a560*/  LDL.LU R21, [R1+0x2ed0] ;  /* 0x002ed00001157983 */ /* 0x000ea80000300800 */
[----:B------:R1:W-:Y:S04]  /*8a570*/  STL.64 [R1+0xa90], R28 ;  /* 0x000a901c01007387 */ /* 0x0003e80000100a00 */
[----:B-1----:R-:W3:Y:S04]  /*8a580*/  LDL.LU.64 R28, [R1+0x2ec8] ;  /* 0x002ec800011c7983 */ /* 0x002ee80000300a00 */
[----:B------:R4:W-:Y:S02]  /*8a590*/  STL [R1+0x2ec0], R14 ;  /* 0x002ec00e01007387 */ /* 0x0009e40000100800 */
[----:B----4-:R-:W-:-:S02]  /*8a5a0*/  SHF.R.S32.HI R14, RZ, 0x1f, R2 ;  /* 0x0000001fff0e7819 */ /* 0x010fc40000011402 */
[----:B---3--:R2:W-:Y:S04]  /*8a5b0*/  STL.64 [R1+0x2eb8], R28 ;  /* 0x002eb81c01007387 */ /* 0x0085e80000100a00 */
[----:B------:R-:W-:Y:S01]  /*8a5c0*/  STL [R1+0x30], R14 ;  /* 0x0000300e01007387 */ /* 0x000fe20000100800 */
        /* <DEDUP_REMOVED lines=9> */
[----:B------:R-:W2:Y:S04]  /*8a660*/  LDL.LU R14, [R1+0x2ec0] ;  /* 0x002ec000010e7983 */ /* 0x000ea80000300800 */
[----:B------:R1:W-:Y:S04]  /*8a670*/  STL.64 [R1+0xad8], R28 ;  /* 0x000ad81c01007387 */ /* 0x0003e80000100a00 */
[----:B-1----:R-:W3:Y:S04]  /*8a680*/  LDL.LU.64 R28, [R1+0x2eb8] ;  /* 0x002eb800011c7983 */ /* 0x002ee80000300a00 */
[----:B------:R1:W-:Y:S04]  /*8a690*/  STL [R1+0xad0], R2 ;  /* 0x000ad00201007387 */ /* 0x0003e80000100800 */
[----:B-1----:R-:W4:Y:S04]  /*8a6a0*/  LDL.LU.64 R2, [R1+0x2eb0] ;  /* 0x002eb00001027983 */ /* 0x002f280000300a00 */
[----:B----4-:R1:W-:Y:S04]  /*8a6b0*/  STL.64 [R1+0x2ea8], R2 ;  /* 0x002ea80201007387 */ /* 0x0103e80000100a00 */
[----:B-1----:R0:W4:Y:S04]  /*8a6c0*/  LDL.64 R2, [R1+0xad0] ;  /* 0x000ad00001027983 */ /* 0x0021280000100a00 */
[----:B----4-:R-:W2:Y:S04]  /*8a6d0*/  LDL.LU R3, [R1+0x30] ;  /* 0x0000300001037983 */ /* 0x010ea80000300800 */
[----:B------:R1:W-:Y:S04]  /*8a6e0*/  STL.64 [R1+0x2e98], R22 ;  /* 0x002e981601007387 */ /* 0x0003e80000100a00 */
[----:B-1----:R-:W4:Y:S04]  /*8a6f0*/  LDL.LU R23, [R1+0x854] ;  /* 0x0008540001177983 */ /* 0x002f280000300800 */
[----:B------:R4:W-:Y:S01]  /*8a700*/  STL [R1+0x2ea0], R4 ;  /* 0x002ea00401007387 */ /* 0x0009e20000100800 */
[----:B--2---:R-:W-:-:S05]  /*8a710*/  IMAD.X R3, R3, 0x1, R14, P6 ;  /* 0x0000000103037824 */ /* 0x004fca00030e060e */
[----:B------:R1:W-:Y:S01]  /*8a720*/  STL [R1+0xad4], R3 ;  /* 0x000ad40301007387 */ /* 0x0003e20000100800 */
[----:B----4-:R-:W-:Y:S02]  /*8a730*/  SHF.R.S32.HI R4, RZ, 0x1f, R23 ;  /* 0x0000001fff047819 */ /* 0x010fe40000011417 */
        /* <DEDUP_REMOVED lines=14> */
[----:B-1----:R-:W4:Y:S04]  /*8a820*/  LDL.LU.64 R22, [R1+0x2e98] ;  /* 0x002e980001167983 */ /* 0x002f280000300a00 */
[----:B------:R-:W-:Y:S04]  /*8a830*/  STL.64 [R1+0x2e90], R8 ;  /* 0x002e900801007387 */ /* 0x000fe80000100a00 */
[----:B------:R1:W-:Y:S04]  /*8a840*/  STL.64 [R1+0x2e80], R26 ;  /* 0x002e801a01007387 */ /* 0x0003e80000100a00 */
[----:B-1----:R-:W3:Y:S04]  /*8a850*/  LDL.LU R27, [R1+0x850] ;  /* 0x00085000011b7983 */ /* 0x002ee80000300800 */
[----:B------:R1:W-:Y:S01]  /*8a860*/  STL [R1+0x2e88], R21 ;  /* 0x002e881501007387 */ /* 0x0003e20000100800 */
[----:B---3--:R-:W-:-:S02]  /*8a870*/  SHF.R.S32.HI R26, RZ, 0x1f, R27 ;  /* 0x0000001fff1a7819 */ /* 0x008fc4000001141b */
[----:B------:R-:W-:-:S03]  /*8a880*/  IADD3 R8, P6, R27, R21, RZ ;  /* 0x000000151b087210 */ /* 0x000fc60007fde0ff */
[----:B------:R-:W-:Y:S04]  /*8a890*/  STL [R1+0x30], R26 ;  /* 0x0000301a01007387 */ /* 0x000fe80000100800 */
[----:B-1----:R-:W3:Y:S02]  /*8a8a0*/  LDL.LU R21, [R1+0x30] ;  /* 0x0000300001157983 */ /* 0x002ee40000300800 */
[----:B---3--:R-:W-:-:S05]  /*8a8b0*/  IMAD.X R9, R21, 0x1, R20, P6 ;  /* 0x0000000115097824 */ /* 0x008fca00030e0614 */
        /* <DEDUP_REMOVED lines=9> */
[----:B------:R-:W-:Y:S01]  /*8a950*/  IMAD.X R27, R21, 0x1, R14, P6 ;  /* 0x00000001151b7824 */ /* 0x000fe200030e060e */
[----:B---3--:R1:W-:Y:S04]  /*8a960*/  STL.64 [R1+0x2e68], R8 ;  /* 0x002e680801007387 */ /* 0x0083e80000100a00 */
[----:B-1----:R-:W3:Y:S04]  /*8a970*/  LDL.LU R9, [R1+0x84c] ;  /* 0x00084c0001097983 */ /* 0x002ee80000300800 */
[----:B------:R-:W2:Y:S04]  /*8a980*/  LDL.LU R21, [R1+0x2e88] ;  /* 0x002e880001157983 */ /* 0x000ea80000300800 */
[----:B------:R1:W-:Y:S04]  /*8a990*/  STL.64 [R1+0xb48], R26 ;  /* 0x000b481a01007387 */ /* 0x0003e80000100a00 */
[----:B-1----:R-:W4:Y:S04]  /*8a9a0*/  LDL.LU.64 R26, [R1+0x2e80] ;  /* 0x002e8000011a7983 */ /* 0x002f280000300a00 */
[----:B------:R3:W-:Y:S02]  /*8a9b0*/  STL [R1+0x2e70], R7 ;  /* 0x002e700701007387 */ /* 0x0007e40000100800 */
[----:B---3--:R-:W-:-:S02]  /*8a9c0*/  SHF.R.S32.HI R7, RZ, 0x1f, R9 ;  /* 0x0000001fff077819 */ /* 0x008fc40000011409 */
[----:B----4-:R2:W-:Y:S02]  /*8a9d0*/  STL.64 [R1+0x2e78], R26 ;  /* 0x002e781a01007387 */ /* 0x0105e40000100a00 */
        /* <DEDUP_REMOVED lines=62> */
[----:B------:R4:W-:Y:S01]  /*8adc0*/  STL.64 [R1+0xc00], R18 ;  /* 0x000c001201007387 */ /* 0x0009e20000100a00 */
        /* <DEDUP_REMOVED lines=18> */
[----:B------:R-:W-:Y:S04]  /*8aef0*/  STL [R1+0x2e10], R25 ;  /* 0x002e101901007387 */ /* 0x000fe80000100800 */
[----:B------:R1:W-:Y:S04]  /*8af00*/  STL.64 [R1+0x2e08], R26 ;  /* 0x002e081a01007387 */ /* 0x0003e80000100a00 */
[----:B-1----:R-:W3:Y:S01]  /*8af10*/  LDL.LU R27, [R1+0x83c] ;  /* 0x00083c00011b7983 */ /* 0x002ee20000300800 */
[----:B--2---:R-:W-:-:S03]  /*8af20*/  IMAD.X R21, R22, 0x1, R14, P6 ;  /* 0x0000000116157824 */ /* 0x004fc600030e060e */
[----:B------:R-:W2:Y:S04]  /*8af30*/  LDL.LU R22, [R1+0x2e28] ;  /* 0x002e280001167983 */ /* 0x000ea80000300800 */
[----:B------:R1:W-:Y:S04]  /*8af40*/  STL.64 [R1+0xc38], R20 ;  /* 0x000c381401007387 */ /* 0x0003e80000100a00 */
[----:B-1----:R-:W4:Y:S04]  /*8af50*/  LDL.LU.64 R20, [R1+0x2e20] ;  /* 0x002e200001147983 */ /* 0x002f280000300a00 */
[----:B------:R4:W-:Y:S01]  /*8af60*/  STL.64 [R1+0x2e18], R8 ;  /* 0x002e180801007387 */ /* 0x0009e20000100a00 */
        /* <DEDUP_REMOVED lines=18> */
[----:B------:R1:W-:Y:S01]  /*8b090*/  STL.64 [R1+0x2e00], R6 ;  /* 0x002e000601007387 */ /* 0x0003e20000100a00 */
        /* <DEDUP_REMOVED lines=11> */
[----:B------:R-:W-:Y:S04]  /*8b150*/  STL [R1+0x2df0], R15 ;  /* 0x002df00f01007387 */ /* 0x000fe80000100800 */
[----:B------:R1:W-:Y:S04]  /*8b160*/  STL.64 [R1+0x2de8], R16 ;  /* 0x002de81001007387 */ /* 0x0003e80000100a00 */
[----:B-1----:R-:W3:Y:S01]  /*8b170*/  LDL R17, [R1+0x834] ;  /* 0x0008340001117983 */ /* 0x002ee20000100800 */
[----:B------:R-:W-:Y:S01]  /*8b180*/  IMAD.MOV.U32 R15, RZ, RZ, R26 ;  /* 0x000000ffff0f7224 */ /* 0x000fe200078e001a */
[----:B------:R-:W-:-:S05]  /*8b190*/  IADD3 R26, P6, R27, R16, RZ ;  /* 0x000000101b1a7210 */ /* 0x000fca0007fde0ff */
[----:B------:R-:W-:-:S05]  /*8b1a0*/  IMAD.X R27, R15, 0x1, R14, P6 ;  /* 0x000000010f1b7824 */ /* 0x000fca00030e060e */
[----:B------:R1:W-:Y:S04]  /*8b1b0*/  STL.64 [R1+0xcb0], R26 ;  /* 0x000cb01a01007387 */ /* 0x0003e80000100a00 */
[----:B-1----:R-:W4:Y:S01]  /*8b1c0*/  LDL.LU.64 R26, [R1+0x2df8] ;  /* 0x002df800011a7983 */ /* 0x002f220000300a00 */
[----:B---3--:R-:W-:Y:S02]  /*8b1d0*/  SHF.R.S32.HI R15, RZ, 0x1f, R17 ;  /* 0x0000001fff0f7819 */ /* 0x008fe40000011411 */
[----:B------:R-:W-:-:S03]  /*8b1e0*/  IADD3 R16, P6, R17, R21, RZ ;  /* 0x0000001511107210 */ /* 0x000fc60007fde0ff */
[----:B------:R1:W-:Y:S01]  /*8b1f0*/  STL [R1+0x30], R15 ;  /* 0x0000300f01007387 */ /* 0x0003e20000100800 */
[----:B------:R-:W-:-:S03]  /*8b200*/  IMAD.MOV.U32 R17, RZ, RZ, R15 ;  /* 0x000000ffff117224 */ /* 0x000fc600078e000f */
[----:B-1----:R-:W3:Y:S04]  /*8b210*/  LDL.LU R15, [R1+0x2df0] ;  /* 0x002df000010f7983 */ /* 0x002ee80000300800 */
[----:B------:R1:W-:Y:S01]  /*8b220*/  STL [R1+0x2de0], R21 ;  /* 0x002de01501007387 */ /* 0x0003e20000100800 */
[----:B------:R-:W-:-:S03]  /*8b230*/  IMAD.X R17, R17, 0x1, R20, P6 ;  /* 0x0000000111117824 */ /* 0x000fc600030e0614 */
[----:B-1----:R-:W2:Y:S04]  /*8b240*/  LDL.LU R21, [R1+0x834] ;  /* 0x0008340001157983 */ /* 0x002ea80000300800 */
[----:B------:R1:W-:Y:S04]  /*8b250*/  STL [R1+0x2ddc], R20 ;  /* 0x002ddc1401007387 */ /* 0x0003e80000100800 */
[----:B-1----:R-:W4:Y:S04]  /*8b260*/  LDL.LU R20, [R1+0x30] ;  /* 0x0000300001147983 */ /* 0x002f280000300800 */
[----:B------:R2:W-:Y:S02]  /*8b270*/  STL.64 [R1+0x838], R16 ;  /* 0x0008381001007387 */ /* 0x0005e40000100a00 */
[----:B--2---:R-:W-:-:S05]  /*8b280*/  IADD3 R16, P6, R21, R19, RZ ;  /* 0x0000001315107210 */ /* 0x004fca0007fde0ff */
[----:B----4-:R-:W-:-:S05]  /*8b290*/  IMAD.X R17, R20, 0x1, R18, P6 ;  /* 0x0000000114117824 */ /* 0x010fca00030e0612 */
[----:B------:R1:W-:Y:S04]  /*8b2a0*/  STL.64 [R1+0xcd8], R16 ;  /* 0x000cd81001007387 */ /* 0x0003e80000100a00 */
[----:B-1----:R-:W2:Y:S04]  /*8b2b0*/  LDL.LU.64 R16, [R1+0x2de8] ;  /* 0x002de80001107983 */ /* 0x002ea80000300a00 */
[----:B------:R2:W-:Y:S02]  /*8b2c0*/  STL.64 [R1+0x2dd0], R18 ;  /* 0x002dd01201007387 */ /* 0x0005e40000100a00 */
[----:B--2---:R-:W-:-:S02]  /*8b2d0*/  IADD3 R18, P6, R21, R17, RZ ;  /* 0x0000001115127210 */ /* 0x004fc40007fde0ff */
[----:B------:R-:W-:Y:S03]  /*8b2e0*/  STL [R1+0x2dd8], R17 ;  /* 0x002dd81101007387 */ /* 0x000fe60000100800 */
[----:B---3--:R-:W-:-:S05]  /*8b2f0*/  IMAD.X R19, R20, 0x1, R15, P6 ;  /* 0x0000000114137824 */ /* 0x008fca00030e060f */
        /* <DEDUP_REMOVED lines=9> */
[----:B--2---:R-:W-:-:S05]  /*8b390*/  IADD3 R18, P6, R8, R21, RZ ;  /* 0x0000001508127210 */ /* 0x004fca0007fde0ff */
        /* <DEDUP_REMOVED lines=59> */
[----:B---3--:R-:W-:-:S03]  /*8b750*/  IMAD.X R21, R26, 0x1, R14, P6 ;  /* 0x000000011a157824 */ /* 0x008fc600030e060e */
[----:B------:R-:W3:Y:S04]  /*8b760*/  LDL.LU R26, [R1+0x2da0] ;  /* 0x002da000011a7983 */ /* 0x000ee80000300800 */
[----:B------:R1:W-:Y:S04]  /*8b770*/  STL.64 [R1+0xda0], R20 ;  /* 0x000da01401007387 */ /* 0x0003e80000100a00 */
[----:B-1----:R-:W4:Y:S04]  /*8b780*/  LDL.LU.64 R20, [R1+0x2d98] ;  /* 0x002d980001147983 */ /* 0x002f280000300a00 */
[----:B--2---:R1:W-:Y:S04]  /*8b790*/  STL [R1+0x2d8c], R8 ;  /* 0x002d8c0801007387 */ /* 0x0043e80000100800 */
[----:B-1----:R-:W2:Y:S04]  /*8b7a0*/  LDL.LU R8, [R1+0x824] ;  /* 0x0008240001087983 */ /* 0x002ea80000300800 */
[----:B---3--:R2:W-:Y:S02]  /*8b7b0*/  STL [R1+0x2d88], R26 ;  /* 0x002d881a01007387 */ /* 0x0085e40000100800 */
        /* <DEDUP_REMOVED lines=18> */
[----:B-1----:R-:W2:Y:S04]  /*8b8e0*/  LDL.LU R8, [R1+0x820] ;  /* 0x0008200001087983 */ /* 0x002ea80000300800 */
[----:B---3--:R2:W-:Y:S02]  /*8b8f0*/  STL [R1+0x2d78], R26 ;  /* 0x002d781a01007387 */ /* 0x0085e40000100800 */
        /* <DEDUP_REMOVED lines=41> */
[----:B------:R4:W-:Y:S02]  /*8bb90*/  STL [R1+0x2d50], R10 ;  /* 0x002d500a01007387 */ /* 0x0009e40000100800 */
        /* <DEDUP_REMOVED lines=16> */
[----:B------:R-:W2:Y:S04]  /*8bca0*/  LDL.LU R10, [R1+0x2d50] ;  /* 0x002d5000010a7983 */ /* 0x000ea80000300800 */
[----:B------:R1:W-:Y:S04]  /*8bcb0*/  STL.64 [R1+0xe90], R20 ;  /* 0x000e901401007387 */ /* 0x0003e80000100a00 */
[----:B-1----:R-:W3:Y:S04]  /*8bcc0*/  LDL.LU.64 R20, [R1+0x2d48] ;  /* 0x002d480001147983 */ /* 0x002ee80000300a00 */
[----:B------:R1:W-:Y:S04]  /*8bcd0*/  STL [R1+0x2d3c], R22 ;  /* 0x002d3c1601007387 */ /* 0x0003e80000100800 */
[----:B-1----:R-:W4:Y:S02]  /*8bce0*/  LDL.LU R22, [R1+0x814] ;  /* 0x0008140001167983 */ /* 0x002f240000300800 */
[----:B----4-:R-:W-:-:S02]  /*8bcf0*/  SHF.R.S32.HI R17, RZ, 0x1f, R22 ;  /* 0x0000001fff117819 */ /* 0x010fc40000011416 */
[----:B---3--:R-:W-:-:S03]  /*8bd00*/  IADD3 R16, P6, R22, R21, RZ ;  /* 0x0000001516107210 */ /* 0x008fc60007fde0ff */
        /* <DEDUP_REMOVED lines=17> */
[----:B------:R-:W-:Y:S04]  /*8be20*/  STL.64 [R1+0xed0], R18 ;  /* 0x000ed01201007387 */ /* 0x000fe80000100a00 */
[----:B--2---:R-:W-:Y:S04]  /*8be30*/  STL.64 [R1+0x2d28], R10 ;  /* 0x002d280a01007387 */ /* 0x004fe80000100a00 */
[----:B---3--:R1:W-:Y:S04]  /*8be40*/  STL [R1+0x2d20], R22 ;  /* 0x002d201601007387 */ /* 0x0083e80000100800 */
[----:B-1----:R-:W2:Y:S01]  /*8be50*/  LDL.LU R22, [R1+0x810] ;  /* 0x0008100001167983 */ /* 0x002ea20000300800 */
[----:B------:R-:W-:Y:S01]  /*8be60*/  IMAD.MOV.U32 R11, RZ, RZ, R12 ;  /* 0x000000ffff0b7224 */ /* 0x000fe200078e000c */
[----:B--2---:R-:W-:-:S02]  /*8be70*/  SHF.R.S32.HI R12, RZ, 0x1f, R22 ;  /* 0x0000001fff0c7819 */ /* 0x004fc40000011416 */
[----:B----4-:R-:W-:-:S05]  /*8be80*/  IADD3 R18, P6, R22, R21, RZ ;  /* 0x0000001516127210 */ /* 0x010fca0007fde0ff */
[----:B------:R-:W-:-:S05]  /*8be90*/  IMAD.X R19, R12, 0x1, R20, P6 ;  /* 0x000000010c137824 */ /* 0x000fca00030e0614 */
[----:B------:R1:W-:Y:S04]  /*8bea0*/  STL.64 [R1+0xec8], R18 ;  /* 0x000ec81201007387 */ /* 0x0003e80000100a00 */
[----:B-1----:R-:W2:Y:S04]  /*8beb0*/  LDL.LU.64 R18, [R1+0x2d30] ;  /* 0x002d300001127983 */ /* 0x002ea80000300a00 */
[----:B------:R1:W-:Y:S02]  /*8bec0*/  STL.64 [R1+0x2d18], R24 ;  /* 0x002d181801007387 */ /* 0x0003e40000100a00 */
[----:B-1----:R-:W-:Y:S01]  /*8bed0*/  IMAD.MOV.U32 R25, RZ, RZ, R11 ;  /* 0x000000ffff197224 */ /* 0x002fe200078e000b */
[----:B--2---:R-:W-:-:S05]  /*8bee0*/  IADD3 R10, P6, R22, R19, RZ ;  /* 0x00000013160a7210 */ /* 0x004fca0007fde0ff */
[----:B------:R-:W-:-:S05]  /*8bef0*/  IMAD.X R11, R12, 0x1, R18, P6 ;  /* 0x000000010c0b7824 */ /* 0x000fca00030e0612 */
[----:B------:R1:W-:Y:S02]  /*8bf00*/  STL.64 [R1+0xef8], R10 ;  /* 0x000ef80a01007387 */ /* 0x0003e40000100a00 */
[----:B-1----:R-:W-:-:S05]  /*8bf10*/  IADD3 R10, P6, R22, R17, RZ ;  /* 0x00000011160a7210 */ /* 0x002fca0007fde0ff */
[----:B------:R-:W-:-:S05]  /*8bf20*/  IMAD.X R11, R12, 0x1, R15, P6 ;  /* 0x000000010c0b7824 */ /* 0x000fca00030e060f */
[----:B------:R1:W-:Y:S04]  /*8bf30*/  STL.64 [R1+0xf10], R10 ;  /* 0x000f100a01007387 */ /* 0x0003e80000100a00 */
[----:B-1----:R-:W2:Y:S01]  /*8bf40*/  LDL.LU.64 R10, [R1+0x2d28] ;  /* 0x002d2800010a7983 */ /* 0x002ea20000300a00 */
[----:B------:R-:W-:-:S03]  /*8bf50*/  IADD3 R24, P6, R22, R16, RZ ;  /* 0x0000001016187210 */ /* 0x000fc60007fde0ff */
[----:B--2---:R1:W-:Y:S04]  /*8bf60*/  STL.64 [R1+0x2d10], R10 ;  /* 0x002d100a01007387 */ /* 0x0043e80000100a00 */
[----:B------:R-:W2:Y:S01]  /*8bf70*/  LDL.LU R22, [R1+0x2d20] ;  /* 0x002d200001167983 */ /* 0x000ea20000300800 */
[----:B-1----:R-:W-:Y:S02]  /*8bf80*/  IMAD.MOV.U32 R11, RZ, RZ, R25 ;  /* 0x000000ffff0b7224 */ /* 0x002fe400078e0019 */
[----:B------:R-:W-:-:S03]  /*8bf90*/  IMAD.X R25, R12, 0x1, R14, P6 ;  /* 0x000000010c197824 */ /* 0x000fc600030e060e */
[----:B------:R-:W-:Y:S02]  /*8bfa0*/  SHF.R.S32.HI R12, RZ, 0x1f, R11 ;  /* 0x0000001fff0c7819 */ /* 0x000fe4000001140b */
[----:B------:R1:W-:Y:S02]  /*8bfb0*/  STL.64 [R1+0xf08], R24 ;  /* 0x000f081801007387 */ /* 0x0003e40000100a00 */
[----:B-1----:R-:W-:-:S05]  /*8bfc0*/  IADD3 R24, P6, R11, R21, RZ ;  /* 0x000000150b187210 */ /* 0x002fca0007fde0ff */
[----:B------:R-:W-:-:S05]  /*8bfd0*/  IMAD.X R25, R12, 0x1, R20, P6 ;  /* 0x000000010c197824 */ /* 0x000fca00030e0614 */
[----:B------:R1:W-:Y:S04]  /*8bfe0*/  STL.64 [R1+0x810], R24 ;  /* 0x0008101801007387 */ /* 0x0003e80000100a00 */
[----:B-1----:R-:W3:Y:S04]  /*8bff0*/  LDL.LU.64 R24, [R1+0x2d18] ;  /* 0x002d180001187983 */ /* 0x002ee80000300a00 */
[----:B---3--:R1:W-:Y:S02]  /*8c000*/  STL.64 [R1+0x2d08], R24 ;  /* 0x002d081801007387 */ /* 0x0083e40000100a00 */
[----:B-1----:R-:W-:-:S05]  /*8c010*/  IMAD.MOV.U32 R25, RZ, RZ, R11 ;  /* 0x000000ffff197224 */ /* 0x002fca00078e000b */
[----:B------:R-:W-:-:S05]  /*8c020*/  IADD3 R10, P6, R25, R19, RZ ;  /* 0x00000013190a7210 */ /* 0x000fca0007fde0ff */
[----:B------:R-:W-:-:S05]  /*8c030*/  IMAD.X R11, R12, 0x1, R18, P6 ;  /* 0x000000010c0b7824 */ /* 0x000fca00030e0612 */
[----:B------:R1:W-:Y:S02]  /*8c040*/  STL.64 [R1+0xf30], R10 ;  /* 0x000f300a01007387 */ /* 0x0003e40000100a00 */
[----:B-1----:R-:W-:-:S05]  /*8c050*/  IADD3 R10, P6, R25, R17, RZ ;  /* 0x00000011190a7210 */ /* 0x002fca0007fde0ff */
[----:B------:R-:W-:-:S05]  /*8c060*/  IMAD.X R11, R12, 0x1, R15, P6 ;  /* 0x000000010c0b7824 */ /* 0x000fca00030e060f */
[----:B------:R1:W-:Y:S04]  /*8c070*/  STL.64 [R1+0xf50], R10 ;  /* 0x000f500a01007387 */ /* 0x0003e80000100a00 */
[----:B-1----:R-:W3:Y:S01]  /*8c080*/  LDL.LU.64 R10, [R1+0x2d10] ;  /* 0x002d1000010a7983 */ /* 0x002ee20000300a00 */
[----:B------:R-:W-:-:S03]  /*8c090*/  IADD3 R24, P6, R25, R16, RZ ;  /* 0x0000001019187210 */ /* 0x000fc60007fde0ff */
[----:B---3--:R1:W-:Y:S04]  /*8c0a0*/  STL.64 [R1+0x2d00], R10 ;  /* 0x002d000a01007387 */ /* 0x0083e80000100a00 */
[----:B-1----:R-:W3:Y:S01]  /*8c0b0*/  LDL R11, [R1+0x808] ;  /* 0x00080800010b7983 */ /* 0x002ee20000100800 */
[----:B------:R-:W-:-:S05]  /*8c0c0*/  IMAD.X R25, R12, 0x1, R14, P6 ;  /* 0x000000010c197824 */ /* 0x000fca00030e060e */
[----:B------:R1:W-:Y:S01]  /*8c0d0*/  STL.64 [R1+0xf48], R24 ;  /* 0x000f481801007387 */ /* 0x0003e20000100a00 */
[----:B---3--:R-:W-:Y:S02]  /*8c0e0*/  SHF.R.S32.HI R12, RZ, 0x1f, R11 ;  /* 0x0000001fff0c7819 */ /* 0x008fe4000001140b */
[----:B-1----:R-:W-:-:S05]  /*8c0f0*/  IADD3 R24, P6, R11, R21, RZ ;  /* 0x000000150b187210 */ /* 0x002fca0007fde0ff */
[----:B------:R-:W-:-:S05]  /*8c100*/  IMAD.X R25, R12, 0x1, R20, P6 ;  /* 0x000000010c197824 */ /* 0x000fca00030e0614 */
[----:B------:R1:W-:Y:S04]  /*8c110*/  STL.64 [R1+0xf40], R24 ;  /* 0x000f401801007387 */ /* 0x0003e80000100a00 */
[----:B-1----:R-:W3:Y:S01]  /*8c120*/  LDL.LU.64 R24, [R1+0x2d08] ;  /* 0x002d080001187983 */ /* 0x002ee20000300a00 */
[----:B------:R-:W-:-:S05]  /*8c130*/  IADD3 R10, P6, R11, R19, RZ ;  /* 0x000000130b0a7210 */ /* 0x000fca0007fde0ff */
[----:B------:R-:W-:Y:S01]  /*8c140*/  IMAD.X R11, R12, 0x1, R18, P6 ;  /* 0x000000010c0b7824 */ /* 0x000fe200030e0612 */
[----:B---3--:R1:W-:Y:S04]  /*8c150*/  STL.64 [R1+0x2cf8], R24 ;  /* 0x002cf81801007387 */ /* 0x0083e80000100a00 */
[----:B------:R3:W-:Y:S04]  /*8c160*/  STL.64 [R1+0xf70], R10 ;  /* 0x000f700a01007387 */ /* 0x0007e80000100a00 */
[----:B-1----:R-:W3:Y:S02]  /*8c170*/  LDL.LU R25, [R1+0x808] ;  /* 0x0008080001197983 */ /* 0x002ee40000300800 */
[----:B---3--:R-:W-:-:S05]  /*8c180*/  IADD3 R10, P6, R25, R17, RZ ;  /* 0x00000011190a7210 */ /* 0x008fca0007fde0ff */
[----:B------:R-:W-:-:S05]  /*8c190*/  IMAD.X R11, R12, 0x1, R15, P6 ;  /* 0x000000010c0b7824 */ /* 0x000fca00030e060f */
[----:B------:R1:W-:Y:S04]  /*8c1a0*/  STL.64 [R1+0xf88], R10 ;  /* 0x000f880a01007387 */ /* 0x0003e80000100a00 */
[----:B-1----:R-:W3:Y:S04]  /*8c1b0*/  LDL.LU.64 R10, [R1+0x2d00] ;  /* 0x002d0000010a7983 */ /* 0x002ee80000300a00 */
[----:B------:R1:W-:Y:S04]  /*8c1c0*/  STL [R1+0x2cf0], R4 ;  /* 0x002cf00401007387 */ /* 0x0003e80000100800 */
[----:B-1----:R-:W4:Y:S01]  /*8c1d0*/  LDL.LU R4, [R1+0x804] ;  /* 0x0008040001047983 */ /* 0x002f220000300800 */
[----:B------:R-:W-:-:S05]  /*8c1e0*/  IADD3 R24, P6, R25, R16, RZ ;  /* 0x0000001019187210 */ /* 0x000fca0007fde0ff */
[----:B------:R-:W-:-:S05]  /*8c1f0*/  IMAD.X R25, R12, 0x1, R14, P6 ;  /* 0x000000010c197824 */ /* 0x000fca00030e060e */
[----:B------:R1:W-:Y:S01]  /*8c200*/  STL.64 [R1+0xf80], R24 ;  /* 0x000f801801007387 */ /* 0x0003e20000100a00 */
[----:B----4-:R-:W-:Y:S02]  /*8c210*/  SHF.R.S32.HI R12, RZ, 0x1f, R4 ;  /* 0x0000001fff0c7819 */ /* 0x010fe40000011404 */
[----:B-1----:R-:W-:-:S05]  /*8c220*/  IADD3 R24, P6, R4, R21, RZ ;  /* 0x0000001504187210 */ /* 0x002fca0007fde0ff */
[----:B------:R-:W-:-:S05]  /*8c230*/  IMAD.X R25, R12, 0x1, R20, P6 ;  /* 0x000000010c197824 */ /* 0x000fca00030e0614 */
[----:B------:R1:W-:Y:S02]  /*8c240*/  STL.64 [R1+0x808], R24 ;  /* 0x0008081801007387 */ /* 0x0003e40000100a00 */
[----:B-1----:R-:W-:-:S05]  /*8c250*/  IADD3 R24, P6, R4, R19, RZ ;  /* 0x0000001304187210 */ /* 0x002fca0007fde0ff */
[----:B------:R-:W-:-:S05]  /*8c260*/  IMAD.X R25, R12, 0x1, R18, P6 ;  /* 0x000000010c197824 */ /* 0x000fca00030e0612 */
[----:B------:R1:W-:Y:S04]  /*8c270*/  STL.64 [R1+0xfa8], R24 ;  /* 0x000fa81801007387 */ /* 0x0003e80000100a00 */
[----:B-1----:R-:W4:Y:S04]  /*8c280*/  LDL.LU.64 R24, [R1+0x2cf8] ;  /* 0x002cf80001187983 */ /* 0x002f280000300a00 */
[----:B------:R1:W-:Y:S02]  /*8c290*/  STL.64 [R1+0x2ce8], R18 ;  /* 0x002ce81201007387 */ /* 0x0003e40000100a00 */
[----:B-1----:R-:W-:-:S05]  /*8c2a0*/  IADD3 R18, P6, R4, R17, RZ ;  /* 0x0000001104127210 */ /* 0x002fca0007fde0ff */
[----:B------:R-:W-:-:S05]  /*8c2b0*/  IMAD.X R19, R12, 0x1, R15, P6 ;  /* 0x000000010c137824 */ /* 0x000fca00030e060f */
[----:B------:R1:W-:Y:S02]  /*8c2c0*/  STL.64 [R1+0xfc8], R18 ;  /* 0x000fc81201007387 */ /* 0x0003e40000100a00 */
[----:B-1----:R-:W-:Y:S02]  /*8c2d0*/  IADD3 R18, P6, R4, R16, RZ ;  /* 0x0000001004127210 */ /* 0x002fe40007fde0ff */
[----:B------:R-:W3:Y:S03]  /*8c2e0*/  LDL.LU R4, [R1+0x2cf0] ;  /* 0x002cf00001047983 */ /* 0x000ee60000300800 */
[----:B------:R-:W-:-:S05]  /*8c2f0*/  IMAD.X R19, R12, 0x1, R14, P6 ;  /* 0x000000010c137824 */ /* 0x000fca00030e060e */
[----:B------:R-:W-:Y:S04]  /*8c300*/  STL.64 [R1+0xfc0], R18 ;  /* 0x000fc01201007387 */ /* 0x000fe80000100a00 */
[----:B--2---:R1:W-:Y:S04]  /*8c310*/  STL.64 [R1+0x2ce0], R22 ;  /* 0x002ce01601007387 */ /* 0x0043e80000100a00 */
[----:B-1----:R-:W2:Y:S02]  /*8c320*/  LDL R23, [R1+0x800] ;  /* 0x0008000001177983 */ /* 0x002ea40000100800 */
[----:B--2---:R-:W-:-:S02]  /*8c330*/  SHF.R.S32.HI R12, RZ, 0x1f, R23 ;  /* 0x0000001fff0c7819 */ /* 0x004fc40000011417 */
[----:B------:R-:W-:-:S05]  /*8c340*/  IADD3 R18, P6, R23, R21, RZ ;  /* 0x0000001517127210 */ /* 0x000fca0007fde0ff */
[----:B------:R-:W-:-:S05]  /*8c350*/  IMAD.X R19, R12, 0x1, R20, P6 ;  /* 0x000000010c137824 */ /* 0x000fca00030e0614 */
[----:B------:R1:W-:Y:S04]  /*8c360*/  STL.64 [R1+0xfb8], R18 ;  /* 0x000fb81201007387 */ /* 0x0003e80000100a00 */
[----:B-1----:R-:W2:Y:S02]  /*8c370*/  LDL.LU.64 R18, [R1+0x2ce8] ;  /* 0x002ce80001127983 */ /* 0x002ea40000300a00 */
[----:B--2---:R-:W-:Y:S02]  /*8c380*/  IADD3 R22, P6, R23, R19, RZ ;  /* 0x0000001317167210 */ /* 0x004fe40007fde0ff */
[----:B------:R1:W-:Y:S04]  /*8c390*/  STL.64 [R1+0x2cd8], R18 ;  /* 0x002cd81201007387 */ /* 0x0003e80000100a00 */
[----:B-1----:R-:W2:Y:S01]  /*8c3a0*/  LDL.LU R19, [R1+0x800] ;  /* 0x0008000001137983 */ /* 0x002ea20000300800 */
[----:B------:R-:W-:-:S05]  /*8c3b0*/  IMAD.X R23, R12, 0x1, R18, P6 ;  /* 0x000000010c177824 */ /* 0x000fca00030e0612 */
[----:B------:R-:W-:Y:S04]  /*8c3c0*/  STL.64 [R1+0xfe8], R22 ;  /* 0x000fe81601007387 */ /* 0x000fe80000100a00 */
[----:B----4-:R1:W-:Y:S04]  /*8c3d0*/  STL.64 [R1+0x2cd0], R24 ;  /* 0x002cd01801007387 */ /* 0x0103e80000100a00 */
[----:B-1----:R-:W4:Y:S01]  /*8c3e0*/  LDL R25, [R1+0x7fc] ;  /* 0x0007fc0001197983 */ /* 0x002f220000100800 */
[----:B--2---:R-:W-:-:S05]  /*8c3f0*/  IADD3 R22, P6, R19, R17, RZ ;  /* 0x0000001113167210 */ /* 0x004fca0007fde0ff */
[----:B------:R-:W-:Y:S01]  /*8c400*/  IMAD.X R23, R12, 0x1, R15, P6 ;  /* 0x000000010c177824 */ /* 0x000fe200030e060f */
[----:B------:R-:W-:-:S05]  /*8c410*/  IADD3 R18, P6, R19, R16, RZ ;  /* 0x0000001013127210 */ /* 0x000fca0007fde0ff */
[----:B------:R-:W-:Y:S01]  /*8c420*/  IMAD.X R19, R12, 0x1, R14, P6 ;  /* 0x000000010c137824 */ /* 0x000fe200030e060e */
[----:B------:R1:W-:Y:S01]  /*8c430*/  STL.64 [R1+0x1000], R22 ;  /* 0x0010001601007387 */ /* 0x0003e20000100a00 */
[----:B----4-:R-:W-:-:S03]  /*8c440*/  SHF.R.S32.HI R12, RZ, 0x1f, R25 ;  /* 0x0000001fff0c7819 */ /* 0x010fc60000011419 */
[----:B-1----:R-:W2:Y:S04]  /*8c450*/  LDL.LU.64 R22, [R1+0x2ce0] ;  /* 0x002ce00001167983 */ /* 0x002ea80000300a00 */
[----:B------:R1:W-:Y:S02]  /*8c460*/  STL.64 [R1+0xff8], R18 ;  /* 0x000ff81201007387 */ /* 0x0003e40000100a00 */
[----:B-1----:R-:W-:-:S05]  /*8c470*/  IADD3 R18, P6, R25, R21, RZ ;  /* 0x0000001519127210 */ /* 0x002fca0007fde0ff */
[----:B------:R-:W-:-:S05]  /*8c480*/  IMAD.X R19, R12, 0x1, R20, P6 ;  /* 0x000000010c137824 */ /* 0x000fca00030e0614 */
[----:B------:R1:W-:Y:S04]  /*8c490*/  STL.64 [R1+0x800], R18 ;  /* 0x0008001201007387 */ /* 0x0003e80000100a00 */
[----:B-1----:R-:W4:Y:S02]  /*8c4a0*/  LDL.LU.64 R18, [R1+0x2cd8] ;  /* 0x002cd80001127983 */ /* 0x002f240000300a00 */
[----:B----4-:R-:W-:-:S05]  /*8c4b0*/  IADD3 R24, P6, R25, R19, RZ ;  /* 0x0000001319187210 */ /* 0x010fca0007fde0ff */
[----:B------:R-:W-:-:S05]  /*8c4c0*/  IMAD.X R25, R12, 0x1, R18, P6 ;  /* 0x000000010c197824 */ /* 0x000fca00030e0612 */
[----:B------:R1:W-:Y:S04]  /*8c4d0*/  STL.64 [R1+0x1020], R24 ;  /* 0x0010201801007387 */ /* 0x0003e80000100a00 */
[----:B-1----:R-:W4:Y:S04]  /*8c4e0*/  LDL.LU.64 R24, [R1+0x2cd0] ;  /* 0x002cd00001187983 */ /* 0x002f280000300a00 */
[----:B------:R1:W-:Y:S04]  /*8c4f0*/  STL.64 [R1+0x2cc8], R18 ;  /* 0x002cc81201007387 */ /* 0x0003e80000100a00 */
[----:B-1----:R-:W3:Y:S04]  /*8c500*/  LDL R19, [R1+0x7f8] ;  /* 0x0007f80001137983 */ /* 0x002ee80000100800 */
[----:B----4-:R1:W-:Y:S04]  /*8c510*/  STL.64 [R1+0x2cc0], R24 ;  /* 0x002cc01801007387 */ /* 0x0103e80000100a00 */
[----:B-1----:R-:W4:Y:S01]  /*8c520*/  LDL.LU R24, [R1+0x7fc] ;  /* 0x0007fc0001187983 */ /* 0x002f220000300800 */
[----:B------:R-:W-:-:S02]  /*8c530*/  IMAD.MOV.U32 R25, RZ, RZ, R7 ;  /* 0x000000ffff197224 */ /* 0x000fc400078e0007 */
[----:B--2---:R-:W-:Y:S02]  /*8c540*/  IMAD.MOV.U32 R7, RZ, RZ, R22 ;  /* 0x000000ffff077224 */ /* 0x004fe400078e0016 */
[----:B------:R-:W-:Y:S02]  /*8c550*/  IMAD.MOV.U32 R18, RZ, RZ, R12 ;  /* 0x000000ffff127224 */ /* 0x000fe400078e000c */
[----:B------:R-:W-:Y:S02]  /*8c560*/  IMAD.MOV.U32 R12, RZ, RZ, R13 ;  /* 0x000000ffff0c7224 */ /* 0x000fe400078e000d */
[----:B------:R-:W-:Y:S02]  /*8c570*/  IMAD.MOV.U32 R13, RZ, RZ, R2 ;  /* 0x000000ffff0d7224 */ /* 0x000fe400078e0002 */
[----:B---3--:R-:W-:Y:S02]  /*8c580*/  IMAD.MOV.U32 R2, RZ, RZ, R4 ;  /* 0x000000ffff027224 */ /* 0x008fe400078e0004 */
[----:B------:R-:W-:Y:S01]  /*8c590*/  IMAD.MOV.U32 R4, RZ, RZ, R23 ;  /* 0x000000ffff047224 */ /* 0x000fe200078e0017 */
[----:B----4-:R-:W-:-:S05]  /*8c5a0*/  IADD3 R22, P6, R24, R17, RZ ;  /* 0x0000001118167210 */ /* 0x010fca0007fde0ff */
[----:B------:R-:W-:-:S05]  /*8c5b0*/  IMAD.X R23, R18, 0x1, R15, P6 ;  /* 0x0000000112177824 */ /* 0x000fca00030e060f */
[----:B------:R1:W-:Y:S02]  /*8c5c0*/  STL.64 [R1+0x24e0], R22 ;  /* 0x0024e01601007387 */ /* 0x0003e40000100a00 */
[----:B-1----:R-:W-:-:S05]  /*8c5d0*/  IADD3 R22, P6, R24, R16, RZ ;  /* 0x0000001018167210 */ /* 0x002fca0007fde0ff */
[----:B------:R-:W-:Y:S01]  /*8c5e0*/  IMAD.X R23, R18, 0x1, R14, P6 ;  /* 0x0000000112177824 */ /* 0x000fe200030e060e */
[----:B------:R-:W-:-:S04]  /*8c5f0*/  IADD3 R18, P6, R19, R21, RZ ;  /* 0x0000001513127210 */ /* 0x000fc80007fde0ff */
[----:B------:R1:W-:Y:S02]  /*8c600*/  STL.64 [R1+0x1038], R22 ;  /* 0x0010381601007387 */ /* 0x0003e40000100a00 */
        /* <DEDUP_REMOVED lines=17> */
[----:B-1----:R-:W2:Y:S04]  /*8c720*/  LDL R25, [R1+0x7f4] ;  /* 0x0007f40001197983 */ /* 0x002ea80000100800 */
[----:B------:R1:W-:Y:S04]  /*8c730*/  STL.64 [R1+0x1070], R20 ;  /* 0x0010701401007387 */ /* 0x0003e80000100a00 */
[----:B-1----:R-:W2:Y:S02]  /*8c740*/  LDL.LU.64 R20, [R1+0x2cb8] ;  /* 0x002cb80001147983 */ /* 0x002ea40000300a00 */
[----:B--2---:R-:W-:-:S02]  /*8c750*/  IADD3 R24, P6, R25, R21, RZ ;  /* 0x0000001519187210 */ /* 0x004fc40007fde0ff */
[----:B------:R1:W-:Y:S04]  /*8c760*/  STL.64 [R1+0x2ca8], R20 ;  /* 0x002ca81401007387 */ /* 0x0003e80000100a00 */
[----:B-1----:R-:W2:Y:S01]  /*8c770*/  LDL.LU R21, [R1+0x7f4] ;  /* 0x0007f40001157983 */ /* 0x002ea20000300800 */
[----:B------:R-:W-:-:S05]  /*8c780*/  SHF.R.S32.HI R22, RZ, 0x1f, R25 ;  /* 0x0000001fff167819 */ /* 0x000fca0000011419 */
[----:B------:R-:W-:-:S05]  /*8c790*/  IMAD.X R25, R22, 0x1, R20, P6 ;  /* 0x0000000116197824 */ /* 0x000fca00030e0614 */
[----:B------:R2:W-:Y:S02]  /*8c7a0*/  STL.64 [R1+0x7f8], R24 ;  /* 0x0007f81801007387 */ /* 0x0005e40000100a00 */
        /* <DEDUP_REMOVED lines=240> */
[----:B-1----:R-:W3:Y:S01]  /*8d6b0*/  LDL.LU.64 R20, [R1+0x2be8] ;  /* 0x002be80001147983 */ /* 0x002ee20000300a00 */
[----:B--2---:R-:W-:-:S05]  /*8d6c0*/  SHF.R.S32.HI R22, RZ, 0x1f, R25 ;  /* 0x0000001fff167819 */ /* 0x004fca0000011419 */
[----:B------:R-:W-:Y:S01]  /*8d6d0*/  STL [R1+0x30], R22 ;  /* 0x0000301601007387 */ /* 0x000fe20000100800 */
[----:B---3--:R-:W-:-:S03]  /*8d6e0*/  IADD3 R24, P6, R25, R21, RZ ;  /* 0x0000001519187210 */ /* 0x008fc60007fde0ff */
[----:B------:R1:W-:Y:S02]  /*8d6f0*/  STL.64 [R1+0x2bd0], R20 ;  /* 0x002bd01401007387 */ /* 0x0003e40000100a00 */
[----:B------:R-:W-:Y:S02]  /*8d700*/  IMAD.X R25, R22, 0x1, R20, P6 ;  /* 0x0000000116197824 */ /* 0x000fe400030e0614 */
[----:B-1----:R-:W2:Y:S04]  /*8d710*/  LDL.LU R21, [R1+0x7c0] ;  /* 0x0007c00001157983 */ /* 0x002ea80000300800 */
[----:B------:R-:W-:Y:S04]  /*8d720*/  STL.64 [R1+0x1390], R24 ;  /* 0x0013901801007387 */ /* 0x000fe80000100a00 */
[----:B------:R1:W-:Y:S04]  /*8d730*/  STL [R1+0x2bd8], R6 ;  /* 0x002bd80601007387 */ /* 0x0003e80000100800 */
[----:B-1----:R-:W3:Y:S01]  /*8d740*/  LDL.LU R6, [R1+0x30] ;  /* 0x0000300001067983 */ /* 0x002ee20000300800 */
[----:B--2---:R-:W-:-:S05]  /*8d750*/  IADD3 R24, P6, R21, R19, RZ ;  /* 0x0000001315187210 */ /* 0x004fca0007fde0ff */
[----:B---3--:R-:W-:-:S05]  /*8d760*/  IMAD.X R25, R6, 0x1, R18, P6 ;  /* 0x0000000106197824 */ /* 0x008fca00030e0612 */
[----:B------:R1:W-:Y:S04]  /*8d770*/  STL.64 [R1+0x13c0], R24 ;  /* 0x0013c01801007387 */ /* 0x0003e80000100a00 */
[----:B-1----:R-:W2:Y:S01]  /*8d780*/  LDL.LU.64 R24, [R1+0x2be0] ;  /* 0x002be00001187983 */ /* 0x002ea20000300a00 */
[----:B------:R-:W-:Y:S02]  /*8d790*/  IMAD.MOV.U32 R20, RZ, RZ, R23 ;  /* 0x000000ffff147224 */ /* 0x000fe400078e0017 */
[----:B------:R-:W-:Y:S02]  /*8d7a0*/  IMAD.MOV.U32 R23, RZ, RZ, R12 ;  /* 0x000000ffff177224 */ /* 0x000fe400078e000c */
[----:B------:R-:W-:Y:S02]  /*8d7b0*/  IMAD.MOV.U32 R12, RZ, RZ, R4 ;  /* 0x000000ffff0c7224 */ /* 0x000fe400078e0004 */
[----:B--2---:R-:W-:Y:S01]  /*8d7c0*/  IMAD.MOV.U32 R4, RZ, RZ, R24 ;  /* 0x000000ffff047224 */ /* 0x004fe200078e0018 */
[----:B------:R-:W-:Y:S01]  /*8d7d0*/  IADD3 R24, P6, R21, R17, RZ ;  /* 0x0000001115187210 */ /* 0x000fe20007fde0ff */
[----:B------:R-:W-:-:S04]  /*8d7e0*/  IMAD.MOV.U32 R22, RZ, RZ, R25 ;  /* 0x000000ffff167224 */ /* 0x000fc800078e0019 */
[----:B------:R-:W-:-:S05]  /*8d7f0*/  IMAD.X R25, R6, 0x1, R15, P6 ;  /* 0x0000000106197824 */ /* 0x000fca00030e060f */
[----:B------:R1:W-:Y:S02]  /*8d800*/  STL.64 [R1+0x24a8], R24 ;  /* 0x0024a81801007387 */ /* 0x0003e40000100a00 */
[----:B-1----:R-:W-:Y:S01]  /*8d810*/  IMAD.MOV.U32 R24, RZ, RZ, R20 ;  /* 0x000000ffff187224 */ /* 0x002fe200078e0014 */
[----:B------:R-:W-:Y:S01]  /*8d820*/  IADD3 R20, P6, R21, R16, RZ ;  /* 0x0000001015147210 */ /* 0x000fe20007fde0ff */
[----:B------:R-:W2:Y:S04]  /*8d830*/  LDL.LU R25, [R1+0x85c] ;  /* 0x00085c0001197983 */ /* 0x000ea80000300800 */
[----:B------:R-:W-:Y:S01]  /*8d840*/  STL.64 [R1+0x2bc8], R16 ;  /* 0x002bc81001007387 */ /* 0x000fe20000100a00 */
[----:B------:R-:W-:-:S03]  /*8d850*/  IMAD.X R21, R6, 0x1, R14, P6 ;  /* 0x0000000106157824 */ /* 0x000fc600030e060e */
[----:B------:R-:W3:Y:S04]  /*8d860*/  LDL.LU R6, [R1+0x2bd8] ;  /* 0x002bd80001067983 */ /* 0x000ee80000300800 */
[----:B------:R1:W-:Y:S04]  /*8d870*/  STL.64 [R1+0x13d0], R20 ;  /* 0x0013d01401007387 */ /* 0x0003e80000100a00 */
[----:B-1----:R-:W4:Y:S04]  /*8d880*/  LDL.LU.64 R20, [R1+0x2bd0] ;  /* 0x002bd00001147983 */ /* 0x002f280000300a00 */
[----:B------:R1:W-:Y:S04]  /*8d890*/  STL [R1+0x2bc4], R14 ;  /* 0x002bc40e01007387 */ /* 0x0003e80000100800 */
[----:B-1----:R-:W2:Y:S02]  /*8d8a0*/  LDL.LU R14, [R1+0x7bc] ;  /* 0x0007bc00010e7983 */ /* 0x002ea40000300800 */
[----:B--2---:R-:W-:-:S05]  /*8d8b0*/  SHF.R.S32.HI R16, RZ, 0x1f, R14 ;  /* 0x0000001fff107819 */ /* 0x004fca000001140e */
[----:B------:R1:W-:Y:S04]  /*8d8c0*/  STL [R1+0x30], R16 ;  /* 0x0000301001007387 */ /* 0x0003e80000100800 */
[----:B----4-:R2:W-:Y:S01]  /*8d8d0*/  STL [R1+0x2bc0], R21 ;  /* 0x002bc01501007387 */ /* 0x0105e20000100800 */
[----:B-1----:R-:W-:-:S03]  /*8d8e0*/  IADD3 R16, P6, R14, R21, RZ ;  /* 0x000000150e107210 */ /* 0x002fc60007fde0ff */
[----:B--2---:R-:W2:Y:S02]  /*8d8f0*/  LDL.LU R21, [R1+0x30] ;  /* 0x0000300001157983 */ /* 0x004ea40000300800 */
        /* <DEDUP_REMOVED lines=14> */
[----:B-1----:R-:W4:Y:S04]  /*8d9e0*/  LDL.LU R9, [R1+0x7b8] ;  /* 0x0007b80001097983 */ /* 0x002f280000300800 */
[----:B------:R-:W-:Y:S01]  /*8d9f0*/  STL [R1+0x2ba8], R3 ;  /* 0x002ba80301007387 */ /* 0x000fe20000100800 */
[----:B--2---:R-:W-:-:S03]  /*8da00*/  IMAD.X R19, R21, 0x1, R14, P6 ;  /* 0x0000000115137824 */ /* 0x004fc600030e060e */
[----:B------:R-:W2:Y:S04]  /*8da10*/  LDL.LU R21, [R1+0x2bc0] ;  /* 0x002bc00001157983 */ /* 0x000ea80000300800 */
[----:B------:R1:W-:Y:S04]  /*8da20*/  STL.64 [R1+0x1410], R18 ;  /* 0x0014101201007387 */ /* 0x0003e80000100a00 */
[----:B-1----:R-:W3:Y:S01]  /*8da30*/  LDL.LU.64 R18, [R1+0x2bb8] ;  /* 0x002bb80001127983 */ /* 0x002ee20000300a00 */
[----:B----4-:R-:W-:Y:S02]  /*8da40*/  SHF.R.S32.HI R3, RZ, 0x1f, R9 ;  /* 0x0000001fff037819 */ /* 0x010fe40000011409 */
[----:B--2---:R-:W-:-:S05]  /*8da50*/  IADD3 R10, P6, R9, R21, RZ ;  /* 0x00000015090a7210 */ /* 0x004fca0007fde0ff */
[----:B------:R-:W-:-:S05]  /*8da60*/  IMAD.X R11, R3, 0x1, R20, P6 ;  /* 0x00000001030b7824 */ /* 0x000fca00030e0614 */
[----:B------:R3:W-:Y:S02]  /*8da70*/  STL.64 [R1+0x1408], R10 ;  /* 0x0014080a01007387 */ /* 0x0007e40000100a00 */
[----:B---3--:R-:W-:-:S05]  /*8da80*/  IADD3 R10, P6, R9, R19, RZ ;  /* 0x00000013090a7210 */ /* 0x008fca0007fde0ff */
        /* <DEDUP_REMOVED lines=8> */
[----:B------:R-:W3:Y:S04]  /*8db10*/  LDL.LU R3, [R1+0x2ba8] ;  /* 0x002ba80001037983 */ /* 0x000ee80000300800 */
[----:B------:R1:W-:Y:S04]  /*8db20*/  STL.64 [R1+0x1448], R8 ;  /* 0x0014480801007387 */ /* 0x0003e80000100a00 */
[----:B-1----:R-:W4:Y:S04]  /*8db30*/  LDL.LU.64 R8, [R1+0x2ba0] ;  /* 0x002ba00001087983 */ /* 0x002f280000300a00 */
[----:B---3--:R-:W-:Y:S04]  /*8db40*/  STL.64 [R1+0x2b98], R2 ;  /* 0x002b980201007387 */ /* 0x008fe80000100a00 */
        /* <DEDUP_REMOVED lines=60> */
[----:B------:R-:W3:Y:S04]  /*8df10*/  LDL.LU R29, [R1+0x2b60] ;  /* 0x002b6000011d7983 */ /* 0x000ee80000300800 */
[----:B------:R1:W-:Y:S04]  /*8df20*/  STL.64 [R1+0x1500], R24 ;  /* 0x0015001801007387 */ /* 0x0003e80000100a00 */
[----:B-1----:R-:W2:Y:S04]  /*8df30*/  LDL.LU.64 R24, [R1+0x2b58] ;  /* 0x002b580001187983 */ /* 0x002ea80000300a00 */
[----:B--2---:R4:W-:Y:S04]  /*8df40*/  STL.64 [R1+0x2b40], R24 ;  /* 0x002b401801007387 */ /* 0x0049e80000100a00 */
[----:B------:R1:W-:Y:S01]  /*8df50*/  STL [R1+0x2b48], R9 ;  /* 0x002b480901007387 */ /* 0x0003e20000100800 */
[----:B----4-:R-:W-:-:S05]  /*8df60*/  IMAD.MOV.U32 R25, RZ, RZ, R3 ;  /* 0x000000ffff197224 */ /* 0x010fca00078e0003 */
[----:B-1----:R-:W-:Y:S02]  /*8df70*/  SHF.R.S32.HI R9, RZ, 0x1f, R25 ;  /* 0x0000001fff097819 */ /* 0x002fe40000011419 */
        /* <DEDUP_REMOVED lines=12> */
[----:B------:R1:W-:Y:S04]  /*8e040*/  STL.64 [R1+0x2b38], R6 ;  /* 0x002b380601007387 */ /* 0x0003e80000100a00 */
[----:B-1----:R-:W4:Y:S04]  /*8e050*/  LDL.LU R7, [R1+0x7a0] ;  /* 0x0007a00001077983 */ /* 0x002f280000300800 */
[----:B------:R-:W3:Y:S04]  /*8e060*/  LDL.LU R9, [R1+0x2b48] ;  /* 0x002b480001097983 */ /* 0x000ee80000300800 */
[----:B------:R1:W-:Y:S04]  /*8e070*/  STL.64 [R1+0x1538], R24 ;  /* 0x0015381801007387 */ /* 0x0003e80000100a00 */
[----:B-1----:R-:W2:Y:S04]  /*8e080*/  LDL.LU.64 R24, [R1+0x2b40] ;  /* 0x002b400001187983 */ /* 0x002ea80000300a00 */
[----:B--2---:R-:W-:Y:S04]  /*8e090*/  STL [R1+0x2b30], R25 ;  /* 0x002b301901007387 */ /* 0x004fe80000100800 */
[----:B------:R1:W-:Y:S01]  /*8e0a0*/  STL [R1+0x2b34], R27 ;  /* 0x002b341b01007387 */ /* 0x0003e20000100800 */
[----:B------:R-:W-:-:S02]  /*8e0b0*/  IADD3 R6, P6, R24, R21, RZ ;  /* 0x0000001518067210 */ /* 0x000fc40007fde0ff */
[----:B-1----:R-:W-:Y:S01]  /*8e0c0*/  SHF.R.S32.HI R27, RZ, 0x1f, R24 ;  /* 0x0000001fff1b7819 */ /* 0x002fe20000011418 */
[----:B----4-:R-:W-:-:S04]  /*8e0d0*/  IMAD.MOV.U32 R25, RZ, RZ, R7 ;  /* 0x000000ffff197224 */ /* 0x010fc800078e0007 */
        /* <DEDUP_REMOVED lines=11> */
[----:B-1----:R-:W-:Y:S02]  /*8e190*/  IMAD.MOV.U32 R6, RZ, RZ, R27 ;  /* 0x000000ffff067224 */ /* 0x002fe400078e001b */
[----:B------:R-:W2:Y:S01]  /*8e1a0*/  LDL.LU R27, [R1+0x2b34] ;  /* 0x002b3400011b7983 */ /* 0x000ea20000300800 */
[----:B------:R-:W-:Y:S02]  /*8e1b0*/  IMAD.MOV.U32 R7, RZ, RZ, R25 ;  /* 0x000000ffff077224 */ /* 0x000fe400078e0019 */
[----:B------:R-:W-:-:S05]  /*8e1c0*/  IMAD.X R25, R6, 0x1, R14, P6 ;  /* 0x0000000106197824 */ /* 0x000fca00030e060e */
[----:B------:R1:W-:Y:S04]  /*8e1d0*/  STL.64 [R1+0x1578], R24 ;  /* 0x0015781801007387 */ /* 0x0003e80000100a00 */
[----:B-1----:R-:W4:Y:S01]  /*8e1e0*/  LDL.LU R25, [R1+0x2b30] ;  /* 0x002b300001197983 */ /* 0x002f220000300800 */
[----:B------:R-:W-:-:S03]  /*8e1f0*/  SHF.R.S32.HI R24, RZ, 0x1f, R7 ;  /* 0x0000001fff187819 */ /* 0x000fc60000011407 */
[----:B--2---:R1:W-:Y:S02]  /*8e200*/  STL.64 [R1+0x2b28], R26 ;  /* 0x002b281a01007387 */ /* 0x0043e40000100a00 */
        /* <DEDUP_REMOVED lines=15> */
[----:B-1----:R-:W3:Y:S04]  /*8e300*/  LDL R7, [R1+0x79c] ;  /* 0x00079c0001077983 */ /* 0x002ee80000100800 */
[----:B------:R1:W-:Y:S01]  /*8e310*/  STL.64 [R1+0x2b10], R20 ;  /* 0x002b101401007387 */ /* 0x0003e20000100a00 */
[----:B----4-:R-:W-:Y:S01]  /*8e320*/  IMAD.MOV.U32 R24, RZ, RZ, R25 ;  /* 0x000000ffff187224 */ /* 0x010fe200078e0019 */
[----:B---3--:R-:W-:-:S02]  /*8e330*/  IADD3 R6, P6, R7, R21, RZ ;  /* 0x0000001507067210 */ /* 0x008fc40007fde0ff */
[----:B-1----:R-:W3:Y:S01]  /*8e340*/  LDL.LU R21, [R1+0x79c] ;  /* 0x00079c0001157983 */ /* 0x002ee20000300800 */
[----:B------:R-:W-:-:S05]  /*8e350*/  SHF.R.S32.HI R25, RZ, 0x1f, R7 ;  /* 0x0000001fff197819 */ /* 0x000fca0000011407 */
[----:B------:R-:W-:-:S05]  /*8e360*/  IMAD.X R7, R25, 0x1, R20, P6 ;  /* 0x0000000119077824 */ /* 0x000fca00030e0614 */
[----:B------:R3:W-:Y:S02]  /*8e370*/  STL.64 [R1+0x7a0], R6 ;  /* 0x0007a00601007387 */ /* 0x0007e40000100a00 */
[----:B---3--:R-:W-:-:S05]  /*8e380*/  IADD3 R6, P6, R21, R19, RZ ;  /* 0x0000001315067210 */ /* 0x008fca0007fde0ff */
[----:B------:R-:W-:-:S05]  /*8e390*/  IMAD.X R7, R25, 0x1, R18, P6 ;  /* 0x0000000119077824 */ /* 0x000fca00030e0612 */
[----:B------:R1:W-:Y:S02]  /*8e3a0*/  STL.64 [R1+0x15d8], R6 ;  /* 0x0015d80601007387 */ /* 0x0003e40000100a00 */
[----:B-1----:R-:W-:-:S05]  /*8e3b0*/  IADD3 R6, P6, R21, R17, RZ ;  /* 0x0000001115067210 */ /* 0x002fca0007fde0ff */
[----:B------:R-:W-:Y:S01]  /*8e3c0*/  IMAD.X R7, R25, 0x1, R15, P6 ;  /* 0x0000000119077824 */ /* 0x000fe200030e060f */
[----:B------:R-:W-:Y:S01]  /*8e3d0*/  IADD3 R20, P6, R21, R16, RZ ;  /* 0x0000001015147210 */ /* 0x000fe20007fde0ff */
[----:B------:R1:W-:Y:S04]  /*8e3e0*/  STL.64 [R1+0x2b08], R2 ;  /* 0x002b080201007387 */ /* 0x0003e80000100a00 */
[----:B------:R-:W-:Y:S01]  /*8e3f0*/  IMAD.X R21, R25, 0x1, R14, P6 ;  /* 0x0000000119157824 */ /* 0x000fe200030e060e */
[----:B-1----:R-:W3:Y:S04]  /*8e400*/  LDL R3, [R1+0x798] ;  /* 0x0007980001037983 */ /* 0x002ee80000100800 */
[----:B------:R1:W-:Y:S04]  /*8e410*/  STL.64 [R1+0x15f8], R6 ;  /* 0x0015f80601007387 */ /* 0x0003e80000100a00 */
[----:B-1----:R-:W4:Y:S04]  /*8e420*/  LDL.LU.64 R6, [R1+0x2b18] ;  /* 0x002b180001067983 */ /* 0x002f280000300a00 */
[----:B------:R1:W-:Y:S04]  /*8e430*/  STL.64 [R1+0x15f0], R20 ;  /* 0x0015f01401007387 */ /* 0x0003e80000100a00 */
[----:B-1----:R-:W3:Y:S02]  /*8e440*/  LDL.LU.64 R20, [R1+0x2b10] ;  /* 0x002b100001147983 */ /* 0x002ee40000300a00 */
[----:B---3--:R-:W-:-:S02]  /*8e450*/  IADD3 R2, P6, R3, R21, RZ ;  /* 0x0000001503027210 */ /* 0x008fc40007fde0ff */
[----:B------:R1:W-:Y:S04]  /*8e460*/  STL [R1+0x2b00], R21 ;  /* 0x002b001501007387 */ /* 0x0003e80000100800 */
[----:B-1----:R-:W3:Y:S01]  /*8e470*/  LDL.LU R21, [R1+0x798] ;  /* 0x0007980001157983 */ /* 0x002ee20000300800 */
[----:B------:R-:W-:-:S05]  /*8e480*/  SHF.R.S32.HI R25, RZ, 0x1f, R3 ;  /* 0x0000001fff197819 */ /* 0x000fca0000011403 */
[----:B------:R-:W-:-:S05]  /*8e490*/  IMAD.X R3, R25, 0x1, R20, P6 ;  /* 0x0000000119037824 */ /* 0x000fca00030e0614 */
[----:B------:R3:W-:Y:S02]  /*8e4a0*/  STL.64 [R1+0x15e8], R2 ;  /* 0x0015e80201007387 */ /* 0x0007e40000100a00 */
[----:B---3--:R-:W-:-:S05]  /*8e4b0*/  IADD3 R2, P6, R21, R19, RZ ;  /* 0x0000001315027210 */ /* 0x008fca0007fde0ff */
[----:B------:R-:W-:-:S05]  /*8e4c0*/  IMAD.X R3, R25, 0x1, R18, P6 ;  /* 0x0000000119037824 */ /* 0x000fca00030e0612 */
[----:B------:R1:W-:Y:S04]  /*8e4d0*/  STL.64 [R1+0x1618], R2 ;  /* 0x0016180201007387 */ /* 0x0003e80000100a00 */
[----:B-1----:R-:W3:Y:S04]  /*8e4e0*/  LDL.LU.64 R2, [R1+0x2b08] ;  /* 0x002b080001027983 */ /* 0x002ee80000300a00 */
[----:B---3--:R1:W-:Y:S02]  /*8e4f0*/  STL.64 [R1+0x2af8], R2 ;  /* 0x002af80201007387 */ /* 0x0083e40000100a00 */
[----:B-1----:R-:W-:-:S05]  /*8e500*/  IADD3 R2, P6, R21, R17, RZ ;  /* 0x0000001115027210 */ /* 0x002fca0007fde0ff */
[----:B------:R-:W-:-:S05]  /*8e510*/  IMAD.X R3, R25, 0x1, R15, P6 ;  /* 0x0000000119037824 */ /* 0x000fca00030e060f */
[----:B------:R1:W-:Y:S02]  /*8e520*/  STL.64 [R1+0x1630], R2 ;  /* 0x0016300201007387 */ /* 0x0003e40000100a00 */
[----:B-1----:R-:W-:Y:S02]  /*8e530*/  IADD3 R2, P6, R21, R16, RZ ;  /* 0x0000001015027210 */ /* 0x002fe40007fde0ff */
[----:B------:R-:W3:Y:S04]  /*8e540*/  LDL.LU R21, [R1+0x2b00] ;  /* 0x002b000001157983 */ /* 0x000ee80000300800 */
[----:B------:R1:W-:Y:S04]  /*8e550*/  STL [R1+0x2af0], R8 ;  /* 0x002af00801007387 */ /* 0x0003e80000100800 */
[----:B-1----:R-:W2:Y:S01]  /*8e560*/  LDL.LU R8, [R1+0x794] ;  /* 0x0007940001087983 */ /* 0x002ea20000300800 */
[----:B------:R-:W-:-:S05]  /*8e570*/  IMAD.X R3, R25, 0x1, R14, P6 ;  /* 0x0000000119037824 */ /* 0x000fca00030e060e */
[----:B------:R3:W-:Y:S01]  /*8e580*/  STL.64 [R1+0x1628], R2 ;  /* 0x0016280201007387 */ /* 0x0007e20000100a00 */
[----:B--2---:R-:W-:Y:S02]  /*8e590*/  SHF.R.S32.HI R25, RZ, 0x1f, R8 ;  /* 0x0000001fff197819 */ /* 0x004fe40000011408 */
[----:B---3--:R-:W-:-:S05]  /*8e5a0*/  IADD3 R2, P6, R8, R21, RZ ;  /* 0x0000001508027210 */ /* 0x008fca0007fde0ff */
        /* <DEDUP_REMOVED lines=10> */
[----:B-1----:R-:W-:Y:S02]  /*8e650*/  IADD3 R2, P6, R8, R16, RZ ;  /* 0x0000001008027210 */ /* 0x002fe40007fde0ff */
[----:B------:R-:W2:Y:S04]  /*8e660*/  LDL.LU R8, [R1+0x2af0] ;  /* 0x002af00001087983 */ /* 0x000ea80000300800 */
[----:B------:R1:W-:Y:S04]  /*8e670*/  STL [R1+0x2ae0], R0 ;  /* 0x002ae00001007387 */ /* 0x0003e80000100800 */
[----:B-1----:R-:W3:Y:S01]  /*8e680*/  LDL.LU R0, [R1+0x790] ;  /* 0x0007900001007983 */ /* 0x002ee20000300800 */
[----:B------:R-:W-:-:S05]  /*8e690*/  IMAD.X R3, R25, 0x1, R14, P6 ;  /* 0x0000000119037824 */ /* 0x000fca00030e060e */
[----:B------:R1:W-:Y:S01]  /*8e6a0*/  STL.64 [R1+0x1668], R2 ;  /* 0x0016680201007387 */ /* 0x0003e20000100a00 */
[----:B---3--:R-:W-:Y:S02]  /*8e6b0*/  SHF.R.S32.HI R25, RZ, 0x1f, R0 ;  /* 0x0000001fff197819 */ /* 0x008fe40000011400 */
[----:B-1----:R-:W-:-:S05]  /*8e6c0*/  IADD3 R2, P6, R0, R21, RZ ;  /* 0x0000001500027210 */ /* 0x002fca0007fde0ff */
[----:B------:R-:W-:-:S05]  /*8e6d0*/  IMAD.X R3, R25, 0x1, R20, P6 ;  /* 0x0000000119037824 */ /* 0x000fca00030e0614 */
[----:B------:R1:W-:Y:S02]  /*8e6e0*/  STL.64 [R1+0x1660], R2 ;  /* 0x0016600201007387 */ /* 0x0003e40000100a00 */
[----:B-1----:R-:W-:-:S05]  /*8e6f0*/  IADD3 R2, P6, R0, R19, RZ ;  /* 0x0000001300027210 */ /* 0x002fca0007fde0ff */
        /* <DEDUP_REMOVED lines=9> */
[----:B----4-:R1:W-:Y:S04]  /*8e790*/  STL [R1+0x2ad0], R7 ;  /* 0x002ad00701007387 */ /* 0x0103e80000100800 */
[----:B-1----:R-:W4:Y:S01]  /*8e7a0*/  LDL.LU R7, [R1+0x78c] ;  /* 0x00078c0001077983 */ /* 0x002f220000300800 */
        /* <DEDUP_REMOVED lines=10> */
[----:B----4-:R1:W-:Y:S02]  /*8e850*/  STL.64 [R1+0x2ac8], R2 ;  /* 0x002ac80201007387 */ /* 0x0103e40000100a00 */
[----:B-1----:R-:W-:-:S05]  /*8e860*/  IADD3 R2, P6, R7, R17, RZ ;  /* 0x0000001107027210 */ /* 0x002fca0007fde0ff */
[----:B------:R-:W-:-:S05]  /*8e870*/  IMAD.X R3, R25, 0x1, R15, P6 ;  /* 0x0000000119037824 */ /* 0x000fca00030e060f */
[----:B------:R1:W-:Y:S02]  /*8e880*/  STL.64 [R1+0x16e8], R2 ;  /* 0x0016e80201007387 */ /* 0x0003e40000100a00 */
[----:B-1----:R-:W-:Y:S02]  /*8e890*/  IADD3 R2, P6, R7, R16, RZ ;  /* 0x0000001007027210 */ /* 0x002fe40007fde0ff */
[----:B------:R-:W4:Y:S04]  /*8e8a0*/  LDL.LU R7, [R1+0x2ad0] ;  /* 0x002ad00001077983 */ /* 0x000f280000300800 */
[----:B------:R1:W-:Y:S04]  /*8e8b0*/  STL [R1+0x2ac0], R6 ;  /* 0x002ac00601007387 */ /* 0x0003e80000100800 */
[----:B-1----:R-:W2:Y:S01]  /*8e8c0*/  LDL.LU R6, [R1+0x788] ;  /* 0x0007880001067983 */ /* 0x002ea20000300800 */
        /* <DEDUP_REMOVED lines=34> */
[----:B------:R1:W-:Y:S01]  /*8eaf0*/  STL [R1+0x2aa0], R14 ;  /* 0x002aa00e01007387 */ /* 0x0003e20000100800 */
[----:B------:R-:W-:-:S03]  /*8eb00*/  IMAD.X R3, R25, 0x1, R14, P6 ;  /* 0x0000000119037824 */ /* 0x000fc600030e060e */
[----:B-1----:R-:W4:Y:S04]  /*8eb10*/  LDL.LU R14, [R1+0x780] ;  /* 0x00078000010e7983 */ /* 0x002f280000300800 */
        /* <DEDUP_REMOVED lines=17> */
[----:B----4-:R-:W-:-:S05]  /*8ec30*/  IMAD.X R3, R25, 0x1, R14, P6 ;  /* 0x0000000119037824 */ /* 0x010fca00030e060e */
        /* <DEDUP_REMOVED lines=14> */
[----:B------:R-:W2:Y:S03]  /*8ed20*/  LDL.LU R27, [R1+0x2a90] ;  /* 0x002a9000011b7983 */ /* 0x000ea60000300800 */
[----:B------:R-:W-:Y:S01]  /*8ed30*/  IMAD.X R3, R25, 0x1, R14, P6 ;  /* 0x0000000119037824 */ /* 0x000fe200030e060e */
[----:B------:R2:W-:Y:S04]  /*8ed40*/  STL [R1+0x2a80], R10 ;  /* 0x002a800a01007387 */ /* 0x0005e80000100800 */
        /* <DEDUP_REMOVED lines=12> */
[----:B------:R-:W-:Y:S02]  /*8ee10*/  IMAD.MOV.U32 R25, RZ, RZ, R23 ;  /* 0x000000ffff197224 */ /* 0x000fe400078e0017 */
[----:B------:R-:W-:Y:S02]  /*8ee20*/  IMAD.MOV.U32 R23, RZ, RZ, R6 ;  /* 0x000000ffff177224 */ /* 0x000fe400078e0006 */
[----:B---3--:R-:W-:Y:S01]  /*8ee30*/  IMAD.MOV.U32 R6, RZ, RZ, R26 ;  /* 0x000000ffff067224 */ /* 0x008fe200078e001a */
[----:B------:R-:W-:-:S05]  /*8ee40*/  IADD3 R26, P6, R27, R16, RZ ;  /* 0x000000101b1a7210 */ /* 0x000fca0007fde0ff */
[----:B------:R-:W-:Y:S02]  /*8ee50*/  IMAD.X R27, R10, 0x1, R14, P6 ;  /* 0x000000010a1b7824 */ /* 0x000fe400030e060e */
[----:B------:R-:W3:Y:S04]  /*8ee60*/  LDL.LU R10, [R1+0x2a80] ;  /* 0x002a8000010a7983 */ /* 0x000ee80000300800 */
[----:B--2---:R-:W-:Y:S04]  /*8ee70*/  STL.64 [R1+0x2a78], R2 ;  /* 0x002a780201007387 */ /* 0x004fe80000100a00 */
[----:B------:R-:W-:Y:S04]  /*8ee80*/  STL [R1+0x2a70], R24 ;  /* 0x002a701801007387 */ /* 0x000fe80000100800 */
[----:B------:R1:W-:Y:S04]  /*8ee90*/  STL.64 [R1+0x2a68], R4 ;  /* 0x002a680401007387 */ /* 0x0003e80000100a00 */
[----:B-1----:R-:W2:Y:S04]  /*8eea0*/  LDL.LU R4, [R1+0x710] ;  /* 0x0007100001047983 */ /* 0x002ea80000300800 */
[----:B------:R-:W4:Y:S04]  /*8eeb0*/  LDL.LU R5, [R1+0x774] ;  /* 0x0007740001057983 */ /* 0x000f280000300800 */
[----:B------:R1:W-:Y:S04]  /*8eec0*/  STL.64 [R1+0x2450], R26 ;  /* 0x0024501a01007387 */ /* 0x0003e80000100a00 */
[----:B-1----:R-:W3:Y:S01]  /*8eed0*/  LDL.LU R26, [R1+0x708] ;  /* 0x00070800011a7983 */ /* 0x002ee20000300800 */
[----:B----4-:R-:W-:-:S02]  /*8eee0*/  SHF.R.S32.HI R24, RZ, 0x1f, R5 ;  /* 0x0000001fff187819 */ /* 0x010fc40000011405 */
[----:B------:R-:W-:-:S05]  /*8eef0*/  IADD3 R2, P6, R5, R21, RZ ;  /* 0x0000001505027210 */ /* 0x000fca0007fde0ff */
[----:B------:R-:W-:-:S05]  /*8ef00*/  IMAD.X R3, R24, 0x1, R20, P6 ;  /* 0x0000000118037824 */ /* 0x000fca00030e0614 */
[----:B------:R1:W-:Y:S02]  /*8ef10*/  STL.64 [R1+0x778], R2 ;  /* 0x0007780201007387 */ /* 0x0003e40000100a00 */
[----:B-1----:R-:W-:-:S05]  /*8ef20*/  IADD3 R2, P6, R5, R19, RZ ;  /* 0x0000001305027210 */ /* 0x002fca0007fde0ff */
[----:B------:R-:W-:-:S05]  /*8ef30*/  IMAD.X R3, R24, 0x1, R18, P6 ;  /* 0x0000000118037824 */ /* 0x000fca00030e0612 */
[----:B------:R1:W-:Y:S01]  /*8ef40*/  STL.64 [R1+0x1830], R2 ;  /* 0x0018300201007387 */ /* 0x0003e20000100a00 */
[----:B--2---:R-:W-:Y:S01]  /*8ef50*/  IMAD.MOV.U32 R27, RZ, RZ, R4 ;  /* 0x000000ffff1b7224 */ /* 0x004fe200078e0004 */
        /* <DEDUP_REMOVED lines=8> */
[----:B-1----:R-:W3:Y:S01]  /*8efe0*/  LDL R17, [R1+0x770] ;  /* 0x0007700001117983 */ /* 0x002ee20000100800 */
[----:B------:R-:W-:-:S05]  /*8eff0*/  IMAD.X R5, R5, 0x1, R14, P6 ;  /* 0x0000000105057824 */ /* 0x000fca00030e060e */
[----:B------:R1:W-:Y:S04]  /*8f000*/  STL.64 [R1+0x1848], R4 ;  /* 0x0018480401007387 */ /* 0x0003e80000100a00 */
[----:B-1----:R-:W4:Y:S01]  /*8f010*/  LDL.LU.64 R4, [R1+0x2a68] ;  /* 0x002a680001047983 */ /* 0x002f220000300a00 */
[----:B---3--:R-:W-:-:S05]  /*8f020*/  SHF.R.S32.HI R16, RZ, 0x1f, R17 ;  /* 0x0000001fff107819 */ /* 0x008fca0000011411 */
[----:B------:R1:W-:Y:S04]  /*8f030*/  STL [R1+0x30], R16 ;  /* 0x0000301001007387 */ /* 0x0003e80000100800 */
[----:B------:R3:W-:Y:S01]  /*8f040*/  STL [R1+0x2a54], R21 ;  /* 0x002a541501007387 */ /* 0x0007e20000100800 */
        /* <DEDUP_REMOVED lines=18> */
[----:B------:R-:W2:Y:S04]  /*8f170*/  LDL.LU R21, [R1+0x2a54] ;  /* 0x002a540001157983 */ /* 0x000ea80000300800 */
        /* <DEDUP_REMOVED lines=21> */
[----:B------:R1:W-:Y:S01]  /*8f2d0*/  STL.64 [R1+0x2a20], R2 ;  /* 0x002a200201007387 */ /* 0x0003e20000100a00 */
[----:B------:R-:W-:-:S03]  /*8f2e0*/  IMAD.X R21, R8, 0x1, R14, P6 ;  /* 0x0000000108157824 */ /* 0x000fc600030e060e */
[----:B-1----:R-:W3:Y:S04]  /*8f2f0*/  LDL.LU R3, [R1+0x768] ;  /* 0x0007680001037983 */ /* 0x002ee80000300800 */
[----:B------:R-:W4:Y:S04]  /*8f300*/  LDL.LU R8, [R1+0x2a40] ;  /* 0x002a400001087983 */ /* 0x000f280000300800 */
[----:B------:R1:W-:Y:S04]  /*8f310*/  STL.64 [R1+0x18c0], R20 ;  /* 0x0018c01401007387 */ /* 0x0003e80000100a00 */
[----:B-1----:R-:W4:Y:S04]  /*8f320*/  LDL.LU.64 R20, [R1+0x2a38] ;  /* 0x002a380001147983 */ /* 0x002f280000300a00 */
[----:B------:R-:W-:Y:S04]  /*8f330*/  STL.64 [R1+0x2a30], R12 ;  /* 0x002a300c01007387 */ /* 0x000fe80000100a00 */
[----:B--2---:R3:W-:Y:S02]  /*8f340*/  STL [R1+0x2a28], R0 ;  /* 0x002a280001007387 */ /* 0x0047e40000100800 */
        /* <DEDUP_REMOVED lines=17> */
[----:B---3--:R-:W-:Y:S04]  /*8f460*/  STL [R1+0x2a10], R0 ;  /* 0x002a100001007387 */ /* 0x008fe80000100800 */
        /* <DEDUP_REMOVED lines=17> */
[----:B-1----:R-:W2:Y:S01]  /*8f580*/  LDL R17, [R1+0x760] ;  /* 0x0007600001117983 */ /* 0x002ea20000100800 */
[----:B------:R-:W-:-:S05]  /*8f590*/  IMAD.X R11, R11, 0x1, R14, P6 ;  /* 0x000000010b0b7824 */ /* 0x000fca00030e060e */
[----:B------:R1:W-:Y:S04]  /*8f5a0*/  STL.64 [R1+0x1938], R10 ;  /* 0x0019380a01007387 */ /* 0x0003e80000100a00 */
[----:B-1----:R-:W4:Y:S01]  /*8f5b0*/  LDL.LU.64 R10, [R1+0x2a08] ;  /* 0x002a0800010a7983 */ /* 0x002f220000300a00 */
        /* <DEDUP_REMOVED lines=159> */
[----:B------:R2:W-:Y:S04]  /*8ffb0*/  STL [R1+0x2950], R24 ;  /* 0x0029501801007387 */ /* 0x0005e80000100800 */
        /* <DEDUP_REMOVED lines=17> */
[----:B--2---:R-:W-:Y:S04]  /*900d0*/  STL [R1+0x2938], R23 ;  /* 0x0029381701007387 */ /* 0x004fe80000100800 */
[----:B---3--:R1:W-:Y:S04]  /*900e0*/  STL.64 [R1+0x2930], R12 ;  /* 0x0029300c01007387 */ /* 0x0083e80000100a00 */
[----:B-1----:R-:W2:Y:S04]  /*900f0*/  LDL.LU R13, [R1+0x740] ;  /* 0x00074000010d7983 */ /* 0x002ea80000300800 */
        /* <DEDUP_REMOVED lines=15> */
[----:B-1----:R-:W3:Y:S04]  /*901f0*/  LDL.LU R17, [R1+0x70c] ;  /* 0x00070c0001117983 */ /* 0x002ee80000300800 */
[----:B------:R-:W4:Y:S04]  /*90200*/  LDL.LU R23, [R1+0x2938] ;  /* 0x0029380001177983 */ /* 0x000f280000300800 */
[----:B------:R1:W-:Y:S04]  /*90210*/  STL.64 [R1+0x1b50], R12 ;  /* 0x001b500c01007387 */ /* 0x0003e80000100a00 */
[----:B-1----:R-:W3:Y:S04]  /*90220*/  LDL.LU.64 R12, [R1+0x2930] ;  /* 0x00293000010c7983 */ /* 0x002ee80000300a00 */
[----:B--2---:R1:W-:Y:S04]  /*90230*/  STL.64 [R1+0x2920], R24 ;  /* 0x0029201801007387 */ /* 0x0043e80000100a00 */
[----:B----4-:R-:W-:Y:S04]  /*90240*/  STL [R1+0x2918], R23 ;  /* 0x0029181701007387 */ /* 0x010fe80000100800 */
[----:B------:R2:W-:Y:S01]  /*90250*/  STL.64 [R1+0x2910], R10 ;  /* 0x0029100a01007387 */ /* 0x0005e20000100a00 */
[----:B-1----:R-:W-:-:S02]  /*90260*/  IMAD.MOV.U32 R25, RZ, RZ, R27 ;  /* 0x000000ffff197224 */ /* 0x002fc400078e001b */
[----:B------:R-:W-:Y:S02]  /*90270*/  IMAD.MOV.U32 R27, RZ, RZ, R2 ;  /* 0x000000ffff1b7224 */ /* 0x000fe400078e0002 */
[----:B------:R-:W-:Y:S02]  /*90280*/  IMAD.MOV.U32 R2, RZ, RZ, R28 ;  /* 0x000000ffff027224 */ /* 0x000fe400078e001c */
[----:B--2---:R-:W-:Y:S02]  /*90290*/  IMAD.MOV.U32 R11, RZ, RZ, R8 ;  /* 0x000000ffff0b7224 */ /* 0x004fe400078e0008 */
[----:B------:R-:W-:-:S03]  /*902a0*/  IMAD.MOV.U32 R8, RZ, RZ, R29 ;  /* 0x000000ffff087224 */ /* 0x000fc600078e001d */
[----:B------:R-:W-:Y:S02]  /*902b0*/  SHF.R.S32.HI R23, RZ, 0x1f, R11 ;  /* 0x0000001fff177819 */ /* 0x000fe4000001140b */
[----:B------:R-:W-:-:S05]  /*902c0*/  IADD3 R28, P6, R11, R21, RZ ;  /* 0x000000150b1c7210 */ /* 0x000fca0007fde0ff */
[----:B------:R-:W-:Y:S01]  /*902d0*/  IMAD.X R29, R23, 0x1, R20, P6 ;  /* 0x00000001171d7824 */ /* 0x000fe200030e0614 */
[----:B------:R-:W-:-:S04]  /*902e0*/  IADD3 R16, P6, R11, R19, RZ ;  /* 0x000000130b107210 */ /* 0x000fc80007fde0ff */
[----:B------:R3:W-:Y:S02]  /*902f0*/  STL.64 [R1+0x2408], R28 ;  /* 0x0024081c01007387 */ /* 0x0007e40000100a00 */
[----:B---3--:R-:W-:Y:S02]  /*90300*/  IMAD.MOV.U32 R28, RZ, RZ, R17 ;  /* 0x000000ffff1c7224 */ /* 0x008fe400078e0011 */
[----:B------:R-:W-:-:S05]  /*90310*/  IMAD.X R17, R23, 0x1, R18, P6 ;  /* 0x0000000117117824 */ /* 0x000fca00030e0612 */
[----:B------:R1:W-:Y:S04]  /*90320*/  STL.64 [R1+0x1b78], R16 ;  /* 0x001b781001007387 */ /* 0x0003e80000100a00 */
[----:B-1----:R-:W2:Y:S01]  /*90330*/  LDL.LU.64 R16, [R1+0x2928] ;  /* 0x0029280001107983 */ /* 0x002ea20000300a00 */
[----:B------:R-:W-:Y:S01]  /*90340*/  IMAD.MOV.U32 R29, RZ, RZ, R25 ;  /* 0x000000ffff1d7224 */ /* 0x000fe200078e0019 */
[----:B--2---:R-:W-:-:S05]  /*90350*/  IADD3 R24, P6, R11, R17, RZ ;  /* 0x000000110b187210 */ /* 0x004fca0007fde0ff */
[----:B------:R-:W-:-:S05]  /*90360*/  IMAD.X R25, R23, 0x1, R15, P6 ;  /* 0x0000000117197824 */ /* 0x000fca00030e060f */
[----:B------:R1:W-:Y:S04]  /*90370*/  STL.64 [R1+0x1b98], R24 ;  /* 0x001b981801007387 */ /* 0x0003e80000100a00 */
[----:B-1----:R-:W2:Y:S01]  /*90380*/  LDL.LU.64 R24, [R1+0x2920] ;  /* 0x0029200001187983 */ /* 0x002ea20000300a00 */
[----:B------:R-:W-:-:S05]  /*90390*/  IADD3 R10, P6, R11, R16, RZ ;  /* 0x000000100b0a7210 */ /* 0x000fca0007fde0ff */
[----:B------:R-:W-:Y:S01]  /*903a0*/  IMAD.X R11, R23, 0x1, R14, P6 ;  /* 0x00000001170b7824 */ /* 0x000fe200030e060e */
[----:B--2---:R1:W-:Y:S04]  /*903b0*/  STL.64 [R1+0x28f8], R24 ;  /* 0x0028f81801007387 */ /* 0x0043e80000100a00 */
[----:B-1----:R-:W2:Y:S04]  /*903c0*/  LDL.LU R25, [R1+0x738] ;  /* 0x0007380001197983 */ /* 0x002ea80000300800 */
[----:B------:R-:W3:Y:S04]  /*903d0*/  LDL.LU R23, [R1+0x2918] ;  /* 0x0029180001177983 */ /* 0x000ee80000300800 */
[----:B------:R1:W-:Y:S04]  /*903e0*/  STL.64 [R1+0x1b90], R10 ;  /* 0x001b900a01007387 */ /* 0x0003e80000100a00 */
[----:B-1----:R-:W4:Y:S04]  /*903f0*/  LDL.LU.64 R10, [R1+0x2910] ;  /* 0x00291000010a7983 */ /* 0x002f280000300a00 */
        /* <DEDUP_REMOVED lines=15> */
[----:B------:R-:W2:Y:S04]  /*904f0*/  LDL.LU R6, [R1+0x2900] ;  /* 0x0029000001067983 */ /* 0x000ea80000300800 */
[----:B------:R1:W-:Y:S04]  /*90500*/  STL.64 [R1+0x1bc8], R24 ;  /* 0x001bc81801007387 */ /* 0x0003e80000100a00 */
[----:B-1----:R-:W3:Y:S04]  /*90510*/  LDL.LU.64 R24, [R1+0x28f8] ;  /* 0x0028f80001187983 */ /* 0x002ee80000300a00 */
[----:B---3--:R-:W-:Y:S04]  /*90520*/  STL.64 [R1+0x28f0], R24 ;  /* 0x0028f01801007387 */ /* 0x008fe80000100a00 */
[----:B----4-:R1:W-:Y:S04]  /*90530*/  STL.64 [R1+0x28e0], R10 ;  /* 0x0028e00a01007387 */ /* 0x0103e80000100a00 */
        /* <DEDUP_REMOVED lines=44> */
[----:B------:R3:W-:Y:S04]  /*90800*/  STL.64 [R1+0x1c40], R18 ;  /* 0x001c401201007387 */ /* 0x0007e80000100a00 */
        /* <DEDUP_REMOVED lines=25> */
[----:B------:R3:W-:Y:S04]  /*909a0*/  STL [R1+0x28a0], R6 ;  /* 0x0028a00601007387 */ /* 0x0007e80000100800 */
[----:B--2---:R4:W-:Y:S01]  /*909b0*/  STL.64 [R1+0x28a8], R22 ;  /* 0x0028a81601007387 */ /* 0x0049e20000100a00 */
        /* <DEDUP_REMOVED lines=33> */
[----:B------:R-:W2:Y:S04]  /*90bd0*/  LDL.LU R26, [R1+0x2888] ;  /* 0x00288800011a7983 */ /* 0x000ea80000300800 */
[----:B------:R1:W-:Y:S04]  /*90be0*/  STL.64 [R1+0x2878], R16 ;  /* 0x0028781001007387 */ /* 0x0003e80000100a00 */
[----:B-1----:R-:W3:Y:S01]  /*90bf0*/  LDL R17, [R1+0x720] ;  /* 0x0007200001117983 */ /* 0x002ee20000100800 */
[----:B------:R-:W-:-:S05]  /*90c00*/  IMAD.X R29, R29, 0x1, R14, P6 ;  /* 0x000000011d1d7824 */ /* 0x000fca00030e060e */
[----:B------:R1:W-:Y:S04]  /*90c10*/  STL.64 [R1+0x1cf8], R28 ;  /* 0x001cf81c01007387 */ /* 0x0003e80000100a00 */
[----:B-1----:R-:W2:Y:S01]  /*90c20*/  LDL.LU.64 R28, [R1+0x2880] ;  /* 0x00288000011c7983 */ /* 0x002ea20000300a00 */
        /* <DEDUP_REMOVED lines=69> */
[----:B------:R1:W-:Y:S04]  /*91080*/  STL [R1+0x282c], R11 ;  /* 0x00282c0b01007387 */ /* 0x0003e80000100800 */
        /* <DEDUP_REMOVED lines=13> */
[----:B-1----:R-:W-:-:S02]  /*91160*/  IADD3 R4, P6, R11, R16, RZ ;  /* 0x000000100b047210 */ /* 0x002fc40007fde0ff */
[----:B------:R-:W2:Y:S03]  /*91170*/  LDL.LU R11, [R1+0x282c] ;  /* 0x00282c00010b7983 */ /* 0x000ea60000300800 */
[----:B------:R-:W-:Y:S02]  /*91180*/  IMAD.X R5, R28, 0x1, R14, P6 ;  /* 0x000000011c057824 */ /* 0x000fe400030e060e */
[----:B------:R-:W3:Y:S04]  /*91190*/  LDL.LU R28, [R1+0x2828] ;  /* 0x00282800011c7983 */ /* 0x000ee80000300800 */
[----:B------:R-:W-:Y:S04]  /*911a0*/  STL.64 [R1+0x1e48], R4 ;  /* 0x001e480401007387 */ /* 0x000fe80000100a00 */
[----:B------:R1:W-:Y:S02]  /*911b0*/  STL.64 [R1+0x2818], R12 ;  /* 0x0028180c01007387 */ /* 0x0003e40000100a00 */
[----:B-1----:R-:W-:-:S02]  /*911c0*/  IMAD.MOV.U32 R13, RZ, RZ, R29 ;  /* 0x000000ffff0d7224 */ /* 0x002fc400078e001d */
[----:B------:R-:W-:-:S03]  /*911d0*/  IMAD.MOV.U32 R29, RZ, RZ, R26 ;  /* 0x000000ffff1d7224 */ /* 0x000fc600078e001a */
[----:B------:R-:W-:Y:S02]  /*911e0*/  SHF.R.S32.HI R26, RZ, 0x1f, R13 ;  /* 0x0000001fff1a7819 */ /* 0x000fe4000001140d */
        /* <DEDUP_REMOVED lines=12> */
[----:B------:R1:W-:Y:S01]  /*912b0*/  STL.64 [R1+0x1e80], R12 ;  /* 0x001e800c01007387 */ /* 0x0003e20000100a00 */
[----:B---3--:R-:W-:-:S02]  /*912c0*/  SHF.R.S32.HI R26, RZ, 0x1f, R28 ;  /* 0x0000001fff1a7819 */ /* 0x008fc4000001141c */
        /* <DEDUP_REMOVED lines=12> */
[----:B------:R-:W-:Y:S02]  /*91390*/  IMAD.X R13, R26, 0x1, R14, P6 ;  /* 0x000000011a0d7824 */ /* 0x000fe400030e060e */
[----:B------:R-:W-:Y:S01]  /*913a0*/  IMAD.MOV.U32 R26, RZ, RZ, R24 ;  /* 0x000000ffff1a7224 */ /* 0x000fe200078e0018 */
[----:B------:R-:W-:Y:S02]  /*913b0*/  SHF.R.S32.HI R24, RZ, 0x1f, R29 ;  /* 0x0000001fff187819 */ /* 0x000fe4000001141d */
        /* <DEDUP_REMOVED lines=13> */
[----:B------:R1:W-:Y:S02]  /*91490*/  STL.64 [R1+0x1ef8], R28 ;  /* 0x001ef81c01007387 */ /* 0x0003e40000100a00 */
[----:B-1----:R-:W-:Y:S01]  /*914a0*/  IADD3 R28, P6, R27, R21, RZ ;  /* 0x000000151b1c7210 */ /* 0x002fe20007fde0ff */
[----:B---3--:R-:W-:Y:S01]  /*914b0*/  IMAD.MOV.U32 R24, RZ, RZ, R12 ;  /* 0x000000ffff187224 */ /* 0x008fe200078e000c */
[----:B------:R-:W-:-:S05]  /*914c0*/  SHF.R.S32.HI R12, RZ, 0x1f, R27 ;  /* 0x0000001fff0c7819 */ /* 0x000fca000001141b */
[----:B------:R-:W-:-:S05]  /*914d0*/  IMAD.X R29, R12, 0x1, R20, P6 ;  /* 0x000000010c1d7824 */ /* 0x000fca00030e0614 */
[----:B------:R1:W-:Y:S02]  /*914e0*/  STL.64 [R1+0x708], R28 ;  /* 0x0007081c01007387 */ /* 0x0003e40000100a00 */
[----:B-1----:R-:W-:-:S05]  /*914f0*/  IADD3 R28, P6, R27, R19, RZ ;  /* 0x000000131b1c7210 */ /* 0x002fca0007fde0ff */
[----:B------:R-:W-:-:S05]  /*91500*/  IMAD.X R29, R12, 0x1, R18, P6 ;  /* 0x000000010c1d7824 */ /* 0x000fca00030e0612 */
[----:B------:R1:W-:Y:S02]  /*91510*/  STL.64 [R1+0x1f48], R28 ;  /* 0x001f481c01007387 */ /* 0x0003e40000100a00 */
[----:B-1----:R-:W-:-:S05]  /*91520*/  IADD3 R28, P6, R27, R17, RZ ;  /* 0x000000111b1c7210 */ /* 0x002fca0007fde0ff */
[----:B------:R-:W-:-:S05]  /*91530*/  IMAD.X R29, R12, 0x1, R15, P6 ;  /* 0x000000010c1d7824 */ /* 0x000fca00030e060f */
[----:B------:R1:W-:Y:S02]  /*91540*/  STL.64 [R1+0x1fa0], R28 ;  /* 0x001fa01c01007387 */ /* 0x0003e40000100a00 */
[----:B-1----:R-:W-:Y:S01]  /*91550*/  IMAD.MOV.U32 R29, RZ, RZ, R26 ;  /* 0x000000ffff1d7224 */ /* 0x002fe200078e001a */
[----:B------:R-:W-:-:S05]  /*91560*/  IADD3 R26, P6, R27, R16, RZ ;  /* 0x000000101b1a7210 */ /* 0x000fca0007fde0ff */
[----:B------:R-:W-:Y:S02]  /*91570*/  IMAD.X R27, R12, 0x1, R14, P6 ;  /* 0x000000010c1b7824 */ /* 0x000fe400030e060e */
[----:B------:R-:W-:Y:S01]  /*91580*/  IMAD.MOV.U32 R12, RZ, RZ, R2 ;  /* 0x000000ffff0c7224 */ /* 0x000fe200078e0002 */
[----:B------:R-:W-:Y:S01]  /*91590*/  STL [R1+0x280c], R29 ;  /* 0x00280c1d01007387 */ /* 0x000fe20000100800 */
[----:B----4-:R-:W-:-:S03]  /*915a0*/  IMAD.MOV.U32 R2, RZ, RZ, R5 ;  /* 0x000000ffff027224 */ /* 0x010fc600078e0005 */
[----:B------:R1:W-:Y:S01]  /*915b0*/  STL.64 [R1+0x1f98], R26 ;  /* 0x001f981a01007387 */ /* 0x0003e20000100a00 */
[----:B------:R-:W-:Y:S01]  /*915c0*/  IMAD.MOV.U32 R5, RZ, RZ, R4 ;  /* 0x000000ffff057224 */ /* 0x000fe200078e0004 */
[----:B------:R-:W-:Y:S02]  /*915d0*/  SHF.R.S32.HI R4, RZ, 0x1f, R25 ;  /* 0x0000001fff047819 */ /* 0x000fe40000011419 */
[----:B------:R-:W-:Y:S01]  /*915e0*/  STL [R1+0x2808], R9 ;  /* 0x0028080901007387 */ /* 0x000fe20000100800 */
[----:B-1----:R-:W-:-:S05]  /*915f0*/  IADD3 R26, P6, R25, R21, RZ ;  /* 0x00000015191a7210 */ /* 0x002fca0007fde0ff */
[----:B------:R-:W-:-:S05]  /*91600*/  IMAD.X R27, R4, 0x1, R20, P6 ;  /* 0x00000001041b7824 */ /* 0x000fca00030e0614 */
[----:B------:R1:W-:Y:S02]  /*91610*/  STL.64 [R1+0x1f90], R26 ;  /* 0x001f901a01007387 */ /* 0x0003e40000100a00 */
[----:B-1----:R-:W-:-:S05]  /*91620*/  IADD3 R26, P6, R25, R19, RZ ;  /* 0x00000013191a7210 */ /* 0x002fca0007fde0ff */
[----:B------:R-:W-:Y:S01]  /*91630*/  IMAD.X R27, R4, 0x1, R18, P6 ;  /* 0x00000001041b7824 */ /* 0x000fe200030e0612 */
[----:B------:R-:W-:-:S04]  /*91640*/  IADD3 R28, P6, R25, R17, RZ ;  /* 0x00000011191c7210 */ /* 0x000fc80007fde0ff */
[----:B------:R1:W-:Y:S01]  /*91650*/  STL.64 [R1+0x1fc0], R26 ;  /* 0x001fc01a01007387 */ /* 0x0003e20000100a00 */
[C---:B------:R-:W-:Y:S02]  /*91660*/  IMAD.X R29, R4.reuse, 0x1, R15, P6 ;  /* 0x00000001041d7824 */ /* 0x040fe400030e060f */
[----:B-1----:R-:W-:Y:S01]  /*91670*/  IMAD.MOV.U32 R26, RZ, RZ, R24 ;  /* 0x000000ffff1a7224 */ /* 0x002fe200078e0018 */
[----:B------:R-:W-:Y:S02]  /*91680*/  IADD3 R24, P6, R25, R16, RZ ;  /* 0x0000001019187210 */ /* 0x000fe40007fde0ff */
[----:B------:R-:W-:Y:S03]  /*91690*/  STL.64 [R1+0x1fe0], R28 ;  /* 0x001fe01c01007387 */ /* 0x000fe60000100a00 */
[----:B------:R-:W-:Y:S01]  /*916a0*/  IMAD.X R25, R4, 0x1, R14, P6 ;  /* 0x0000000104197824 */ /* 0x000fe200030e060e */
[----:B------:R-:W-:-:S04]  /*916b0*/  SHF.R.S32.HI R4, RZ, 0x1f, R13 ;  /* 0x0000001fff047819 */ /* 0x000fc8000001140d */
[----:B------:R1:W-:Y:S02]  /*916c0*/  STL.64 [R1+0x1fd8], R24 ;  /* 0x001fd81801007387 */ /* 0x0003e40000100a00 */
[----:B-1----:R-:W-:-:S05]  /*916d0*/  IADD3 R24, P6, R13, R21, RZ ;  /* 0x000000150d187210 */ /* 0x002fca0007fde0ff */
[----:B------:R-:W-:Y:S01]  /*916e0*/  IMAD.X R25, R4, 0x1, R20, P6 ;  /* 0x0000000104197824 */ /* 0x000fe200030e0614 */
[----:B------:R-:W-:-:S05]  /*916f0*/  IADD3 R28, P6, R13, R19, RZ ;  /* 0x000000130d1c7210 */ /* 0x000fca0007fde0ff */
[----:B------:R-:W-:Y:S01]  /*91700*/  IMAD.X R29, R4, 0x1, R18, P6 ;  /* 0x00000001041d7824 */ /* 0x000fe200030e0612 */
[----:B------:R-:W-:Y:S04]  /*91710*/  STL.64 [R1+0x1fd0], R24 ;  /* 0x001fd01801007387 */ /* 0x000fe80000100a00 */
[----:B------:R1:W-:Y:S02]  /*91720*/  STL.64 [R1+0x2000], R28 ;  /* 0x0020001c01007387 */ /* 0x0003e40000100a00 */
[----:B-1----:R-:W-:-:S05]  /*91730*/  IADD3 R28, P6, R13, R17, RZ ;  /* 0x000000110d1c7210 */ /* 0x002fca0007fde0ff */
[----:B------:R-:W-:-:S05]  /*91740*/  IMAD.X R29, R4, 0x1, R15, P6 ;  /* 0x00000001041d7824 */ /* 0x000fca00030e060f */
[----:B------:R1:W-:Y:S04]  /*91750*/  STL.64 [R1+0x2020], R28 ;  /* 0x0020201c01007387 */ /* 0x0003e80000100a00 */
[----:B-1----:R-:W3:Y:S01]  /*91760*/  LDL.LU R29, [R1+0x280c] ;  /* 0x00280c00011d7983 */ /* 0x002ee20000300800 */
[----:B------:R-:W-:Y:S01]  /*91770*/  IMAD.MOV.U32 R27, RZ, RZ, R12 ;  /* 0x000000ffff1b7224 */ /* 0x000fe200078e000c */
[----:B------:R-:W-:Y:S01]  /*91780*/  IADD3 R12, P6, R13, R16, RZ ;  /* 0x000000100d0c7210 */ /* 0x000fe20007fde0ff */
[----:B------:R-:W-:-:S04]  /*91790*/  IMAD.MOV.U32 R25, RZ, RZ, R22 ;  /* 0x000000ffff197224 */ /* 0x000fc800078e0016 */
[----:B------:R-:W-:Y:S02]  /*917a0*/  IMAD.X R13, R4, 0x1, R14, P6 ;  /* 0x00000001040d7824 */ /* 0x000fe400030e060e */
[----:B------:R-:W-:-:S03]  /*917b0*/  IMAD.MOV.U32 R22, RZ, RZ, R8 ;  /* 0x000000ffff167224 */ /* 0x000fc600078e0008 */
[----:B------:R3:W-:Y:S02]  /*917c0*/  STL.64 [R1+0x2018], R12 ;  /* 0x0020180c01007387 */ /* 0x0007e40000100a00 */
[----:B---3--:R-:W-:Y:S02]  /*917d0*/  SHF.R.S32.HI R12, RZ, 0x1f, R29 ;  /* 0x0000001fff0c7819 */ /* 0x008fe4000001141d */
[----:B------:R-:W-:-:S05]  /*917e0*/  IADD3 R8, P6, R29, R21, RZ ;  /* 0x000000151d087210 */ /* 0x000fca0007fde0ff */
[----:B------:R-:W-:-:S05]  /*917f0*/  IMAD.X R9, R12, 0x1, R20, P6 ;  /* 0x000000010c097824 */ /* 0x000fca00030e0614 */
[----:B------:R1:W-:Y:S04]  /*91800*/  STL.64 [R1+0x2010], R8 ;  /* 0x0020100801007387 */ /* 0x0003e80000100a00 */
[----:B-1----:R-:W3:Y:S01]  /*91810*/  LDL.LU R9, [R1+0x2808] ;  /* 0x0028080001097983 */ /* 0x002ee20000300800 */
[----:B------:R-:W-:Y:S01]  /*91820*/  IADD3 R8, P6, R29, R19, RZ ;  /* 0x000000131d087210 */ /* 0x000fe20007fde0ff */
[----:B------:R-:W-:Y:S02]  /*91830*/  IMAD.MOV.U32 R24, RZ, RZ, R10 ;  /* 0x000000ffff187224 */ /* 0x000fe400078e000a */
[----:B--2---:R-:W-:Y:S02]  /*91840*/  IMAD.MOV.U32 R13, RZ, RZ, R11 ;  /* 0x000000ffff0d7224 */ /* 0x004fe400078e000b */
[----:B---3--:R-:W-:-:S02]  /*91850*/  IMAD.MOV.U32 R4, RZ, RZ, R9 ;  /* 0x000000ffff047224 */ /* 0x008fc400078e0009 */
[----:B------:R-:W-:Y:S01]  /*91860*/  IMAD.X R9, R12, 0x1, R18, P6 ;  /* 0x000000010c097824 */ /* 0x000fe200030e0612 */
[----:B------:R-:W-:-:S05]  /*91870*/  IADD3 R10, P6, R29, R17, RZ ;  /* 0x000000111d0a7210 */ /* 0x000fca0007fde0ff */
[C---:B------:R-:W-:Y:S01]  /*91880*/  IMAD.X R11, R12.reuse, 0x1, R15, P6 ;  /* 0x000000010c0b7824 */ /* 0x040fe200030e060f */
[----:B------:R-:W-:Y:S01]  /*91890*/  IADD3 R28, P6, R29, R16, RZ ;  /* 0x000000101d1c7210 */ /* 0x000fe20007fde0ff */
[----:B------:R1:W-:Y:S04]  /*918a0*/  STL.64 [R1+0x2040], R8 ;  /* 0x0020400801007387 */ /* 0x0003e80000100a00 */
[----:B------:R-:W-:Y:S01]  /*918b0*/  IMAD.X R29, R12, 0x1, R14, P6 ;  /* 0x000000010c1d7824 */ /* 0x000fe200030e060e */
[----:B------:R-:W-:Y:S01]  /*918c0*/  SHF.R.S32.HI R12, RZ, 0x1f, R26 ;  /* 0x0000001fff0c7819 */ /* 0x000fe2000001141a */
[----:B-1----:R-:W2:Y:S04]  /*918d0*/  LDL.LU.64 R8, [R1+0x2800] ;  /* 0x0028000001087983 */ /* 0x002ea80000300a00 */
[----:B------:R1:W-:Y:S04]  /*918e0*/  STL.64 [R1+0x2058], R10 ;  /* 0x0020580a01007387 */ /* 0x0003e80000100a00 */
[----:B-1----:R-:W3:Y:S04]  /*918f0*/  LDL.LU.64 R10, [R1+0x27f8] ;  /* 0x0027f800010a7983 */ /* 0x002ee80000300a00 */
        /* <DEDUP_REMOVED lines=25> */
[----:B------:R-:W-:Y:S01]  /*91a90*/  STL.64 [R1+0x2178], R28 ;  /* 0x0021781c01007387 */ /* 0x000fe20000100a00 */
[----:B------:R-:W-:-:S03]  /*91aa0*/  SHF.R.S32.HI R2, RZ, 0x1f, R24 ;  /* 0x0000001fff027819 */ /* 0x000fc60000011418 */
        /* <DEDUP_REMOVED lines=12> */
[----:B------:R-:W-:-:S04]  /*91b70*/  SHF.R.S32.HI R2, RZ, 0x1f, R25 ;  /* 0x0000001fff027819 */ /* 0x000fc80000011419 */
        /* <DEDUP_REMOVED lines=107> */
[----:B------:R1:W-:Y:S04]  /*92230*/  STL.64 [R1+0x2370], R2 ;  /* 0x0023700201007387 */ /* 0x0003e80000100a00 */
[----:B------:R-:W4:Y:S01]  /*92240*/  LDL.LU R25, [R1+0x10c4] ;  /* 0x0010c40001197983 */ /* 0x000f220000300800 */
        /* <DEDUP_REMOVED lines=18> */
[----:B------:R1:W-:Y:S04]  /*92370*/  STL.64 [R1+0x23a0], R2 ;  /* 0x0023a00201007387 */ /* 0x0003e80000100a00 */
[----:B------:R-:W2:Y:S04]  /*92380*/  LDL.LU.64 R22, [R1+0x23a8] ;  /* 0x0023a80001167983 */ /* 0x000ea80000300a00 */
[----:B------:R-:W2:Y:S04]  /*92390*/  LDL.LU.64 R12, [R1+0x2348] ;  /* 0x00234800010c7983 */ /* 0x000ea80000300a00 */
[----:B------:R-:W2:Y:S01]  /*923a0*/  LDL.LU R0, [R1+0x88] ;  /* 0x0000880001007983 */ /* 0x000ea20000300800 */
[----:B-1----:R-:W-:-:S05]  /*923b0*/  IADD3 R2, P6, R7, R17, RZ ;  /* 0x0000001107027210 */ /* 0x002fca0007fde0ff */
[----:B------:R-:W-:Y:S01]  /*923c0*/  IMAD.X R3, R6, 0x1, R15, P6 ;  /* 0x0000000106037824 */ /* 0x000fe200030e060f */
[----:B------:R-:W-:Y:S01]  /*923d0*/  IADD3 R4, P6, R7, R16, RZ ;  /* 0x0000001007047210 */ /* 0x000fe20007fde0ff */
[----:B------:R-:W-:-:S03]  /*923e0*/  IMAD.MOV.U32 R27, RZ, RZ, R5 ;  /* 0x000000ffff1b7224 */ /* 0x000fc600078e0005 */
[----:B------:R1:W-:Y:S01]  /*923f0*/  STL.64 [R1+0x888], R2 ;  /* 0x0008880201007387 */ /* 0x0003e20000100a00 */
[----:B------:R-:W-:-:S03]  /*92400*/  IMAD.X R5, R6, 0x1, R14, P6 ;  /* 0x0000000106057824 */ /* 0x000fc600030e060e */
[----:B-1----:R-:W2:Y:S04]  /*92410*/  LDL.LU.64 R2, [R1+0x2300] ;  /* 0x0023000001027983 */ /* 0x002ea80000300a00 */
[----:B------:R1:W-:Y:S04]  /*92420*/  STL.64 [R1+0x870], R4 ;  /* 0x0008700401007387 */ /* 0x0003e80000100a00 */
[----:B-1----:R-:W2:Y:S04]  /*92430*/  LDL.LU.64 R4, [R1+0x2320] ;  /* 0x0023200001047983 */ /* 0x002ea80000300a00 */
[----:B------:R-:W2:Y:S01]  /*92440*/  LDL.LU.64 R6, [R1+0x2318] ;  /* 0x0023180001067983 */ /* 0x000ea20000300a00 */
[----:B------:R-:W-:-:S02]  /*92450*/  SHF.R.S32.HI R24, RZ, 0x1f, R27 ;  /* 0x0000001fff187819 */ /* 0x000fc4000001141b */
        /* <DEDUP_REMOVED lines=10> */
[----:B------:R-:W-:Y:S04]  /*92500*/  STL.64 [R1+0x858], R28 ;  /* 0x0008581c01007387 */ /* 0x000fe80000100a00 */
[----:B------:R1:W-:Y:S01]  /*92510*/  STL.64 [R1+0x700], R26 ;  /* 0x0007001a01007387 */ /* 0x0003e20000100a00 */
[----:B----4-:R-:W-:Y:S02]  /*92520*/  SHF.R.S32.HI R24, RZ, 0x1f, R25 ;  /* 0x0000001fff187819 */ /* 0x010fe40000011419 */
[----:B-1----:R-:W-:-:S05]  /*92530*/  IADD3 R26, P6, R25, R21, RZ ;  /* 0x00000015191a7210 */ /* 0x002fca0007fde0ff */
[----:B------:R-:W-:Y:S01]  /*92540*/  IMAD.X R27, R24, 0x1, R20, P6 ;  /* 0x00000001181b7824 */ /* 0x000fe200030e0614 */
[----:B------:R-:W-:-:S05]  /*92550*/  IADD3 R20, P6, R25, R19, RZ ;  /* 0x0000001319147210 */ /* 0x000fca0007fde0ff */
[----:B------:R-:W-:Y:S01]  /*92560*/  IMAD.X R21, R24, 0x1, R18, P6 ;  /* 0x0000000118157824 */ /* 0x000fe200030e0612 */
[----:B------:R-:W-:-:S05]  /*92570*/  IADD3 R18, P6, R25, R17, RZ ;  /* 0x0000001119127210 */ /* 0x000fca0007fde0ff */
[----:B------:R-:W-:Y:S01]  /*92580*/  IMAD.X R19, R24, 0x1, R15, P6 ;  /* 0x0000000118137824 */ /* 0x000fe200030e060f */
[----:B------:R-:W-:-:S05]  /*92590*/  IADD3 R16, P6, R25, R16, RZ ;  /* 0x0000001019107210 */ /* 0x000fca0007fde0ff */
[----:B------:R-:W-:Y:S01]  /*925a0*/  IMAD.X R17, R24, 0x1, R14, P6 ;  /* 0x0000000118117824 */ /* 0x000fe200030e060e */
[C---:B---3--:R-:W-:Y:S01]  /*925b0*/  PRMT R14, R10.reuse, 0x7771, RZ ;  /* 0x000077710a0e7816 */ /* 0x048fe200000000ff */
[----:B------:R-:W-:Y:S04]  /*925c0*/  STL.64 [R1+0x23b0], R20 ;  /* 0x0023b01401007387 */ /* 0x000fe80000100a00 */
[----:B------:R-:W-:Y:S04]  /*925d0*/  STL.64 [R1+0x6f8], R26 ;  /* 0x0006f81a01007387 */ /* 0x000fe80000100a00 */
[----:B------:R-:W-:Y:S04]  /*925e0*/  STL.64 [R1+0x23b8], R18 ;  /* 0x0023b81201007387 */ /* 0x000fe80000100a00 */
[----:B------:R-:W-:Y:S04]  /*925f0*/  STL [R1+0x23c4], R16 ;  /* 0x0023c41001007387 */ /* 0x000fe80000100800 */
[----:B------:R-:W-:Y:S04]  /*92600*/  STL [R1+0x23c0], R17 ;  /* 0x0023c01101007387 */ /* 0x000fe80000100800 */
[----:B--2---:R1:W-:Y:S02]  /*92610*/  @P1 STG.E.U8 desc[UR44][R22.64], R14 ;  /* 0x0000000e16001986 */ /* 0x0043e4000c10112c */
[----:B-1----:R-:W-:-:S05]  /*92620*/  PRMT R14, R10, 0x7772, RZ ;  /* 0x000077720a0e7816 */ /* 0x002fca00000000ff */
[----:B------:R1:W-:Y:S02]  /*92630*/  @P4 STG.E.U8 desc[UR44][R12.64], R14 ;  /* 0x0000000e0c004986 */ /* 0x0003e4000c10112c */
[----:B-1----:R-:W-:Y:S02]  /*92640*/  PRMT R14, R10, 0x7773, RZ ;  /* 0x000077730a0e7816 */ /* 0x002fe400000000ff */
[----:B------:R-:W2:Y:S04]  /*92650*/  LDL.LU R10, [R1+0x27f0] ;  /* 0x0027f000010a7983 */ /* 0x000ea80000300800 */
[----:B------:R1:W-:Y:S02]  /*92660*/  @P3 STG.E.U8 desc[UR44][R2.64], R14 ;  /* 0x0000000e02003986 */ /* 0x0003e4000c10112c */
[----:B-1----:R-:W-:-:S05]  /*92670*/  PRMT R14, R0, 0x7770, RZ ;  /* 0x00007770000e7816 */ /* 0x002fca00000000ff */
[----:B------:R1:W-:Y:S02]  /*92680*/  @P0 STG.E.U8 desc[UR44][R4.64], R14 ;  /* 0x0000000e04000986 */ /* 0x0003e4000c10112c */
[----:B-1----:R-:W-:-:S05]  /*92690*/  PRMT R14, R0, 0x7771, RZ ;  /* 0x00007771000e7816 */ /* 0x002fca00000000ff */
[----:B------:R1:W-:Y:S02]  /*926a0*/  @P2 STG.E.U8 desc[UR44][R6.64], R14 ;  /* 0x0000000e06002986 */ /* 0x0003e4000c10112c */
[----:B-1----:R-:W-:-:S05]  /*926b0*/  PRMT R14, R0, 0x7772, RZ ;  /* 0x00007772000e7816 */ /* 0x002fca00000000ff */
[----:B------:R1:W-:Y:S04]  /*926c0*/  @P5 STG.E.U8 desc[UR44][R8.64], R14 ;  /* 0x0000000e08005986 */ /* 0x0003e8000c10112c */
[----:B-1----:R-:W3:Y:S04]  /*926d0*/  LDL.LU.64 R8, [R1+0x27e8] ;  /* 0x0027e80001087983 */ /* 0x002ee80000300a00 */
[----:B------:R-:W4:Y:S04]  /*926e0*/  LDL.LU.64 R4, [R1+0x22f0] ;  /* 0x0022f00001047983 */ /* 0x000f280000300a00 */
[----:B------:R-:W2:Y:S04]  /*926f0*/  LDL.LU.64 R6, [R1+0x22e0] ;  /* 0x0022e00001067983 */ /* 0x000ea80000300a00 */
[----:B------:R-:W3:Y:S04]  /*92700*/  LDL.LU.64 R26, [R1+0x22d8] ;  /* 0x0022d800011a7983 */ /* 0x000ee80000300a00 */
[----:B------:R-:W3:Y:S04]  /*92710*/  LDL.LU.64 R22, [R1+0x22d0] ;  /* 0x0022d00001167983 */ /* 0x000ee80000300a00 */
[----:B------:R-:W2:Y:S01]  /*92720*/  LDL.LU R13, [R1+0x68] ;  /* 0x00006800010d7983 */ /* 0x000ea20000300800 */
[----:B------:R-:W-:-:S02]  /*92730*/  LOP3.LUT P3, RZ, R11, 0x100000, RZ, 0xc0, !PT ;  /* 0x001000000bff7812 */ /* 0x000fc4000786c0ff */
[----:B------:R-:W-:Y:S02]  /*92740*/  LOP3.LUT P0, RZ, R11, 0x200000, RZ, 0xc0, !PT ;  /* 0x002000000bff7812 */ /* 0x000fe4000780c0ff */
[----:B------:R-:W-:Y:S01]  /*92750*/  PRMT R14, R0, 0x7773, RZ ;  /* 0x00007773000e7816 */ /* 0x000fe200000000ff */
[----:B------:R-:W3:Y:S04]  /*92760*/  LDL.LU.64 R2, [R1+0x22c0] ;  /* 0x0022c00001027983 */ /* 0x000ee80000300a00 */
[----:B------:R-:W3:Y:S04]  /*92770*/  LDL.LU R15, [R1+0x8c] ;  /* 0x00008c00010f7983 */ /* 0x000ee80000300800 */
[----:B------:R-:W-:Y:S04]  /*92780*/  STL [R1+0x2524], R11 ;  /* 0x0025240b01007387 */ /* 0x000fe80000100800 */
[----:B----4-:R2:W-:Y:S02]  /*92790*/  @P3 STG.E.U8 desc[UR44][R4.64], R14 ;  /* 0x0000000e04003986 */ /* 0x0105e4000c10112c */
[----:B--2---:R-:W-:-:S02]  /*927a0*/  PRMT R14, R13, 0x7770, RZ ;  /* 0x000077700d0e7816 */ /* 0x004fc400000000ff */
[----:B------:R-:W2:Y:S04]  /*927b0*/  LDL.LU.64 R4, [R1+0x22a0] ;  /* 0x0022a00001047983 */ /* 0x000ea80000300a00 */
[----:B------:R1:W-:Y:S04]  /*927c0*/  @P0 STG.E.U8 desc[UR44][R6.64], R14 ;  /* 0x0000000e06000986 */ /* 0x0003e8000c10112c */
[----:B-1----:R-:W4:Y:S04]  /*927d0*/  LDL.LU.64 R6, [R1+0x2298] ;  /* 0x0022980001067983 */ /* 0x002f280000300a00 */
[----:B------:R-:W4:Y:S04]  /*927e0*/  LDL.LU R24, [R1+0x6c] ;  /* 0x00006c0001187983 */ /* 0x000f280000300800 */
[----:B------:R-:W3:Y:S04]  /*927f0*/  LDL.LU.64 R16, [R1+0x2260] ;  /* 0x0022600001107983 */ /* 0x000ee80000300a00 */
[----:B---3--:R1:W-:Y:S04]  /*92800*/  STL.64 [R1+0x27d8], R16 ;  /* 0x0027d81001007387 */ /* 0x0083e80000100a00 */
[----:B-1----:R-:W3:Y:S01]  /*92810*/  LDL.LU.64 R16, [R1+0x2280] ;  /* 0x0022800001107983 */ /* 0x002ee20000300a00 */
[----:B------:R-:W-:-:S02]  /*92820*/  LOP3.LUT P6, RZ, R10, 0x1, RZ, 0xc0, !PT ;  /* 0x000000010aff7812 */ /* 0x000fc400078cc0ff */
[----:B------:R-:W-:-:S11]  /*92830*/  LOP3.LUT R9, R9, 0xfeffffff, RZ, 0xc0, !PT ;  /* 0xfeffffff09097812 */ /* 0x000fd600078ec0ff */
[----:B------:R-:W-:Y:S02]  /*92840*/  @P6 LOP3.LUT R9, R9, 0x1000000, RZ, 0xfc, !PT ;  /* 0x0100000009096812 */ /* 0x000fe400078efcff */
[----:B------:R-:W-:Y:S02]  /*92850*/  LOP3.LUT P6, RZ, R11, 0x80000000, RZ, 0xc0, !PT ;  /* 0x800000000bff7812 */ /* 0x000fe400078cc0ff */
        /* <DEDUP_REMOVED lines=12> */
[----:B------:R-:W-:Y:S01]  /*92920*/  LOP3.LUT R9, R9, 0xdfffffff, RZ, 0xc0, !PT ;  /* 0xdfffffff09097812 */ /* 0x000fe200078ec0ff */
[----:B---3--:R1:W-:Y:S04]  /*92930*/  STL.64 [R1+0x27e0], R16 ;  /* 0x0027e01001007387 */ /* 0x0083e80000100a00 */
[----:B-1----:R-:W3:Y:S06]  /*92940*/  LDL.LU.64 R16, [R1+0x2290] ;  /* 0x0022900001107983 */ /* 0x002eec0000300a00 */
[----:B------:R-:W-:-:S02]  /*92950*/  @P6 LOP3.LUT R9, R9, 0x20000000, RZ, 0xfc, !PT ;  /* 0x2000000009096812 */ /* 0x000fc400078efcff */
[C---:B------:R-:W-:Y:S02]  /*92960*/  LOP3.LUT P6, RZ, R11.reuse, 0x4000000, RZ, 0xc0, !PT ;  /* 0x040000000bff7812 */ /* 0x040fe400078cc0ff */
[C---:B------:R-:W-:Y:S02]  /*92970*/  LOP3.LUT P2, RZ, R11.reuse, 0x400000, RZ, 0xc0, !PT ;  /* 0x004000000bff7812 */ /* 0x040fe4000784c0ff */
[----:B------:R-:W-:Y:S02]  /*92980*/  LOP3.LUT P5, RZ, R11, 0x800000, RZ, 0xc0, !PT ;  /* 0x008000000bff7812 */ /* 0x000fe400078ac0ff */
[----:B------:R-:W-:Y:S02]  /*92990*/  LOP3.LUT R9, R9, 0xbfffffff, RZ, 0xc0, !PT ;  /* 0xbfffffff09097812 */ /* 0x000fe400078ec0ff */
[----:B------:R-:W-:Y:S01]  /*929a0*/  PRMT R14, R13, 0x7771, RZ ;  /* 0x000077710d0e7816 */ /* 0x000fe200000000ff */
[----:B------:R-:W3:Y:S04]  /*929b0*/  LDL.LU.64 R18, [R1+0x2258] ;  /* 0x0022580001127983 */ /* 0x000ee80000300a00 */
[----:B------:R-:W3:Y:S04]  /*929c0*/  LDL.LU.64 R20, [R1+0x2250] ;  /* 0x0022500001147983 */ /* 0x000ee80000300a00 */
[----:B------:R-:W3:Y:S04]  /*929d0*/  LDL.LU R0, [R1+0x70] ;  /* 0x0000700001007983 */ /* 0x000ee80000300800 */
[----:B------:R-:W3:Y:S01]  /*929e0*/  LDL.LU.64 R28, [R1+0x2240] ;  /* 0x00224000011c7983 */ /* 0x000ee20000300a00 */
[----:B------:R-:W-:-:S02]  /*929f0*/  @P6 LOP3.LUT R9, R9, 0x40000000, RZ, 0xfc, !PT ;  /* 0x4000000009096812 */ /* 0x000fc400078efcff */
[----:B------:R-:W-:Y:S02]  /*92a00*/  LOP3.LUT P6, RZ, R11, 0x2000000, RZ, 0xc0, !PT ;  /* 0x020000000bff7812 */ /* 0x000fe400078cc0ff */
[----:B------:R-:W-:Y:S01]  /*92a10*/  LOP3.LUT R9, R9, 0x7fffffff, RZ, 0xc0, !PT ;  /* 0x7fffffff09097812 */ /* 0x000fe200078ec0ff */
[----:B------:R1:W-:Y:S10]  /*92a20*/  @P2 STG.E.U8 desc[UR44][R26.64], R14 ;  /* 0x0000000e1a002986 */ /* 0x0003f4000c10112c */
[----:B------:R-:W-:-:S02]  /*92a30*/  @P6 LOP3.LUT R9, R9, 0x80000000, RZ, 0xfc, !PT ;  /* 0x8000000009096812 */ /* 0x000fc400078efcff */
[----:B------:R-:W-:Y:S02]  /*92a40*/  LOP3.LUT P6, RZ, R11, 0x1000000, RZ, 0xc0, !PT ;  /* 0x010000000bff7812 */ /* 0x000fe400078cc0ff */
[C---:B-1----:R-:W-:Y:S01]  /*92a50*/  PRMT R14, R13.reuse, 0x7772, RZ ;  /* 0x000077720d0e7816 */ /* 0x042fe200000000ff */
[----:B------:R-:W3:Y:S04]  /*92a60*/  LDL.LU.64 R26, [R1+0x2220] ;  /* 0x00222000011a7983 */ /* 0x000ee80000300a00 */
[----:B------:R1:W-:Y:S02]  /*92a70*/  @P5 STG.E.U8 desc[UR44][R22.64], R14 ;  /* 0x0000000e16005986 */ /* 0x0003e4000c10112c */
[----:B-1----:R-:W-:Y:S02]  /*92a80*/  PRMT R14, R13, 0x7773, RZ ;  /* 0x000077730d0e7816 */ /* 0x002fe400000000ff */
[----:B------:R-:W3:Y:S04]  /*92a90*/  LDL.LU.64 R22, [R1+0x2218] ;  /* 0x0022180001167983 */ /* 0x000ee80000300a00 */
[----:B------:R-:W3:Y:S04]  /*92aa0*/  LDL.LU.64 R12, [R1+0x2210] ;  /* 0x00221000010c7983 */ /* 0x000ee80000300a00 */
[----:B------:R-:W3:Y:S04]  /*92ab0*/  LDL.LU R25, [R1+0x50] ;  /* 0x0000500001197983 */ /* 0x000ee80000300800 */
[----:B------:R1:W-:Y:S01]  /*92ac0*/  @P6 STG.E.U8 desc[UR44][R2.64], R14 ;  /* 0x0000000e02006986 */ /* 0x0003e2000c10112c */
[----:B------:R-:W-:-:S02]  /*92ad0*/  LOP3.LUT P6, RZ, R9, 0x80000000, RZ, 0xc0, !PT ;  /* 0x8000000009ff7812 */ /* 0x000fc400078cc0ff */
[----:B-1----:R-:W-:Y:S01]  /*92ae0*/  PRMT R14, R15, 0x7770, RZ ;  /* 0x000077700f0e7816 */ /* 0x002fe200000000ff */
[----:B------:R-:W3:Y:S10]  /*92af0*/  LDL.LU.64 R2, [R1+0x2200] ;  /* 0x0022000001027983 */ /* 0x000ef40000300a00 */
[----:B--2---:R1:W-:Y:S01]  /*92b00*/  @P6 STG.E.U8 desc[UR44][R4.64], R14 ;  /* 0x0000000e04006986 */ /* 0x0043e2000c10112c */
[----:B------:R-:W-:-:S02]  /*92b10*/  LOP3.LUT P6, RZ, R9, 0x40000000, RZ, 0xc0, !PT ;  /* 0x4000000009ff7812 */ /* 0x000fc400078cc0ff */
[----:B-1----:R-:W-:Y:S01]  /*92b20*/  PRMT R14, R15, 0x7771, RZ ;  /* 0x000077710f0e7816 */ /* 0x002fe200000000ff */
[----:B------:R-:W2:Y:S10]  /*92b30*/  LDL.LU.64 R4, [R1+0x21e0] ;  /* 0x0021e00001047983 */ /* 0x000eb40000300a00 */
[----:B----4-:R1:W-:Y:S01]  /*92b40*/  @P6 STG.E.U8 desc[UR44][R6.64], R14 ;  /* 0x0000000e06006986 */ /* 0x0103e2000c10112c */
[----:B------:R-:W-:-:S02]  /*92b50*/  LOP3.LUT P6, RZ, R9, 0x20000000, RZ, 0xc0, !PT ;  /* 0x2000000009ff7812 */ /* 0x000fc400078cc0ff */
[----:B-1----:R-:W-:Y:S01]  /*92b60*/  PRMT R14, R15, 0x7772, RZ ;  /* 0x000077720f0e7816 */ /* 0x002fe200000000ff */
[----:B------:R-:W4:Y:S10]  /*92b70*/  LDL.LU.64 R6, [R1+0x21d8] ;  /* 0x0021d80001067983 */ /* 0x000f340000300a00 */
[----:B---3--:R1:W-:Y:S04]  /*92b80*/  @P6 STG.E.U8 desc[UR44][R16.64], R14 ;  /* 0x0000000e10006986 */ /* 0x0083e8000c10112c */
[----:B-1----:R-:W3:Y:S01]  /*92b90*/  LDL.LU.64 R16, [R1+0x27e0] ;  /* 0x0027e00001107983 */ /* 0x002ee20000300a00 */
[----:B------:R-:W-:-:S02]  /*92ba0*/  LOP3.LUT P6, RZ, R9, 0x10000000, RZ, 0xc0, !PT ;  /* 0x1000000009ff7812 */ /* 0x000fc400078cc0ff */
[----:B------:R-:W-:-:S11]  /*92bb0*/  PRMT R14, R15, 0x7773, RZ ;  /* 0x000077730f0e7816 */ /* 0x000fd600000000ff */
[----:B---3--:R1:W-:Y:S04]  /*92bc0*/  @P6 STG.E.U8 desc[UR44][R16.64], R14 ;  /* 0x0000000e10006986 */ /* 0x0083e8000c10112c */
[----:B-1----:R-:W3:Y:S01]  /*92bd0*/  LDL.LU.64 R16, [R1+0x27d8] ;  /* 0x0027d80001107983 */ /* 0x002ee20000300a00 */
[----:B------:R-:W-:Y:S02]  /*92be0*/  LOP3.LUT P6, RZ, R9, 0x8000000, RZ, 0xc0, !PT ;  /* 0x0800000009ff7812 */ /* 0x000fe400078cc0ff */
[----:B------:R-:W-:Y:S02]  /*92bf0*/  PRMT R14, R24, 0x7770, RZ ;  /* 0x00007770180e7816 */ /* 0x000fe400000000ff */
[C---:B------:R-:W-:Y:S02]  /*92c00*/  LOP3.LUT P1, RZ, R10.reuse, 0x2, RZ, 0xc0, !PT ;  /* 0x000000020aff7812 */ /* 0x040fe4000782c0ff */
[----:B------:R-:W-:-:S02]  /*92c10*/  LOP3.LUT P4, RZ, R10, 0x4, RZ, 0xc0, !PT ;  /* 0x000000040aff7812 */ /* 0x000fc4000788c0ff */
[C---:B------:R-:W-:Y:S02]  /*92c20*/  LOP3.LUT P3, RZ, R10.reuse, 0x8, RZ, 0xc0, !PT ;  /* 0x000000080aff7812 */ /* 0x040fe4000786c0ff */
[C---:B------:R-:W-:Y:S02]  /*92c30*/  LOP3.LUT P0, RZ, R10.reuse, 0x10, RZ, 0xc0, !PT ;  /* 0x000000100aff7812 */ /* 0x040fe4000780c0ff */
[C---:B------:R-:W-:Y:S02]  /*92c40*/  LOP3.LUT P2, RZ, R10.reuse, 0x20, RZ, 0xc0, !PT ;  /* 0x000000200aff7812 */ /* 0x040fe4000784c0ff */
[----:B------:R-:W-:Y:S01]  /*92c50*/  LOP3.LUT P5, RZ, R10, 0x40, RZ, 0xc0, !PT ;  /* 0x000000400aff7812 */ /* 0x000fe200078ac0ff */
[----:B---3--:R1:W-:Y:S01]  /*92c60*/  @P6 STG.E.U8 desc[UR44][R16.64], R14 ;  /* 0x0000000e10006986 */ /* 0x0083e2000c10112c */
[----:B------:R-:W-:Y:S02]  /*92c70*/  LOP3.LUT P6, RZ, R9, 0x4000000, RZ, 0xc0, !PT ;  /* 0x0400000009ff7812 */ /* 0x000fe400078cc0ff */
[----:B-1----:R-:W-:-:S11]  /*92c80*/  PRMT R14, R24, 0x7771, RZ ;  /* 0x00007771180e7816 */ /* 0x002fd600000000ff */
[----:B------:R1:W-:Y:S01]  /*92c90*/  @P6 STG.E.U8 desc[UR44][R18.64], R14 ;  /* 0x0000000e12006986 */ /* 0x0003e2000c10112c */
[----:B------:R-:W-:Y:S02]  /*92ca0*/  LOP3.LUT P6, RZ, R9, 0x2000000, RZ, 0xc0, !PT ;  /* 0x0200000009ff7812 */ /* 0x000fe400078cc0ff */
[----:B-1----:R-:W-:-:S11]  /*92cb0*/  PRMT R14, R24, 0x7772, RZ ;  /* 0x00007772180e7816 */ /* 0x002fd600000000ff */
[----:B------:R1:W-:Y:S01]  /*92cc0*/  @P6 STG.E.U8 desc[UR44][R20.64], R14 ;  /* 0x0000000e14006986 */ /* 0x0003e2000c10112c */
[----:B------:R-:W-:Y:S02]  /*92cd0*/  LOP3.LUT P6, RZ, R9, 0x1000000, RZ, 0xc0, !PT ;  /* 0x0100000009ff7812 */ /* 0x000fe400078cc0ff */
[----:B-1----:R-:W-:-:S11]  /*92ce0*/  PRMT R14, R24, 0x7773, RZ ;  /* 0x00007773180e7816 */ /* 0x002fd600000000ff */
[----:B------:R1:W-:Y:S02]  /*92cf0*/  @P6 STG.E.U8 desc[UR44][R28.64], R14 ;  /* 0x0000000e1c006986 */ /* 0x0003e4000c10112c */
[----:B-1----:R-:W-:-:S05]  /*92d00*/  PRMT R14, R0, 0x7770, RZ ;  /* 0x00007770000e7816 */ /* 0x002fca00000000ff */
        /* <DEDUP_REMOVED lines=8> */
[----:B--2---:R1:W-:Y:S02]  /*92d90*/  @P2 STG.E.U8 desc[UR44][R4.64], R14 ;  /* 0x0000000e04002986 */ /* 0x0043e4000c10112c */
[----:B-1----:R-:W-:Y:S02]  /*92da0*/  PRMT R14, R25, 0x7771, RZ ;  /* 0x00007771190e7816 */ /* 0x002fe400000000ff */
[----:B------:R-:W2:Y:S04]  /*92db0*/  LDL.LU.64 R4, [R1+0x21d0] ;  /* 0x0021d00001047983 */ /* 0x000ea80000300a00 */
[----:B----4-:R1:W-:Y:S04]  /*92dc0*/  @P5 STG.E.U8 desc[UR44][R6.64], R14 ;  /* 0x0000000e06005986 */ /* 0x0103e8000c10112c */
[----:B-1----:R-:W3:Y:S01]  /*92dd0*/  LDL.LU.64 R6, [R1+0x21c0] ;  /* 0x0021c00001067983 */ /* 0x002ee20000300a00 */
[----:B------:R-:W-:-:S02]  /*92de0*/  LOP3.LUT P3, RZ, R10, 0x80, RZ, 0xc0, !PT ;  /* 0x000000800aff7812 */ /* 0x000fc4000786c0ff */
[----:B------:R-:W-:Y:S02]  /*92df0*/  LOP3.LUT P0, RZ, R10, 0x100, RZ, 0xc0, !PT ;  /* 0x000001000aff7812 */ /* 0x000fe4000780c0ff */
[C---:B------:R-:W-:Y:S01]  /*92e00*/  PRMT R14, R25.reuse, 0x7772, RZ ;  /* 0x00007772190e7816 */ /* 0x040fe200000000ff */
[----:B------:R-:W4:Y:S04]  /*92e10*/  LDL.LU.64 R2, [R1+0x21a0] ;  /* 0x0021a00001027983 */ /* 0x000f280000300a00 */
[----:B------:R-:W4:Y:S04]  /*92e20*/  LDL.LU.64 R22, [R1+0x2198] ;  /* 0x0021980001167983 */ /* 0x000f280000300a00 */
[----:B------:R-:W4:Y:S04]  /*92e30*/  LDL.LU.64 R12, [R1+0x2190] ;  /* 0x00219000010c7983 */ /* 0x000f280000300a00 */
[----:B------:R-:W4:Y:S04]  /*92e40*/  LDL.LU R0, [R1+0x74] ;  /* 0x0000740001007983 */ /* 0x000f280000300800 */
[----:B--2---:R1:W-:Y:S02]  /*92e50*/  @P3 STG.E.U8 desc[UR44][R4.64], R14 ;  /* 0x0000000e04003986 */ /* 0x0043e4000c10112c */
[----:B-1----:R-:W-:-:S02]  /*92e60*/  PRMT R14, R25, 0x7773, RZ ;  /* 0x00007773190e7816 */ /* 0x002fc400000000ff */
[----:B------:R-:W2:Y:S04]  /*92e70*/  LDL.LU.64 R4, [R1+0x2180] ;  /* 0x0021800001047983 */ /* 0x000ea80000300a00 */
[----:B------:R-:W2:Y:S04]  /*92e80*/  LDL.LU R15, [R1+0x54] ;  /* 0x00005400010f7983 */ /* 0x000ea80000300800 */
[----:B---3--:R1:W-:Y:S04]  /*92e90*/  @P0 STG.E.U8 desc[UR44][R6.64], R14 ;  /* 0x0000000e06000986 */ /* 0x0083e8000c10112c */
[----:B-1----:R-:W3:Y:S04]  /*92ea0*/  LDL.LU.64 R6, [R1+0x2160] ;  /* 0x0021600001067983 */ /* 0x002ee80000300a00 */
[----:B------:R-:W4:Y:S04]  /*92eb0*/  LDL.LU.64 R16, [R1+0x2140] ;  /* 0x0021400001107983 */ /* 0x000f280000300a00 */
[----:B----4-:R1:W-:Y:S04]  /*92ec0*/  STL.64 [R1+0x27c8], R16 ;  /* 0x0027c81001007387 */ /* 0x0103e80000100a00 */
[----:B-1----:R-:W4:Y:S01]  /*92ed0*/  LDL.LU.64 R16, [R1+0x2150] ;  /* 0x0021500001107983 */ /* 0x002f220000300a00 */
        /* <DEDUP_REMOVED lines=17> */
[----:B----4-:R1:W-:Y:S04]  /*92ff0*/  STL.64 [R1+0x27d0], R16 ;  /* 0x0027d01001007387 */ /* 0x0103e80000100a00 */
[----:B-1----:R-:W4:Y:S06]  /*93000*/  LDL.LU.64 R16, [R1+0x2158] ;  /* 0x0021580001107983 */ /* 0x002f2c0000300a00 */
[----:B------:R-:W-:-:S02]  /*93010*/  @P6 LOP3.LUT R9, R9, 0x200000, RZ, 0xfc, !PT ;  /* 0x0020000009096812 */ /* 0x000fc400078efcff */
[C---:B------:R-:W-:Y:S02]  /*93020*/  LOP3.LUT P6, RZ, R10.reuse, 0x2000, RZ, 0xc0, !PT ;  /* 0x000020000aff7812 */ /* 0x040fe400078cc0ff */
[----:B------:R-:W-:Y:S02]  /*93030*/  LOP3.LUT R9, R9, 0xffbfffff, RZ, 0xc0, !PT ;  /* 0xffbfffff09097812 */ /* 0x000fe400078ec0ff */
[----:B------:R-:W-:-:S09]  /*93040*/  LOP3.LUT P2, RZ, R10, 0x200, RZ, 0xc0, !PT ;  /* 0x000002000aff7812 */ /* 0x000fd2000784c0ff */
[----:B------:R-:W-:Y:S02]  /*93050*/  @P6 LOP3.LUT R9, R9, 0x400000, RZ, 0xfc, !PT ;  /* 0x0040000009096812 */ /* 0x000fe400078efcff */
[C---:B------:R-:W-:Y:S02]  /*93060*/  LOP3.LUT P6, RZ, R10.reuse, 0x1000, RZ, 0xc0, !PT ;  /* 0x000010000aff7812 */ /* 0x040fe400078cc0ff */
[----:B------:R-:W-:Y:S02]  /*93070*/  LOP3.LUT P5, RZ, R10, 0x400, RZ, 0xc0, !PT ;  /* 0x000004000aff7812 */ /* 0x000fe400078ac0ff */
[----:B------:R-:W-:Y:S02]  /*93080*/  PRMT R14, R0, 0x7770, RZ ;  /* 0x00007770000e7816 */ /* 0x000fe400000000ff */
[----:B------:R-:W-:-:S03]  /*93090*/  LOP3.LUT R9, R9, 0xff7fffff, RZ, 0xc0, !PT ;  /* 0xff7fffff09097812 */ /* 0x000fc600078ec0ff */
[----:B------:R1:W-:Y:S04]  /*930a0*/  @P2 STG.E.U8 desc[UR44][R2.64], R14 ;  /* 0x0000000e02002986 */ /* 0x0003e8000c10112c */
[----:B------:R-:W-:Y:S02]  /*930b0*/  @P6 LOP3.LUT R9, R9, 0x800000, RZ, 0xfc, !PT ;  /* 0x0080000009096812 */ /* 0x000fe400078efcff */
[----:B------:R-:W-:Y:S02]  /*930c0*/  LOP3.LUT P6, RZ, R10, 0x800, RZ, 0xc0, !PT ;  /* 0x000008000aff7812 */ /* 0x000fe400078cc0ff */
[C---:B-1----:R-:W-:Y:S01]  /*930d0*/  PRMT R14, R0.reuse, 0x7771, RZ ;  /* 0x00007771000e7816 */ /* 0x042fe200000000ff */
[----:B------:R-:W4:Y:S04]  /*930e0*/  LDL.LU R2, [R1+0x78] ;  /* 0x0000780001027983 */ /* 0x000f280000300800 */
[----:B------:R-:W4:Y:S04]  /*930f0*/  LDL.LU.64 R18, [R1+0x2138] ;  /* 0x0021380001127983 */ /* 0x000f280000300a00 */
[----:B------:R-:W4:Y:S04]  /*93100*/  LDL.LU.64 R20, [R1+0x2130] ;  /* 0x0021300001147983 */ /* 0x000f280000300a00 */
[----:B------:R-:W4:Y:S04]  /*93110*/  LDL.LU R3, [R1+0x58] ;  /* 0x0000580001037983 */ /* 0x000f280000300800 */
[----:B------:R1:W-:Y:S04]  /*93120*/  @P5 STG.E.U8 desc[UR44][R22.64], R14 ;  /* 0x0000000e16005986 */ /* 0x0003e8000c10112c */
[----:B------:R-:W4:Y:S04]  /*93130*/  LDL.LU.64 R28, [R1+0x2128] ;  /* 0x00212800011c7983 */ /* 0x000f280000300a00 */
[----:B------:R-:W4:Y:S04]  /*93140*/  LDL.LU.64 R26, [R1+0x2120] ;  /* 0x00212000011a7983 */ /* 0x000f280000300a00 */
[----:B------:R-:W4:Y:S01]  /*93150*/  LDL.LU.64 R24, [R1+0x2118] ;  /* 0x0021180001187983 */ /* 0x000f220000300a00 */
[----:B-1----:R-:W-:-:S03]  /*93160*/  PRMT R14, R0, 0x7772, RZ ;  /* 0x00007772000e7816 */ /* 0x002fc600000000ff */
[----:B------:R-:W4:Y:S04]  /*93170*/  LDL.LU.64 R22, [R1+0x2110] ;  /* 0x0021100001167983 */ /* 0x000f280000300a00 */
[----:B------:R1:W-:Y:S01]  /*93180*/  @P6 STG.E.U8 desc[UR44][R12.64], R14 ;  /* 0x0000000e0c006986 */ /* 0x0003e2000c10112c */
[C---:B------:R-:W-:Y:S02]  /*93190*/  LOP3.LUT P6, RZ, R9.reuse, 0x800000, RZ, 0xc0, !PT ;  /* 0x0080000009ff7812 */ /* 0x040fe400078cc0ff */
[----:B-1----:R-:W-:Y:S01]  /*931a0*/  PRMT R14, R0, 0x7773, RZ ;  /* 0x00007773000e7816 */ /* 0x002fe200000000ff */
[----:B------:R-:W4:Y:S10]  /*931b0*/  LDL.LU.64 R12, [R1+0x2108] ;  /* 0x00210800010c7983 */ /* 0x000f340000300a00 */
[----:B--2---:R1:W-:Y:S01]  /*931c0*/  @P6 STG.E.U8 desc[UR44][R4.64], R14 ;  /* 0x0000000e04006986 */ /* 0x0043e2000c10112c */
[----:B------:R-:W-:-:S02]  /*931d0*/  LOP3.LUT P6, RZ, R9, 0x400000, RZ, 0xc0, !PT ;  /* 0x0040000009ff7812 */ /* 0x000fc400078cc0ff */
[----:B-1----:R-:W-:Y:S01]  /*931e0*/  PRMT R14, R15, 0x7770, RZ ;  /* 0x000077700f0e7816 */ /* 0x002fe200000000ff */
[----:B------:R-:W2:Y:S04]  /*931f0*/  LDL.LU.64 R4, [R1+0x2100] ;  /* 0x0021000001047983 */ /* 0x000ea80000300a00 */
[----:B------:R-:W2:Y:S06]  /*93200*/  LDL.LU R0, [R1+0x7c] ;  /* 0x00007c0001007983 */ /* 0x000eac0000300800 */
[----:B---3--:R1:W-:Y:S01]  /*93210*/  @P6 STG.E.U8 desc[UR44][R6.64], R14 ;  /* 0x0000000e06006986 */ /* 0x0083e2000c10112c */
[----:B------:R-:W-:-:S02]  /*93220*/  LOP3.LUT P6, RZ, R9, 0x200000, RZ, 0xc0, !PT ;  /* 0x0020000009ff7812 */ /* 0x000fc400078cc0ff */
[----:B-1----:R-:W-:Y:S01]  /*93230*/  PRMT R14, R15, 0x7771, RZ ;  /* 0x000077710f0e7816 */ /* 0x002fe200000000ff */
[----:B------:R-:W3:Y:S10]  /*93240*/  LDL.LU.64 R6, [R1+0x20f0] ;  /* 0x0020f00001067983 */ /* 0x000ef40000300a00 */
[----:B----4-:R1:W-:Y:S04]  /*93250*/  @P6 STG.E.U8 desc[UR44][R16.64], R14 ;  /* 0x0000000e10006986 */ /* 0x0103e8000c10112c */
[----:B-1----:R-:W4:Y:S01]  /*93260*/  LDL.LU.64 R16, [R1+0x27d0] ;  /* 0x0027d00001107983 */ /* 0x002f220000300a00 */
[----:B------:R-:W-:-:S02]  /*93270*/  LOP3.LUT P6, RZ, R9, 0x100000, RZ, 0xc0, !PT ;  /* 0x0010000009ff7812 */ /* 0x000fc400078cc0ff */
[----:B------:R-:W-:-:S11]  /*93280*/  PRMT R14, R15, 0x7772, RZ ;  /* 0x000077720f0e7816 */ /* 0x000fd600000000ff */
[----:B----4-:R1:W-:Y:S04]  /*93290*/  @P6 STG.E.U8 desc[UR44][R16.64], R14 ;  /* 0x0000000e10006986 */ /* 0x0103e8000c10112c */
[----:B-1----:R-:W4:Y:S01]  /*932a0*/  LDL.LU.64 R16, [R1+0x27c8] ;  /* 0x0027c80001107983 */ /* 0x002f220000300a00 */
        /* <DEDUP_REMOVED lines=8> */
[----:B----4-:R1:W-:Y:S01]  /*93330*/  @P6 STG.E.U8 desc[UR44][R16.64], R14 ;  /* 0x0000000e10006986 */ /* 0x0103e2000c10112c */
        /* <DEDUP_REMOVED lines=19> */
[----:B-1----:R-:W-:-:S05]  /*93470*/  PRMT R14, R0, 0x7770, RZ ;  /* 0x00007770000e7816 */ /* 0x002fca00000000ff */
[----:B---3--:R1:W-:Y:S04]  /*93480*/  @P5 STG.E.U8 desc[UR44][R6.64], R14 ;  /* 0x0000000e06005986 */ /* 0x0083e8000c10112c */
[----:B-1----:R-:W2:Y:S01]  /*93490*/  LDL.LU.64 R6, [R1+0x20e8] ;  /* 0x0020e80001067983 */ /* 0x002ea20000300a00 */
[----:B------:R-:W-:Y:S02]  /*934a0*/  LOP3.LUT P6, RZ, R8, 0x40, RZ, 0xc0, !PT ;  /* 0x0000004008ff7812 */ /* 0x000fe400078cc0ff */
[----:B------:R-:W-:Y:S02]  /*934b0*/  LOP3.LUT R9, R9, 0xfffffeff, RZ, 0xc0, !PT ;  /* 0xfffffeff09097812 */ /* 0x000fe400078ec0ff */
[----:B------:R-:W-:Y:S01]  /*934c0*/  LOP3.LUT P3, RZ, R10, 0x4000000, RZ, 0xc0, !PT ;  /* 0x040000000aff7812 */ /* 0x000fe2000786c0ff */
[----:B------:R-:W3:Y:S04]  /*934d0*/  LDL.LU.64 R26, [R1+0x20e0] ;  /* 0x0020e000011a7983 */ /* 0x000ee80000300a00 */
[----:B------:R-:W4:Y:S01]  /*934e0*/  LDL.LU.64 R22, [R1+0x20d8] ;  /* 0x0020d80001167983 */ /* 0x000f220000300a00 */
[----:B------:R-:W-:-:S03]  /*934f0*/  PRMT R14, R0, 0x7771, RZ ;  /* 0x00007771000e7816 */ /* 0x000fc600000000ff */
[----:B------:R-:W4:Y:S04]  /*93500*/  LDL.LU.64 R12, [R1+0x20d0] ;  /* 0x0020d000010c7983 */ /* 0x000f280000300a00 */
[----:B------:R-:W4:Y:S04]  /*93510*/  LDL.LU.64 R2, [R1+0x20c8] ;  /* 0x0020c80001027983 */ /* 0x000f280000300a00 */
[----:B------:R-:W4:Y:S01]  /*93520*/  LDL.LU R15, [R1+0x5c] ;  /* 0x00005c00010f7983 */ /* 0x000f220000300800 */
[----:B------:R-:W-:Y:S02]  /*93530*/  @P6 LOP3.LUT R9, R9, 0x100, RZ, 0xfc, !PT ;  /* 0x0000010009096812 */ /* 0x000fe400078efcff */
        /* <DEDUP_REMOVED lines=18> */
[C---:B------:R-:W-:Y:S01]  /*93660*/  LOP3.LUT P6, RZ, R10.reuse, 0x80000000, RZ, 0xc0, !PT ;  /* 0x800000000aff7812 */ /* 0x040fe200078cc0ff */
[----:B------:R-:W-:Y:S04]  /*93670*/  STL [R1+0x2550], R10 ;  /* 0x0025500a01007387 */ /* 0x000fe80000100800 */
[----:B------:R-:W4:Y:S01]  /*93680*/  LDL.LU.64 R4, [R1+0x20c0] ;  /* 0x0020c00001047983 */ /* 0x000f220000300a00 */
[----:B------:R-:W-:Y:S02]  /*93690*/  LOP3.LUT R9, R9, 0xffff7fff, RZ, 0xc0, !PT ;  /* 0xffff7fff09097812 */ /* 0x000fe400078ec0ff */
[----:B------:R-:W-:-:S02]  /*936a0*/  LOP3.LUT P0, RZ, R10, 0x8000000, RZ, 0xc0, !PT ;  /* 0x080000000aff7812 */ /* 0x000fc4000780c0ff */
[C---:B------:R-:W-:Y:S02]  /*936b0*/  LOP3.LUT P2, RZ, R10.reuse, 0x10000000, RZ, 0xc0, !PT ;  /* 0x100000000aff7812 */ /* 0x040fe4000784c0ff */
[C---:B------:R-:W-:Y:S02]  /*936c0*/  LOP3.LUT P5, RZ, R10.reuse, 0x20000000, RZ, 0xc0, !PT ;  /* 0x200000000aff7812 */ /* 0x040fe400078ac0ff */
[----:B------:R-:W-:Y:S02]  /*936d0*/  @P6 LOP3.LUT R9, R9, 0x8000, RZ, 0xfc, !PT ;  /* 0x0000800009096812 */ /* 0x000fe400078efcff */
[----:B------:R-:W-:Y:S01]  /*936e0*/  LOP3.LUT P6, RZ, R10, 0x40000000, RZ, 0xc0, !PT ;  /* 0x400000000aff7812 */ /* 0x000fe200078cc0ff */
[----:B--2---:R1:W-:Y:S04]  /*936f0*/  @P3 STG.E.U8 desc[UR44][R6.64], R14 ;  /* 0x0000000e06003986 */ /* 0x0043e8000c10112c */
[----:B-1----:R-:W2:Y:S04]  /*93700*/  LDL.LU.64 R6, [R1+0x20a8] ;  /* 0x0020a80001067983 */ /* 0x002ea80000300a00 */
[----:B------:R-:W2:Y:S04]  /*93710*/  LDL.LU R24, [R1+0x40] ;  /* 0x0000400001187983 */ /* 0x000ea80000300800 */
[----:B------:R-:W2:Y:S01]  /*93720*/  LDL.LU.64 R10, [R1+0x2090] ;  /* 0x00209000010a7983 */ /* 0x000ea20000300a00 */
[----:B------:R-:W-:-:S05]  /*93730*/  PRMT R14, R0, 0x7772, RZ ;  /* 0x00007772000e7816 */ /* 0x000fca00000000ff */
[----:B---3--:R1:W-:Y:S02]  /*93740*/  @P0 STG.E.U8 desc[UR44][R26.64], R14 ;  /* 0x0000000e1a000986 */ /* 0x0083e4000c10112c */
[----:B-1----:R-:W-:-:S05]  /*93750*/  PRMT R14, R0, 0x7773, RZ ;  /* 0x00007773000e7816 */ /* 0x002fca00000000ff */
[----:B----4-:R1:W-:Y:S02]  /*93760*/  @P2 STG.E.U8 desc[UR44][R22.64], R14 ;  /* 0x0000000e16002986 */ /* 0x0103e4000c10112c */
[----:B-1----:R-:W-:-:S05]  /*93770*/  PRMT R14, R15, 0x7770, RZ ;  /* 0x000077700f0e7816 */ /* 0x002fca00000000ff */
[----:B------:R-:W-:Y:S04]  /*93780*/  @P5 STG.E.U8 desc[UR44][R12.64], R14 ;  /* 0x0000000e0c005986 */ /* 0x000fe8000c10112c */
[----:B--2---:R1:W-:Y:S04]  /*93790*/  STL.64 [R1+0x27c0], R10 ;  /* 0x0027c00a01007387 */ /* 0x0043e80000100a00 */
[----:B-1----:R-:W2:Y:S01]  /*937a0*/  LDL.LU.64 R10, [R1+0x2098] ;  /* 0x00209800010a7983 */ /* 0x002ea20000300a00 */
[----:B------:R-:W-:-:S03]  /*937b0*/  PRMT R14, R15, 0x7771, RZ ;  /* 0x000077710f0e7816 */ /* 0x000fc600000000ff */
[----:B------:R-:W3:Y:S04]  /*937c0*/  LDL.LU.64 R16, [R1+0x2088] ;  /* 0x0020880001107983 */ /* 0x000ee80000300a00 */
[----:B------:R-:W4:Y:S04]  /*937d0*/  LDL.LU.64 R18, [R1+0x2078] ;  /* 0x0020780001127983 */ /* 0x000f280000300a00 */
[----:B------:R-:W4:Y:S04]  /*937e0*/  LDL.LU R25, [R1+0xc0] ;  /* 0x0000c00001197983 */ /* 0x000f280000300800 */
[----:B------:R1:W-:Y:S01]  /*937f0*/  @P6 STG.E.U8 desc[UR44][R2.64], R14 ;  /* 0x0000000e02006986 */ /* 0x0003e2000c10112c */
[----:B------:R-:W-:-:S03]  /*93800*/  LOP3.LUT P6, RZ, R9, 0x8000, RZ, 0xc0, !PT ;  /* 0x0000800009ff7812 */ /* 0x000fc600078cc0ff */
[----:B------:R-:W4:Y:S04]  /*93810*/  LDL.LU.64 R20, [R1+0x2070] ;  /* 0x0020700001147983 */ /* 0x000f280000300a00 */
[----:B------:R-:W4:Y:S04]  /*93820*/  LDL.LU.64 R28, [R1+0x2068] ;  /* 0x00206800011c7983 */ /* 0x000f280000300a00 */
[----:B------:R-:W4:Y:S04]  /*93830*/  LDL.LU R0, [R1+0x44] ;  /* 0x0000440001007983 */ /* 0x000f280000300800 */
[----:B------:R-:W4:Y:S04]  /*93840*/  LDL.LU.64 R26, [R1+0x2060] ;  /* 0x00206000011a7983 */ /* 0x000f280000300a00 */
[----:B------:R-:W4:Y:S04]  /*93850*/  LDL.LU.64 R22, [R1+0x2048] ;  /* 0x0020480001167983 */ /* 0x000f280000300a00 */
[----:B------:R-:W4:Y:S01]  /*93860*/  LDL.LU.64 R12, [R1+0x2038] ;  /* 0x00203800010c7983 */ /* 0x000f220000300a00 */
[----:B-1----:R-:W-:-:S03]  /*93870*/  PRMT R14, R15, 0x7772, RZ ;  /* 0x000077720f0e7816 */ /* 0x002fc600000000ff */
[----:B------:R-:W4:Y:S04]  /*93880*/  LDL.LU.64 R2, [R1+0x2030] ;  /* 0x0020300001027983 */ /* 0x000f280000300a00 */
[----:B------:R1:W-:Y:S01]  /*93890*/  @P6 STG.E.U8 desc[UR44][R4.64], R14 ;  /* 0x0000000e04006986 */ /* 0x0003e2000c10112c */
[----:B------:R-:W-:Y:S02]  /*938a0*/  LOP3.LUT P6, RZ, R9, 0x4000, RZ, 0xc0, !PT ;  /* 0x0000400009ff7812 */ /* 0x000fe400078cc0ff */
[----:B-1----:R-:W-:Y:S01]  /*938b0*/  PRMT R14, R15, 0x7773, RZ ;  /* 0x000077730f0e7816 */ /* 0x002fe200000000ff */
[----:B------:R-:W4:Y:S10]  /*938c0*/  LDL.LU.64 R4, [R1+0x2028] ;  /* 0x0020280001047983 */ /* 0x000f340000300a00 */
[----:B------:R1:W-:Y:S01]  /*938d0*/  @P6 STG.E.U8 desc[UR44][R6.64], R14 ;  /* 0x0000000e06006986 */ /* 0x0003e2000c10112c */
[----:B------:R-:W-:-:S02]  /*938e0*/  LOP3.LUT P6, RZ, R9, 0x2000, RZ, 0xc0, !PT ;  /* 0x0000200009ff7812 */ /* 0x000fc400078cc0ff */
[----:B-1----:R-:W-:Y:S01]  /*938f0*/  PRMT R14, R24, 0x7770, RZ ;  /* 0x00007770180e7816 */ /* 0x002fe200000000ff */
[----:B------:R-:W4:Y:S10]  /*93900*/  LDL.LU.64 R6, [R1+0x2008] ;  /* 0x0020080001067983 */ /* 0x000f340000300a00 */
[----:B--2---:R1:W-:Y:S04]  /*93910*/  @P6 STG.E.U8 desc[UR44][R10.64], R14 ;  /* 0x0000000e0a006986 */ /* 0x0043e8000c10112c */
[----:B-1----:R-:W2:Y:S01]  /*93920*/  LDL.LU.64 R10, [R1+0x27c0] ;  /* 0x0027c000010a7983 */ /* 0x002ea20000300a00 */
[----:B------:R-:W-:-:S02]  /*93930*/  LOP3.LUT P6, RZ, R9, 0x1000, RZ, 0xc0, !PT ;  /* 0x0000100009ff7812 */ /* 0x000fc400078cc0ff */
[----:B------:R-:W-:Y:S02]  /*93940*/  PRMT R14, R24, 0x7771, RZ ;  /* 0x00007771180e7816 */ /* 0x000fe400000000ff */
[C---:B------:R-:W-:Y:S02]  /*93950*/  LOP3.LUT P1, RZ, R8.reuse, 0x80, RZ, 0xc0, !PT ;  /* 0x0000008008ff7812 */ /* 0x040fe4000782c0ff */
[C---:B------:R-:W-:Y:S02]  /*93960*/  LOP3.LUT P4, RZ, R8.reuse, 0x100, RZ, 0xc0, !PT ;  /* 0x0000010008ff7812 */ /* 0x040fe4000788c0ff */
[C---:B------:R-:W-:Y:S02]  /*93970*/  LOP3.LUT P3, RZ, R8.reuse, 0x200, RZ, 0xc0, !PT ;  /* 0x0000020008ff7812 */ /* 0x040fe4000786c0ff */
[C---:B------:R-:W-:Y:S02]  /*93980*/  LOP3.LUT P0, RZ, R8.reuse, 0x400, RZ, 0xc0, !PT ;  /* 0x0000040008ff7812 */ /* 0x040fe4000780c0ff */
[----:B------:R-:W-:-:S02]  /*93990*/  LOP3.LUT P2, RZ, R8, 0x800, RZ, 0xc0, !PT ;  /* 0x0000080008ff7812 */ /* 0x000fc4000784c0ff */
[----:B------:R-:W-:Y:S01]  /*939a0*/  LOP3.LUT P5, RZ, R8, 0x1000, RZ, 0xc0, !PT ;  /* 0x0000100008ff7812 */ /* 0x000fe200078ac0ff */
[----:B--2---:R1:W-:Y:S01]  /*939b0*/  @P6 STG.E.U8 desc[UR44][R10.64], R14 ;  /* 0x0000000e0a006986 */ /* 0x0043e2000c10112c */
[----:B------:R-:W-:Y:S02]  /*939c0*/  LOP3.LUT P6, RZ, R9, 0x800, RZ, 0xc0, !PT ;  /* 0x0000080009ff7812 */ /* 0x000fe400078cc0ff */
[----:B-1----:R-:W-:-:S11]  /*939d0*/  PRMT R14, R24, 0x7772, RZ ;  /* 0x00007772180e7816 */ /* 0x002fd600000000ff */
[----:B---3--:R1:W-:Y:S01]  /*939e0*/  @P6 STG.E.U8 desc[UR44][R16.64], R14 ;  /* 0x0000000e10006986 */ /* 0x0083e2000c10112c */
[----:B------:R-:W-:Y:S02]  /*939f0*/  LOP3.LUT P6, RZ, R9, 0x400, RZ, 0xc0, !PT ;  /* 0x0000040009ff7812 */ /* 0x000fe400078cc0ff */
[----:B-1----:R-:W-:-:S11]  /*93a00*/  PRMT R14, R24, 0x7773, RZ ;  /* 0x00007773180e7816 */ /* 0x002fd600000000ff */
[----:B----4-:R1:W-:Y:S01]  /*93a10*/  @P6 STG.E.U8 desc[UR44][R18.64], R14 ;  /* 0x0000000e12006986 */ /* 0x0103e2000c10112c */
        /* <DEDUP_REMOVED lines=14> */
[C---:B-1----:R-:W-:Y:S02]  /*93b00*/  PRMT R14, R0.reuse, 0x7772, RZ ;  /* 0x00007772000e7816 */ /* 0x042fe400000000ff */
[----:B------:R-:W2:Y:S04]  /*93b10*/  LDL.LU.64 R2, [R1+0x1ff8] ;  /* 0x001ff80001027983 */ /* 0x000ea80000300a00 */
[----:B------:R1:W-:Y:S02]  /*93b20*/  @P2 STG.E.U8 desc[UR44][R4.64], R14 ;  /* 0x0000000e04002986 */ /* 0x0003e4000c10112c */
[----:B-1----:R-:W-:-:S05]  /*93b30*/  PRMT R14, R0, 0x7773, RZ ;  /* 0x00007773000e7816 */ /* 0x002fca00000000ff */
[----:B------:R1:W-:Y:S04]  /*93b40*/  @P5 STG.E.U8 desc[UR44][R6.64], R14 ;  /* 0x0000000e06005986 */ /* 0x0003e8000c10112c */
[----:B-1----:R-:W3:Y:S04]  /*93b50*/  LDL.LU.64 R6, [R1+0x1ff0] ;  /* 0x001ff00001067983 */ /* 0x002ee80000300a00 */
[----:B------:R-:W4:Y:S04]  /*93b60*/  LDL.LU.64 R26, [R1+0x1fe8] ;  /* 0x001fe800011a7983 */ /* 0x000f280000300a00 */
[----:B------:R-:W2:Y:S04]  /*93b70*/  LDL.LU R0, [R1+0xc4] ;  /* 0x0000c40001007983 */ /* 0x000ea80000300800 */
[----:B------:R-:W4:Y:S04]  /*93b80*/  LDL.LU.64 R24, [R1+0x1fc8] ;  /* 0x001fc80001187983 */ /* 0x000f280000300a00 */
[----:B------:R-:W4:Y:S04]  /*93b90*/  LDL.LU.64 R22, [R1+0x1fb8] ;  /* 0x001fb80001167983 */ /* 0x000f280000300a00 */
[----:B------:R-:W4:Y:S04]  /*93ba0*/  LDL.LU.64 R12, [R1+0x1fb0] ;  /* 0x001fb000010c7983 */ /* 0x000f280000300a00 */
[----:B------:R-:W4:Y:S01]  /*93bb0*/  LDL.LU R4, [R1+0x48] ;  /* 0x0000480001047983 */ /* 0x000f220000300800 */
[----:B------:R-:W-:-:S02]  /*93bc0*/  LOP3.LUT P3, RZ, R8, 0x2000, RZ, 0xc0, !PT ;  /* 0x0000200008ff7812 */ /* 0x000fc4000786c0ff */
[C---:B------:R-:W-:Y:S02]  /*93bd0*/  LOP3.LUT P0, RZ, R8.reuse, 0x4000, RZ, 0xc0, !PT ;  /* 0x0000400008ff7812 */ /* 0x040fe4000780c0ff */
        /* <DEDUP_REMOVED lines=16> */
[----:B--2---:R-:W-:-:S05]  /*93ce0*/  PRMT R14, R0, 0x7770, RZ ;  /* 0x00007770000e7816 */ /* 0x004fca00000000ff */
[----:B------:R1:W-:Y:S04]  /*93cf0*/  @P3 STG.E.U8 desc[UR44][R2.64], R14 ;  /* 0x0000000e02003986 */ /* 0x0003e8000c10112c */
[----:B-1----:R-:W2:Y:S01]  /*93d00*/  LDL.LU.64 R2, [R1+0x1fa8] ;  /* 0x001fa80001027983 */ /* 0x002ea20000300a00 */
[----:B------:R-:W-:-:S03]  /*93d10*/  PRMT R14, R0, 0x7771, RZ ;  /* 0x00007771000e7816 */ /* 0x000fc600000000ff */
[----:B------:R-:W2:Y:S04]  /*93d20*/  LDL.LU R15, [R1+0xc8] ;  /* 0x0000c800010f7983 */ /* 0x000ea80000300800 */
[----:B---3--:R1:W-:Y:S04]  /*93d30*/  @P0 STG.E.U8 desc[UR44][R6.64], R14 ;  /* 0x0000000e06000986 */ /* 0x0083e8000c10112c */
[----:B-1----:R-:W3:Y:S01]  /*93d40*/  LDL.LU.64 R6, [R1+0x1f88] ;  /* 0x001f880001067983 */ /* 0x002ee20000300a00 */
[----:B------:R-:W-:Y:S02]  /*93d50*/  LOP3.LUT R9, R9, 0xffffffdf, RZ, 0xc0, !PT ;  /* 0xffffffdf09097812 */ /* 0x000fe400078ec0ff */
[----:B------:R-:W-:-:S02]  /*93d60*/  LOP3.LUT P2, RZ, R8, 0x8000, RZ, 0xc0, !PT ;  /* 0x0000800008ff7812 */ /* 0x000fc4000784c0ff */
[----:B------:R-:W-:Y:S02]  /*93d70*/  LOP3.LUT P5, RZ, R8, 0x10000, RZ, 0xc0, !PT ;  /* 0x0001000008ff7812 */ /* 0x000fe400078ac0ff */
[----:B------:R-:W-:Y:S02]  /*93d80*/  PRMT R14, R0, 0x7772, RZ ;  /* 0x00007772000e7816 */ /* 0x000fe400000000ff */
[----:B------:R-:W-:Y:S02]  /*93d90*/  @P6 LOP3.LUT R9, R9, 0x20, RZ, 0xfc, !PT ;  /* 0x0000002009096812 */ /* 0x000fe400078efcff */
[----:B------:R-:W-:Y:S01]  /*93da0*/  LOP3.LUT P6, RZ, R8, 0x80000, RZ, 0xc0, !PT ;  /* 0x0008000008ff7812 */ /* 0x000fe200078cc0ff */
[----:B------:R-:W3:Y:S04]  /*93db0*/  LDL.LU.64 R10, [R1+0x1f80] ;  /* 0x001f8000010a7983 */ /* 0x000ee80000300a00 */
[----:B------:R-:W3:Y:S01]  /*93dc0*/  LDL.LU.64 R16, [R1+0x1f78] ;  /* 0x001f780001107983 */ /* 0x000ee20000300a00 */
[----:B------:R-:W-:-:S03]  /*93dd0*/  LOP3.LUT R9, R9, 0xffffffbf, RZ, 0xc0, !PT ;  /* 0xffffffbf09097812 */ /* 0x000fc600078ec0ff */
[----:B------:R-:W3:Y:S04]  /*93de0*/  LDL.LU.64 R18, [R1+0x1f70] ;  /* 0x001f700001127983 */ /* 0x000ee80000300a00 */
[----:B------:R-:W3:Y:S04]  /*93df0*/  LDL.LU.64 R20, [R1+0x1f68] ;  /* 0x001f680001147983 */ /* 0x000ee80000300a00 */
[----:B------:R-:W3:Y:S04]  /*93e00*/  LDL.LU R5, [R1+0x4c] ;  /* 0x00004c0001057983 */ /* 0x000ee80000300800 */
[----:B------:R-:W3:Y:S01]  /*93e10*/  LDL.LU.64 R28, [R1+0x1f58] ;  /* 0x001f5800011c7983 */ /* 0x000ee20000300a00 */
[----:B------:R-:W-:-:S02]  /*93e20*/  @P6 LOP3.LUT R9, R9, 0x40, RZ, 0xfc, !PT ;  /* 0x0000004009096812 */ /* 0x000fc400078efcff */
[----:B------:R-:W-:Y:S02]  /*93e30*/  LOP3.LUT P6, RZ, R8, 0x40000, RZ, 0xc0, !PT ;  /* 0x0004000008ff7812 */ /* 0x000fe400078cc0ff */
[----:B------:R-:W-:Y:S01]  /*93e40*/  LOP3.LUT R9, R9, 0xffffff7f, RZ, 0xc0, !PT ;  /* 0xffffff7f09097812 */ /* 0x000fe200078ec0ff */
[----:B----4-:R1:W-:Y:S10]  /*93e50*/  @P2 STG.E.U8 desc[UR44][R26.64], R14 ;  /* 0x0000000e1a002986 */ /* 0x0103f4000c10112c */
[----:B------:R-:W-:-:S02]  /*93e60*/  @P6 LOP3.LUT R9, R9, 0x80, RZ, 0xfc, !PT ;  /* 0x0000008009096812 */ /* 0x000fc400078efcff */
[----:B------:R-:W-:Y:S02]  /*93e70*/  LOP3.LUT P6, RZ, R8, 0x20000, RZ, 0xc0, !PT ;  /* 0x0002000008ff7812 */ /* 0x000fe400078cc0ff */
[----:B-1----:R-:W-:Y:S01]  /*93e80*/  PRMT R14, R0, 0x7773, RZ ;  /* 0x00007773000e7816 */ /* 0x002fe200000000ff */
[----:B------:R-:W4:Y:S04]  /*93e90*/  LDL.LU.64 R26, [R1+0x1f50] ;  /* 0x001f5000011a7983 */ /* 0x000f280000300a00 */
[----:B------:R1:W-:Y:S02]  /*93ea0*/  @P5 STG.E.U8 desc[UR44][R24.64], R14 ;  /* 0x0000000e18005986 */ /* 0x0003e4000c10112c */
[----:B-1----:R-:W-:Y:S02]  /*93eb0*/  PRMT R14, R4, 0x7770, RZ ;  /* 0x00007770040e7816 */ /* 0x002fe400000000ff */
[----:B------:R-:W4:Y:S04]  /*93ec0*/  LDL.LU.64 R24, [R1+0x1f40] ;  /* 0x001f400001187983 */ /* 0x000f280000300a00 */
[----:B------:R-:W4:Y:S04]  /*93ed0*/  LDL.LU R0, [R1+0xcc] ;  /* 0x0000cc0001007983 */ /* 0x000f280000300800 */
[----:B------:R1:W-:Y:S01]  /*93ee0*/  @P6 STG.E.U8 desc[UR44][R22.64], R14 ;  /* 0x0000000e16006986 */ /* 0x0003e2000c10112c */
[----:B------:R-:W-:-:S02]  /*93ef0*/  LOP3.LUT P6, RZ, R9, 0x80, RZ, 0xc0, !PT ;  /* 0x0000008009ff7812 */ /* 0x000fc400078cc0ff */
[----:B-1----:R-:W-:Y:S01]  /*93f00*/  PRMT R14, R4, 0x7771, RZ ;  /* 0x00007771040e7816 */ /* 0x002fe200000000ff */
[----:B------:R-:W4:Y:S10]  /*93f10*/  LDL.LU.64 R22, [R1+0x1f38] ;  /* 0x001f380001167983 */ /* 0x000f340000300a00 */
[----:B------:R1:W-:Y:S01]  /*93f20*/  @P6 STG.E.U8 desc[UR44][R12.64], R14 ;  /* 0x0000000e0c006986 */ /* 0x0003e2000c10112c */
[----:B------:R-:W-:-:S02]  /*93f30*/  LOP3.LUT P6, RZ, R9, 0x40, RZ, 0xc0, !PT ;  /* 0x0000004009ff7812 */ /* 0x000fc400078cc0ff */
[----:B-1----:R-:W-:Y:S01]  /*93f40*/  PRMT R14, R4, 0x7772, RZ ;  /* 0x00007772040e7816 */ /* 0x002fe200000000ff */
[----:B------:R-:W4:Y:S10]  /*93f50*/  LDL.LU.64 R12, [R1+0x1f30] ;  /* 0x001f3000010c7983 */ /* 0x000f340000300a00 */
[----:B--2---:R1:W-:Y:S01]  /*93f60*/  @P6 STG.E.U8 desc[UR44][R2.64], R14 ;  /* 0x0000000e02006986 */ /* 0x0043e2000c10112c */
[----:B------:R-:W-:-:S02]  /*93f70*/  LOP3.LUT P6, RZ, R9, 0x20, RZ, 0xc0, !PT ;  /* 0x0000002009ff7812 */ /* 0x000fc400078cc0ff */
[----:B-1----:R-:W-:Y:S01]  /*93f80*/  PRMT R14, R4, 0x7773, RZ ;  /* 0x00007773040e7816 */ /* 0x002fe200000000ff */
[----:B------:R-:W2:Y:S04]  /*93f90*/  LDL.LU.64 R2, [R1+0x1f28] ;  /* 0x001f280001027983 */ /* 0x000ea80000300a00 */
[----:B------:R-:W2:Y:S06]  /*93fa0*/  LDL.LU R4, [R1+0x27b8] ;  /* 0x0027b80001047983 */ /* 0x000eac0000300800 */
[----:B---3--:R1:W-:Y:S04]  /*93fb0*/  @P6 STG.E.U8 desc[UR44][R6.64], R14 ;  /* 0x0000000e06006986 */ /* 0x0083e8000c10112c */
[----:B-1----:R-:W3:Y:S01]  /*93fc0*/  LDL.LU.64 R6, [R1+0x27b0] ;  /* 0x0027b00001067983 */ /* 0x002ee20000300a00 */
[----:B------:R-:W-:-:S02]  /*93fd0*/  LOP3.LUT P6, RZ, R9, 0x10, RZ, 0xc0, !PT ;  /* 0x0000001009ff7812 */ /* 0x000fc400078cc0ff */
[----:B------:R-:W-:-:S11]  /*93fe0*/  PRMT R14, R15, 0x7770, RZ ;  /* 0x000077700f0e7816 */ /* 0x000fd600000000ff */
[----:B------:R1:W-:Y:S01]  /*93ff0*/  @P6 STG.E.U8 desc[UR44][R10.64], R14 ;  /* 0x0000000e0a006986 */ /* 0x0003e2000c10112c */
        /* <DEDUP_REMOVED lines=8> */
[----:B------:R-:W-:Y:S01]  /*94080*/  @P6 STG.E.U8 desc[UR44][R20.64], R14 ;  /* 0x0000000e14006986 */ /* 0x000fe2000c10112c */
[----:B------:R-:W-:Y:S02]  /*94090*/  LOP3.LUT P6, RZ, R9, 0x1, RZ, 0xc0, !PT ;  /* 0x0000000109ff7812 */ /* 0x000fe400078cc0ff */
[C---:B------:R-:W-:Y:S02]  /*940a0*/  LOP3.LUT P1, RZ, R8.reuse, 0x4000000, RZ, 0xc0, !PT ;  /* 0x0400000008ff7812 */ /* 0x040fe4000782c0ff */
[----:B------:R-:W-:Y:S02]  /*940b0*/  PRMT R9, R5, 0x7770, RZ ;  /* 0x0000777005097816 */ /* 0x000fe400000000ff */
[C---:B------:R-:W-:Y:S02]  /*940c0*/  LOP3.LUT P4, RZ, R8.reuse, 0x8000000, RZ, 0xc0, !PT ;  /* 0x0800000008ff7812 */ /* 0x040fe4000788c0ff */
[C---:B------:R-:W-:Y:S02]  /*940d0*/  LOP3.LUT P3, RZ, R8.reuse, 0x10000000, RZ, 0xc0, !PT ;  /* 0x1000000008ff7812 */ /* 0x040fe4000786c0ff */
[----:B------:R-:W-:-:S02]  /*940e0*/  LOP3.LUT P0, RZ, R8, 0x20000000, RZ, 0xc0, !PT ;  /* 0x2000000008ff7812 */ /* 0x000fc4000780c0ff */
[C---:B------:R-:W-:Y:S02]  /*940f0*/  LOP3.LUT P2, RZ, R8.reuse, 0x40000000, RZ, 0xc0, !PT ;  /* 0x4000000008ff7812 */ /* 0x040fe4000784c0ff */
[----:B------:R-:W-:Y:S01]  /*94100*/  LOP3.LUT P5, RZ, R8, 0x80000000, RZ, 0xc0, !PT ;  /* 0x8000000008ff7812 */ /* 0x000fe200078ac0ff */
[----:B---3--:R1:W-:Y:S02]  /*94110*/  @P6 STG.E.U8 desc[UR44][R6.64], R9 ;  /* 0x0000000906006986 */ /* 0x0083e4000c10112c */
[C---:B-1----:R-:W-:Y:S02]  /*94120*/  PRMT R9, R5.reuse, 0x7771, RZ ;  /* 0x0000777105097816 */ /* 0x042fe400000000ff */
[----:B------:R-:W3:Y:S04]  /*94130*/  LDL.LU.64 R6, [R1+0x27a8] ;  /* 0x0027a80001067983 */ /* 0x000ee80000300a00 */
[----:B------:R1:W-:Y:S02]  /*94140*/  @P1 STG.E.U8 desc[UR44][R28.64], R9 ;  /* 0x000000091c001986 */ /* 0x0003e4000c10112c */
[----:B-1----:R-:W-:-:S05]  /*94150*/  PRMT R9, R5, 0x7772, RZ ;  /* 0x0000777205097816 */ /* 0x002fca00000000ff */
[----:B----4-:R1:W-:Y:S02]  /*94160*/  @P4 STG.E.U8 desc[UR44][R26.64], R9 ;  /* 0x000000091a004986 */ /* 0x0103e4000c10112c */
[----:B-1----:R-:W-:-:S05]  /*94170*/  PRMT R9, R5, 0x7773, RZ ;  /* 0x0000777305097816 */ /* 0x002fca00000000ff */
[----:B------:R1:W-:Y:S02]  /*94180*/  @P3 STG.E.U8 desc[UR44][R24.64], R9 ;  /* 0x0000000918003986 */ /* 0x0003e4000c10112c */
[----:B-1----:R-:W-:-:S05]  /*94190*/  PRMT R9, R0, 0x7770, RZ ;  /* 0x0000777000097816 */ /* 0x002fca00000000ff */
[----:B------:R1:W-:Y:S02]  /*941a0*/  @P0 STG.E.U8 desc[UR44][R22.64], R9 ;  /* 0x0000000916000986 */ /* 0x0003e4000c10112c */
[----:B-1----:R-:W-:-:S05]  /*941b0*/  PRMT R9, R0, 0x7771, RZ ;  /* 0x0000777100097816 */ /* 0x002fca00000000ff */
[----:B------:R1:W-:Y:S02]  /*941c0*/  @P2 STG.E.U8 desc[UR44][R12.64], R9 ;  /* 0x000000090c002986 */ /* 0x0003e4000c10112c */
[C---:B-1----:R-:W-:Y:S02]  /*941d0*/  PRMT R9, R0.reuse, 0x7772, RZ ;  /* 0x0000777200097816 */ /* 0x042fe400000000ff */
[----:B------:R-:W4:Y:S04]  /*941e0*/  LDL.LU.64 R12, [R1+0x1f20] ;  /* 0x001f2000010c7983 */ /* 0x000f280000300a00 */
[----:B--2---:R1:W-:Y:S04]  /*941f0*/  @P5 STG.E.U8 desc[UR44][R2.64], R9 ;  /* 0x0000000902005986 */ /* 0x0043e8000c10112c */
[----:B-1----:R-:W2:Y:S04]  /*94200*/  LDL.LU.64 R2, [R1+0x1f18] ;  /* 0x001f180001027983 */ /* 0x002ea80000300a00 */
[----:B------:R-:W2:Y:S04]  /*94210*/  LDL.LU.64 R20, [R1+0x1f10] ;  /* 0x001f100001147983 */ /* 0x000ea80000300a00 */
[----:B------:R-:W2:Y:S04]  /*94220*/  LDL.LU.64 R26, [R1+0x1f08] ;  /* 0x001f0800011a7983 */ /* 0x000ea80000300a00 */
[----:B------:R-:W2:Y:S01]  /*94230*/  LDL.LU R25, [R1+0xd0] ;  /* 0x0000d00001197983 */ /* 0x000ea20000300800 */
[----:B------:R-:W-:-:S03]  /*94240*/  PRMT R9, R0, 0x7773, RZ ;  /* 0x0000777300097816 */ /* 0x000fc600000000ff */
[----:B------:R-:W2:Y:S04]  /*94250*/  LDL.LU.64 R22, [R1+0x1ef0] ;  /* 0x001ef00001167983 */ /* 0x000ea80000300a00 */
[----:B------:R-:W2:Y:S01]  /*94260*/  LDL.LU R28, [R1+0xb0] ;  /* 0x0000b000011c7983 */ /* 0x000ea20000300800 */
[C---:B---3--:R-:W-:Y:S02]  /*94270*/  LOP3.LUT P3, RZ, R7.reuse, 0x1, RZ, 0xc0, !PT ;  /* 0x0000000107ff7812 */ /* 0x048fe4000786c0ff */
[----:B------:R-:W-:-:S11]  /*94280*/  LOP3.LUT P0, RZ, R7, 0x2, RZ, 0xc0, !PT ;  /* 0x0000000207ff7812 */ /* 0x000fd6000780c0ff */
[----:B----4-:R1:W-:Y:S04]  /*94290*/  @P3 STG.E.U8 desc[UR44][R12.64], R9 ;  /* 0x000000090c003986 */ /* 0x0103e8000c10112c */
[----:B-1----:R-:W3:Y:S01]  /*942a0*/  LDL.LU.64 R12, [R1+0x1ee0] ;  /* 0x001ee000010c7983 */ /* 0x002ee20000300a00 */
[----:B--2---:R-:W-:-:S05]  /*942b0*/  PRMT R9, R25, 0x7770, RZ ;  /* 0x0000777019097816 */ /* 0x004fca00000000ff */
[----:B------:R1:W-:Y:S04]  /*942c0*/  @P0 STG.E.U8 desc[UR44][R2.64], R9 ;  /* 0x0000000902000986 */ /* 0x0003e8000c10112c */
[----:B-1----:R-:W2:Y:S04]  /*942d0*/  LDL.LU.64 R2, [R1+0x1ed8] ;  /* 0x001ed80001027983 */ /* 0x002ea80000300a00 */
[----:B------:R-:W4:Y:S04]  /*942e0*/  LDL.LU R5, [R1+0xd4] ;  /* 0x0000d40001057983 */ /* 0x000f280000300800 */
        /* <DEDUP_REMOVED lines=23> */
[C---:B------:R-:W-:Y:S02]  /*94460*/  LOP3.LUT P2, RZ, R7.reuse, 0x4, RZ, 0xc0, !PT ;  /* 0x0000000407ff7812 */ /* 0x040fe4000784c0ff */
[----:B------:R-:W-:Y:S02]  /*94470*/  LOP3.LUT P5, RZ, R7, 0x8, RZ, 0xc0, !PT ;  /* 0x0000000807ff7812 */ /* 0x000fe400078ac0ff */
[----:B------:R-:W-:Y:S02]  /*94480*/  LOP3.LUT R8, R8, 0xbfffffff, RZ, 0xc0, !PT ;  /* 0xbfffffff08087812 */ /* 0x000fe400078ec0ff */
[----:B------:R-:W-:Y:S01]  /*94490*/  PRMT R9, R25, 0x7771, RZ ;  /* 0x0000777119097816 */ /* 0x000fe200000000ff */
[----:B------:R-:W4:Y:S04]  /*944a0*/  LDL.LU.64 R14, [R1+0x1ea0] ;  /* 0x001ea000010e7983 */ /* 0x000f280000300a00 */
[----:B------:R-:W4:Y:S04]  /*944b0*/  LDL.LU.64 R10, [R1+0x1e98] ;  /* 0x001e9800010a7983 */ /* 0x000f280000300a00 */
[----:B------:R-:W4:Y:S04]  /*944c0*/  LDL.LU.64 R16, [R1+0x1e90] ;  /* 0x001e900001107983 */ /* 0x000f280000300a00 */
[----:B------:R-:W4:Y:S04]  /*944d0*/  LDL.LU R0, [R1+0xb4] ;  /* 0x0000b40001007983 */ /* 0x000f280000300800 */
[----:B------:R-:W4:Y:S01]  /*944e0*/  LDL.LU.64 R18, [R1+0x1e78] ;  /* 0x001e780001127983 */ /* 0x000f220000300a00 */
[----:B------:R-:W-:-:S02]  /*944f0*/  @P6 LOP3.LUT R8, R8, 0x40000000, RZ, 0xfc, !PT ;  /* 0x4000000008086812 */ /* 0x000fc400078efcff */
[----:B------:R-:W-:Y:S02]  /*94500*/  LOP3.LUT P6, RZ, R7, 0x20, RZ, 0xc0, !PT ;  /* 0x0000002007ff7812 */ /* 0x000fe400078cc0ff */
[----:B------:R-:W-:Y:S01]  /*94510*/  LOP3.LUT R8, R8, 0x7fffffff, RZ, 0xc0, !PT ;  /* 0x7fffffff08087812 */ /* 0x000fe200078ec0ff */
[----:B------:R1:W-:Y:S10]  /*94520*/  @P2 STG.E.U8 desc[UR44][R20.64], R9 ;  /* 0x0000000914002986 */ /* 0x0003f4000c10112c */
[----:B------:R-:W-:-:S02]  /*94530*/  @P6 LOP3.LUT R8, R8, 0x80000000, RZ, 0xfc, !PT ;  /* 0x8000000008086812 */ /* 0x000fc400078efcff */
[----:B------:R-:W-:Y:S02]  /*94540*/  LOP3.LUT P6, RZ, R7, 0x10, RZ, 0xc0, !PT ;  /* 0x0000001007ff7812 */ /* 0x000fe400078cc0ff */
[C---:B-1----:R-:W-:Y:S01]  /*94550*/  PRMT R9, R25.reuse, 0x7772, RZ ;  /* 0x0000777219097816 */ /* 0x042fe200000000ff */
[----:B------:R-:W4:Y:S04]  /*94560*/  LDL.LU.64 R20, [R1+0x1e68] ;  /* 0x001e680001147983 */ /* 0x000f280000300a00 */
[----:B------:R1:W-:Y:S02]  /*94570*/  @P5 STG.E.U8 desc[UR44][R26.64], R9 ;  /* 0x000000091a005986 */ /* 0x0003e4000c10112c */
[----:B-1----:R-:W-:Y:S02]  /*94580*/  PRMT R9, R25, 0x7773, RZ ;  /* 0x0000777319097816 */ /* 0x002fe400000000ff */
[----:B------:R-:W4:Y:S04]  /*94590*/  LDL.LU.64 R26, [R1+0x1e60] ;  /* 0x001e6000011a7983 */ /* 0x000f280000300a00 */
[----:B------:R-:W4:Y:S04]  /*945a0*/  LDL.LU.64 R24, [R1+0x1e58] ;  /* 0x001e580001187983 */ /* 0x000f280000300a00 */
[----:B------:R-:W4:Y:S04]  /*945b0*/  LDL.LU R29, [R1+0xd8] ;  /* 0x0000d800011d7983 */ /* 0x000f280000300800 */
[----:B------:R1:W-:Y:S01]  /*945c0*/  @P6 STG.E.U8 desc[UR44][R22.64], R9 ;  /* 0x0000000916006986 */ /* 0x0003e2000c10112c */
[----:B------:R-:W-:-:S02]  /*945d0*/  LOP3.LUT P6, RZ, R8, 0x80000000, RZ, 0xc0, !PT ;  /* 0x8000000008ff7812 */ /* 0x000fc400078cc0ff */
[----:B-1----:R-:W-:Y:S01]  /*945e0*/  PRMT R9, R28, 0x7770, RZ ;  /* 0x000077701c097816 */ /* 0x002fe200000000ff */
[----:B------:R-:W4:Y:S10]  /*945f0*/  LDL.LU.64 R22, [R1+0x1e38] ;  /* 0x001e380001167983 */ /* 0x000f340000300a00 */
[----:B---3--:R1:W-:Y:S01]  /*94600*/  @P6 STG.E.U8 desc[UR44][R12.64], R9 ;  /* 0x000000090c006986 */ /* 0x0083e2000c10112c */
[----:B------:R-:W-:-:S02]  /*94610*/  LOP3.LUT P6, RZ, R8, 0x40000000, RZ, 0xc0, !PT ;  /* 0x4000000008ff7812 */ /* 0x000fc400078cc0ff */
[----:B-1----:R-:W-:Y:S01]  /*94620*/  PRMT R9, R28, 0x7771, RZ ;  /* 0x000077711c097816 */ /* 0x002fe200000000ff */
[----:B------:R-:W3:Y:S10]  /*94630*/  LDL.LU.64 R12, [R1+0x1e28] ;  /* 0x001e2800010c7983 */ /* 0x000ef40000300a00 */
[----:B--2---:R1:W-:Y:S01]  /*94640*/  @P6 STG.E.U8 desc[UR44][R2.64], R9 ;  /* 0x0000000902006986 */ /* 0x0043e2000c10112c */
[----:B------:R-:W-:-:S02]  /*94650*/  LOP3.LUT P6, RZ, R8, 0x20000000, RZ, 0xc0, !PT ;  /* 0x2000000008ff7812 */ /* 0x000fc400078cc0ff */
[----:B-1----:R-:W-:Y:S01]  /*94660*/  PRMT R9, R28, 0x7772, RZ ;  /* 0x000077721c097816 */ /* 0x002fe200000000ff */
[----:B------:R-:W2:Y:S10]  /*94670*/  LDL.LU.64 R2, [R1+0x1e20] ;  /* 0x001e200001027983 */ /* 0x000eb40000300a00 */
[----:B----4-:R1:W-:Y:S04]  /*94680*/  @P6 STG.E.U8 desc[UR44][R4.64], R9 ;  /* 0x0000000904006986 */ /* 0x0103e8000c10112c */
[----:B-1----:R-:W4:Y:S01]  /*94690*/  LDL.LU.64 R4, [R1+0x27a0] ;  /* 0x0027a00001047983 */ /* 0x002f220000300a00 */
[----:B------:R-:W-:-:S02]  /*946a0*/  LOP3.LUT P6, RZ, R8, 0x10000000, RZ, 0xc0, !PT ;  /* 0x1000000008ff7812 */ /* 0x000fc400078cc0ff */
[----:B------:R-:W-:-:S11]  /*946b0*/  PRMT R9, R28, 0x7773, RZ ;  /* 0x000077731c097816 */ /* 0x000fd600000000ff */
[----:B----4-:R1:W-:Y:S04]  /*946c0*/  @P6 STG.E.U8 desc[UR44][R4.64], R9 ;  /* 0x0000000904006986 */ /* 0x0103e8000c10112c */
[----:B-1----:R-:W4:Y:S01]  /*946d0*/  LDL.LU.64 R4, [R1+0x2798] ;  /* 0x0027980001047983 */ /* 0x002f220000300a00 */
[----:B------:R-:W-:Y:S02]  /*946e0*/  LOP3.LUT P6, RZ, R8, 0x8000000, RZ, 0xc0, !PT ;  /* 0x0800000008ff7812 */ /* 0x000fe400078cc0ff */
[C---:B------:R-:W-:Y:S02]  /*946f0*/  LOP3.LUT P1, RZ, R7.reuse, 0x2000, RZ, 0xc0, !PT ;  /* 0x0000200007ff7812 */ /* 0x040fe4000782c0ff */
[C---:B------:R-:W-:Y:S02]  /*94700*/  LOP3.LUT P4, RZ, R7.reuse, 0x4000, RZ, 0xc0, !PT ;  /* 0x0000400007ff7812 */ /* 0x040fe4000788c0ff */
[----:B------:R-:W-:-:S02]  /*94710*/  LOP3.LUT P3, RZ, R7, 0x8000, RZ, 0xc0, !PT ;  /* 0x0000800007ff7812 */ /* 0x000fc4000786c0ff */
[C---:B------:R-:W-:Y:S02]  /*94720*/  LOP3.LUT P0, RZ, R7.reuse, 0x10000, RZ, 0xc0, !PT ;  /* 0x0001000007ff7812 */ /* 0x040fe4000780c0ff */
[C---:B------:R-:W-:Y:S02]  /*94730*/  LOP3.LUT P2, RZ, R7.reuse, 0x20000, RZ, 0xc0, !PT ;  /* 0x0002000007ff7812 */ /* 0x040fe4000784c0ff */
[----:B------:R-:W-:Y:S02]  /*94740*/  LOP3.LUT P5, RZ, R7, 0x40000, RZ, 0xc0, !PT ;  /* 0x0004000007ff7812 */ /* 0x000fe400078ac0ff */
[----:B----4-:R-:W-:-:S05]  /*94750*/  PRMT R9, R5, 0x7770, RZ ;  /* 0x0000777005097816 */ /* 0x010fca00000000ff */
        /* <DEDUP_REMOVED lines=19> */
[----:B---3--:R1:W-:Y:S02]  /*94890*/  @P2 STG.E.U8 desc[UR44][R12.64], R9 ;  /* 0x000000090c002986 */ /* 0x0083e4000c10112c */
[----:B-1----:R-:W-:Y:S02]  /*948a0*/  PRMT R9, R29, 0x7771, RZ ;  /* 0x000077711d097816 */ /* 0x002fe400000000ff */
[----:B------:R-:W3:Y:S04]  /*948b0*/  LDL.LU.64 R12, [R1+0x1e18] ;  /* 0x001e1800010c7983 */ /* 0x000ee80000300a00 */
[----:B--2---:R1:W-:Y:S04]  /*948c0*/  @P5 STG.E.U8 desc[UR44][R2.64], R9 ;  /* 0x0000000902005986 */ /* 0x0043e8000c10112c */
[----:B-1----:R-:W2:Y:S01]  /*948d0*/  LDL.LU.64 R2, [R1+0x1e08] ;  /* 0x001e080001027983 */ /* 0x002ea20000300a00 */
[----:B------:R-:W-:-:S02]  /*948e0*/  LOP3.LUT P3, RZ, R7, 0x80000, RZ, 0xc0, !PT ;  /* 0x0008000007ff7812 */ /* 0x000fc4000786c0ff */
[----:B------:R-:W-:Y:S02]  /*948f0*/  LOP3.LUT P0, RZ, R7, 0x100000, RZ, 0xc0, !PT ;  /* 0x0010000007ff7812 */ /* 0x000fe4000780c0ff */
[C---:B------:R-:W-:Y:S01]  /*94900*/  PRMT R9, R29.reuse, 0x7772, RZ ;  /* 0x000077721d097816 */ /* 0x040fe200000000ff */
[----:B------:R-:W4:Y:S04]  /*94910*/  LDL.LU.64 R22, [R1+0x1e00] ;  /* 0x001e000001167983 */ /* 0x000f280000300a00 */
[----:B------:R-:W4:Y:S04]  /*94920*/  LDL.LU.64 R26, [R1+0x1df8] ;  /* 0x001df800011a7983 */ /* 0x000f280000300a00 */
[----:B------:R-:W4:Y:S04]  /*94930*/  LDL.LU.64 R24, [R1+0x1df0] ;  /* 0x001df00001187983 */ /* 0x000f280000300a00 */
[----:B------:R-:W4:Y:S04]  /*94940*/  LDL.LU R0, [R1+0xb8] ;  /* 0x0000b80001007983 */ /* 0x000f280000300800 */
[----:B---3--:R1:W-:Y:S02]  /*94950*/  @P3 STG.E.U8 desc[UR44][R12.64], R9 ;  /* 0x000000090c003986 */ /* 0x0083e4000c10112c */
[----:B-1----:R-:W-:-:S02]  /*94960*/  PRMT R9, R29, 0x7773, RZ ;  /* 0x000077731d097816 */ /* 0x002fc400000000ff */
[----:B------:R-:W3:Y:S04]  /*94970*/  LDL.LU.64 R12, [R1+0x1de8] ;  /* 0x001de800010c7983 */ /* 0x000ee80000300a00 */
[----:B------:R-:W3:Y:S04]  /*94980*/  LDL.LU R5, [R1+0xdc] ;  /* 0x0000dc0001057983 */ /* 0x000ee80000300800 */
[----:B--2---:R1:W-:Y:S04]  /*94990*/  @P0 STG.E.U8 desc[UR44][R2.64], R9 ;  /* 0x0000000902000986 */ /* 0x0043e8000c10112c */
[----:B-1----:R-:W2:Y:S04]  /*949a0*/  LDL.LU.64 R2, [R1+0x1dd8] ;  /* 0x001dd80001027983 */ /* 0x002ea80000300a00 */
        /* <DEDUP_REMOVED lines=49> */
[----:B---3--:R1:W-:Y:S01]  /*94cc0*/  @P6 STG.E.U8 desc[UR44][R12.64], R9 ;  /* 0x000000090c006986 */ /* 0x0083e2000c10112c */
[----:B------:R-:W-:-:S02]  /*94cd0*/  LOP3.LUT P6, RZ, R8, 0x400000, RZ, 0xc0, !PT ;  /* 0x0040000008ff7812 */ /* 0x000fc400078cc0ff */
[----:B-1----:R-:W-:Y:S01]  /*94ce0*/  PRMT R9, R5, 0x7770, RZ ;  /* 0x0000777005097816 */ /* 0x002fe200000000ff */
[----:B------:R-:W3:Y:S04]  /*94cf0*/  LDL.LU.64 R12, [R1+0x1d60] ;  /* 0x001d6000010c7983 */ /* 0x000ee80000300a00 */
[----:B------:R-:W3:Y:S06]  /*94d00*/  LDL.LU R0, [R1+0x90] ;  /* 0x0000900001007983 */ /* 0x000eec0000300800 */
        /* <DEDUP_REMOVED lines=18> */
[----:B------:R-:W2:Y:S04]  /*94e30*/  LDL.LU R5, [R1+0x2784] ;  /* 0x0027840001057983 */ /* 0x000ea80000300800 */
[----:B----4-:R1:W-:Y:S01]  /*94e40*/  @P6 STG.E.U8 desc[UR44][R14.64], R9 ;  /* 0x000000090e006986 */ /* 0x0103e2000c10112c */
[----:B------:R-:W-:-:S02]  /*94e50*/  LOP3.LUT P6, RZ, R8, 0x40000, RZ, 0xc0, !PT ;  /* 0x0004000008ff7812 */ /* 0x000fc400078cc0ff */
        /* <DEDUP_REMOVED lines=24> */
[----:B------:R-:W-:Y:S02]  /*94fe0*/  PRMT R9, R0, 0x7771, RZ ;  /* 0x0000777100097816 */ /* 0x000fe400000000ff */
[----:B------:R-:W-:Y:S01]  /*94ff0*/  LOP3.LUT P2, RZ, R6, 0x100, RZ, 0xc0, !PT ;  /* 0x0000010006ff7812 */ /* 0x000fe2000784c0ff */
[----:B------:R-:W4:Y:S04]  /*95000*/  LDL.LU.64 R24, [R1+0x1d18] ;  /* 0x001d180001187983 */ /* 0x000f280000300a00 */
[----:B------:R-:W4:Y:S04]  /*95010*/  LDL.LU.64 R22, [R1+0x1d10] ;  /* 0x001d100001167983 */ /* 0x000f280000300a00 */
[----:B------:R-:W4:Y:S04]  /*95020*/  LDL.LU R14, [R1+0xa4] ;  /* 0x0000a400010e7983 */ /* 0x000f280000300800 */
[----:B---3--:R1:W-:Y:S02]  /*95030*/  @P3 STG.E.U8 desc[UR44][R12.64], R9 ;  /* 0x000000090c003986 */ /* 0x0083e4000c10112c */
[----:B-1----:R-:W-:-:S02]  /*95040*/  PRMT R9, R0, 0x7772, RZ ;  /* 0x0000777200097816 */ /* 0x002fc400000000ff */
[----:B------:R-:W3:Y:S04]  /*95050*/  LDL.LU.64 R12, [R1+0x1d08] ;  /* 0x001d0800010c7983 */ /* 0x000ee80000300a00 */
[----:B------:R-:W3:Y:S04]  /*95060*/  LDL.LU R15, [R1+0x94] ;  /* 0x00009400010f7983 */ /* 0x000ee80000300800 */
[----:B--2---:R1:W-:Y:S02]  /*95070*/  @P0 STG.E.U8 desc[UR44][R2.64], R9 ;  /* 0x0000000902000986 */ /* 0x0043e4000c10112c */
[----:B-1----:R-:W-:-:S02]  /*95080*/  PRMT R9, R0, 0x7773, RZ ;  /* 0x0000777300097816 */ /* 0x002fc400000000ff */
[----:B------:R-:W2:Y:S04]  /*95090*/  LDL.LU.64 R2, [R1+0x1ce8] ;  /* 0x001ce80001027983 */ /* 0x000ea80000300a00 */
[----:B------:R1:W-:Y:S04]  /*950a0*/  @P2 STG.E.U8 desc[UR44][R4.64], R9 ;  /* 0x0000000904002986 */ /* 0x0003e8000c10112c */
[----:B-1----:R-:W2:Y:S04]  /*950b0*/  LDL.LU R5, [R1+0x2780] ;  /* 0x0027800001057983 */ /* 0x002ea80000300800 */
        /* <DEDUP_REMOVED lines=24> */
[----:B------:R-:W-:Y:S02]  /*95240*/  LOP3.LUT P5, RZ, R6, 0x200, RZ, 0xc0, !PT ;  /* 0x0000020006ff7812 */ /* 0x000fe400078ac0ff */
[----:B------:R-:W-:Y:S02]  /*95250*/  PRMT R9, R14, 0x7770, RZ ;  /* 0x000077700e097816 */ /* 0x000fe400000000ff */
[----:B------:R-:W-:Y:S01]  /*95260*/  LOP3.LUT R8, R8, 0xffffbfff, RZ, 0xc0, !PT ;  /* 0xffffbfff08087812 */ /* 0x000fe200078ec0ff */
[----:B------:R-:W4:Y:S04]  /*95270*/  LDL.LU.64 R16, [R1+0x1cb0] ;  /* 0x001cb00001107983 */ /* 0x000f280000300a00 */
[----:B------:R-:W4:Y:S04]  /*95280*/  LDL.LU R0, [R1+0xa8] ;  /* 0x0000a80001007983 */ /* 0x000f280000300800 */
[----:B------:R-:W4:Y:S04]  /*95290*/  LDL.LU.64 R18, [R1+0x1ca0] ;  /* 0x001ca00001127983 */ /* 0x000f280000300a00 */
[----:B------:R-:W4:Y:S04]  /*952a0*/  LDL.LU.64 R20, [R1+0x1c98] ;  /* 0x001c980001147983 */ /* 0x000f280000300a00 */
[----:B------:R-:W4:Y:S04]  /*952b0*/  LDL.LU R4, [R1+0x98] ;  /* 0x0000980001047983 */ /* 0x000f280000300800 */
[----:B------:R-:W4:Y:S04]  /*952c0*/  LDL.LU.64 R28, [R1+0x1c90] ;  /* 0x001c9000011c7983 */ /* 0x000f280000300a00 */
[----:B------:R-:W4:Y:S01]  /*952d0*/  LDL.LU.64 R26, [R1+0x1c70] ;  /* 0x001c7000011a7983 */ /* 0x000f220000300a00 */
[----:B------:R-:W-:-:S02]  /*952e0*/  @P6 LOP3.LUT R8, R8, 0x4000, RZ, 0xfc, !PT ;  /* 0x0000400008086812 */ /* 0x000fc400078efcff */
[----:B------:R-:W-:Y:S02]  /*952f0*/  LOP3.LUT P6, RZ, R6, 0x800, RZ, 0xc0, !PT ;  /* 0x0000080006ff7812 */ /* 0x000fe400078cc0ff */
[----:B------:R-:W-:Y:S01]  /*95300*/  LOP3.LUT R8, R8, 0xffff7fff, RZ, 0xc0, !PT ;  /* 0xffff7fff08087812 */ /* 0x000fe200078ec0ff */
[----:B------:R1:W-:Y:S10]  /*95310*/  @P5 STG.E.U8 desc[UR44][R24.64], R9 ;  /* 0x0000000918005986 */ /* 0x0003f4000c10112c */
[----:B------:R-:W-:-:S02]  /*95320*/  @P6 LOP3.LUT R8, R8, 0x8000, RZ, 0xfc, !PT ;  /* 0x0000800008086812 */ /* 0x000fc400078efcff */
[----:B------:R-:W-:Y:S02]  /*95330*/  LOP3.LUT P6, RZ, R6, 0x400, RZ, 0xc0, !PT ;  /* 0x0000040006ff7812 */ /* 0x000fe400078cc0ff */
[----:B-1----:R-:W-:Y:S01]  /*95340*/  PRMT R9, R14, 0x7771, RZ ;  /* 0x000077710e097816 */ /* 0x002fe200000000ff */
[----:B------:R-:W4:Y:S10]  /*95350*/  LDL.LU.64 R24, [R1+0x1c60] ;  /* 0x001c600001187983 */ /* 0x000f340000300a00 */
        /* <DEDUP_REMOVED lines=49> */
[----:B-1----:R-:W2:Y:S04]  /*95670*/  LDL.LU.64 R2, [R1+0x1c20] ;  /* 0x001c200001027983 */ /* 0x002ea80000300a00 */
[----:B------:R-:W4:Y:S04]  /*95680*/  LDL.LU.64 R28, [R1+0x1c18] ;  /* 0x001c1800011c7983 */ /* 0x000f280000300a00 */
[----:B------:R-:W3:Y:S01]  /*95690*/  LDL.LU R0, [R1+0xac] ;  /* 0x0000ac0001007983 */ /* 0x000ee20000300800 */
[----:B------:R-:W-:-:S02]  /*956a0*/  LOP3.LUT P6, RZ, R5, 0x20, RZ, 0xc0, !PT ;  /* 0x0000002005ff7812 */ /* 0x000fc400078cc0ff */
[----:B------:R-:W-:Y:S02]  /*956b0*/  LOP3.LUT R8, R8, 0xfffffffe, RZ, 0xc0, !PT ;  /* 0xfffffffe08087812 */ /* 0x000fe400078ec0ff */
[C---:B------:R-:W-:Y:S02]  /*956c0*/  LOP3.LUT P3, RZ, R6.reuse, 0x2000000, RZ, 0xc0, !PT ;  /* 0x0200000006ff7812 */ /* 0x040fe4000786c0ff */
[----:B------:R-:W-:Y:S01]  /*956d0*/  LOP3.LUT P0, RZ, R6, 0x4000000, RZ, 0xc0, !PT ;  /* 0x0400000006ff7812 */ /* 0x000fe2000780c0ff */
[----:B------:R-:W4:Y:S04]  /*956e0*/  LDL.LU.64 R24, [R1+0x1bf8] ;  /* 0x001bf80001187983 */ /* 0x000f280000300a00 */
[----:B------:R-:W4:Y:S04]  /*956f0*/  LDL.LU.64 R22, [R1+0x1be8] ;  /* 0x001be80001167983 */ /* 0x000f280000300a00 */
[----:B------:R-:W4:Y:S01]  /*95700*/  LDL.LU R4, [R1+0x9c] ;  /* 0x00009c0001047983 */ /* 0x000f220000300800 */
[----:B------:R-:W-:-:S02]  /*95710*/  @P6 LOP3.LUT R8, R8, 0x1, RZ, 0xfc, !PT ;  /* 0x0000000108086812 */ /* 0x000fc400078efcff */
        /* <DEDUP_REMOVED lines=20> */
[----:B------:R-:W-:Y:S01]  /*95860*/  STL.64 [R1+0x2758], R6 ;  /* 0x0027580601007387 */ /* 0x000fe20000100a00 */
[C---:B------:R-:W-:Y:S02]  /*95870*/  LOP3.LUT P2, RZ, R6.reuse, 0x8000000, RZ, 0xc0, !PT ;  /* 0x0800000006ff7812 */ /* 0x040fe4000784c0ff */
[----:B------:R-:W-:-:S07]  /*95880*/  LOP3.LUT P5, RZ, R6, 0x10000000, RZ, 0xc0, !PT ;  /* 0x1000000006ff7812 */ /* 0x000fce00078ac0ff */
[----:B------:R-:W-:Y:S02]  /*95890*/  @P6 LOP3.LUT R8, R8, 0x80, RZ, 0xfc, !PT ;  /* 0x0000008008086812 */ /* 0x000fe400078efcff */
[----:B------:R-:W-:Y:S02]  /*958a0*/  LOP3.LUT P6, RZ, R6, 0x20000000, RZ, 0xc0, !PT ;  /* 0x2000000006ff7812 */ /* 0x000fe400078cc0ff */
[----:B---3--:R-:W-:-:S05]  /*958b0*/  PRMT R9, R0, 0x7770, RZ ;  /* 0x0000777000097816 */ /* 0x008fca00000000ff */
[----:B------:R1:W-:Y:S02]  /*958c0*/  @P3 STG.E.U8 desc[UR44][R12.64], R9 ;  /* 0x000000090c003986 */ /* 0x0003e4000c10112c */
[C---:B-1----:R-:W-:Y:S02]  /*958d0*/  PRMT R9, R0.reuse, 0x7771, RZ ;  /* 0x0000777100097816 */ /* 0x042fe400000000ff */
[----:B------:R-:W3:Y:S04]  /*958e0*/  LDL.LU.64 R12, [R1+0x1be0] ;  /* 0x001be000010c7983 */ /* 0x000ee80000300a00 */
[----:B--2---:R1:W-:Y:S04]  /*958f0*/  @P0 STG.E.U8 desc[UR44][R2.64], R9 ;  /* 0x0000000902000986 */ /* 0x0043e8000c10112c */
[----:B-1----:R-:W2:Y:S04]  /*95900*/  LDL.LU.64 R2, [R1+0x1bd8] ;  /* 0x001bd80001027983 */ /* 0x002ea80000300a00 */
[----:B------:R-:W3:Y:S01]  /*95910*/  LDL.LU.64 R6, [R1+0x1bb0] ;  /* 0x001bb00001067983 */ /* 0x000ee20000300a00 */
[----:B------:R-:W-:-:S05]  /*95920*/  PRMT R9, R0, 0x7772, RZ ;  /* 0x0000777200097816 */ /* 0x000fca00000000ff */
[----:B----4-:R1:W-:Y:S02]  /*95930*/  @P2 STG.E.U8 desc[UR44][R28.64], R9 ;  /* 0x000000091c002986 */ /* 0x0103e4000c10112c */
[----:B-1----:R-:W-:-:S05]  /*95940*/  PRMT R9, R0, 0x7773, RZ ;  /* 0x0000777300097816 */ /* 0x002fca00000000ff */
[----:B------:R1:W-:Y:S02]  /*95950*/  @P5 STG.E.U8 desc[UR44][R24.64], R9 ;  /* 0x0000000918005986 */ /* 0x0003e4000c10112c */
[----:B-1----:R-:W-:-:S05]  /*95960*/  PRMT R9, R4, 0x7770, RZ ;  /* 0x0000777004097816 */ /* 0x002fca00000000ff */
[----:B------:R-:W-:Y:S04]  /*95970*/  @P6 STG.E.U8 desc[UR44][R22.64], R9 ;  /* 0x0000000916006986 */ /* 0x000fe8000c10112c */
[----:B---3--:R1:W-:Y:S04]  /*95980*/  STL.64 [R1+0x2760], R6 ;  /* 0x0027600601007387 */ /* 0x0083e80000100a00 */
[----:B-1----:R-:W3:Y:S01]  /*95990*/  LDL.LU.64 R6, [R1+0x1bc0] ;  /* 0x001bc00001067983 */ /* 0x002ee20000300a00 */
[----:B------:R-:W-:Y:S02]  /*959a0*/  LOP3.LUT P6, RZ, R8, 0x80, RZ, 0xc0, !PT ;  /* 0x0000008008ff7812 */ /* 0x000fe400078cc0ff */
[----:B------:R-:W-:Y:S01]  /*959b0*/  PRMT R9, R4, 0x7771, RZ ;  /* 0x0000777104097816 */ /* 0x000fe200000000ff */
[----:B------:R-:W4:Y:S04]  /*959c0*/  LDL.LU R26, [R1+0x110] ;  /* 0x00011000011a7983 */ /* 0x000f280000300800 */
[----:B------:R-:W4:Y:S04]  /*959d0*/  LDL.LU.64 R14, [R1+0x1ba8] ;  /* 0x001ba800010e7983 */ /* 0x000f280000300a00 */
[----:B------:R-:W4:Y:S04]  /*959e0*/  LDL.LU.64 R10, [R1+0x1ba0] ;  /* 0x001ba000010a7983 */ /* 0x000f280000300a00 */
[----:B------:R-:W4:Y:S04]  /*959f0*/  LDL.LU.64 R16, [R1+0x1b80] ;  /* 0x001b800001107983 */ /* 0x000f280000300a00 */
[----:B------:R-:W4:Y:S04]  /*95a00*/  LDL.LU R27, [R1+0x100] ;  /* 0x00010000011b7983 */ /* 0x000f280000300800 */
[----:B------:R-:W4:Y:S04]  /*95a10*/  LDL.LU.64 R18, [R1+0x1b70] ;  /* 0x001b700001127983 */ /* 0x000f280000300a00 */
[----:B------:R-:W4:Y:S04]  /*95a20*/  LDL.LU.64 R20, [R1+0x1b68] ;  /* 0x001b680001147983 */ /* 0x000f280000300a00 */
[----:B------:R-:W4:Y:S04]  /*95a30*/  LDL.LU.64 R28, [R1+0x1b60] ;  /* 0x001b6000011c7983 */ /* 0x000f280000300a00 */
[----:B------:R-:W4:Y:S04]  /*95a40*/  LDL.LU.64 R24, [R1+0x1b48] ;  /* 0x001b480001187983 */ /* 0x000f280000300a00 */
[----:B------:R-:W4:Y:S04]  /*95a50*/  LDL.LU R0, [R1+0x114] ;  /* 0x0001140001007983 */ /* 0x000f280000300800 */
[----:B------:R1:W-:Y:S01]  /*95a60*/  @P6 STG.E.U8 desc[UR44][R12.64], R9 ;  /* 0x000000090c006986 */ /* 0x0003e2000c10112c */
[----:B------:R-:W-:-:S03]  /*95a70*/  LOP3.LUT P6, RZ, R8, 0x40, RZ, 0xc0, !PT ;  /* 0x0000004008ff7812 */ /* 0x000fc600078cc0ff */
[----:B------:R-:W4:Y:S01]  /*95a80*/  LDL.LU.64 R22, [R1+0x1b38] ;  /* 0x001b380001167983 */ /* 0x000f220000300a00 */
[----:B-1----:R-:W-:-:S03]  /*95a90*/  PRMT R9, R4, 0x7772, RZ ;  /* 0x0000777204097816 */ /* 0x002fc600000000ff */
[----:B------:R-:W4:Y:S06]  /*95aa0*/  LDL.LU.64 R12, [R1+0x1b30] ;  /* 0x001b3000010c7983 */ /* 0x000f2c0000300a00 */
[----:B--2---:R1:W-:Y:S01]  /*95ab0*/  @P6 STG.E.U8 desc[UR44][R2.64], R9 ;  /* 0x0000000902006986 */ /* 0x0043e2000c10112c */
[----:B------:R-:W-:Y:S02]  /*95ac0*/  LOP3.LUT P6, RZ, R8, 0x20, RZ, 0xc0, !PT ;  /* 0x0000002008ff7812 */ /* 0x000fe400078cc0ff */
[----:B-1----:R-:W-:Y:S01]  /*95ad0*/  PRMT R9, R4, 0x7773, RZ ;  /* 0x0000777304097816 */ /* 0x002fe200000000ff */
[----:B------:R-:W2:Y:S04]  /*95ae0*/  LDL.LU.64 R2, [R1+0x1b28] ;  /* 0x001b280001027983 */ /* 0x000ea80000300a00 */
[----:B------:R-:W2:Y:S06]  /*95af0*/  LDL.LU R4, [R1+0x2768] ;  /* 0x0027680001047983 */ /* 0x000eac0000300800 */
[----:B---3--:R1:W-:Y:S04]  /*95b00*/  @P6 STG.E.U8 desc[UR44][R6.64], R9 ;  /* 0x0000000906006986 */ /* 0x0083e8000c10112c */
[----:B-1----:R-:W3:Y:S01]  /*95b10*/  LDL.LU.64 R6, [R1+0x2760] ;  /* 0x0027600001067983 */ /* 0x002ee20000300a00 */
[----:B------:R-:W-:-:S02]  /*95b20*/  LOP3.LUT P6, RZ, R8, 0x10, RZ, 0xc0, !PT ;  /* 0x0000001008ff7812 */ /* 0x000fc400078cc0ff */
[----:B----4-:R-:W-:Y:S02]  /*95b30*/  PRMT R9, R26, 0x7770, RZ ;  /* 0x000077701a097816 */ /* 0x010fe400000000ff */
[C---:B------:R-:W-:Y:S02]  /*95b40*/  LOP3.LUT P1, RZ, R5.reuse, 0x40, RZ, 0xc0, !PT ;  /* 0x0000004005ff7812 */ /* 0x040fe4000782c0ff */
[C---:B------:R-:W-:Y:S02]  /*95b50*/  LOP3.LUT P4, RZ, R5.reuse, 0x80, RZ, 0xc0, !PT ;  /* 0x0000008005ff7812 */ /* 0x040fe4000788c0ff */
[C---:B------:R-:W-:Y:S02]  /*95b60*/  LOP3.LUT P3, RZ, R5.reuse, 0x100, RZ, 0xc0, !PT ;  /* 0x0000010005ff7812 */ /* 0x040fe4000786c0ff */
[C---:B------:R-:W-:Y:S02]  /*95b70*/  LOP3.LUT P0, RZ, R5.reuse, 0x200, RZ, 0xc0, !PT ;  /* 0x0000020005ff7812 */ /* 0x040fe4000780c0ff */
[----:B------:R-:W-:-:S02]  /*95b80*/  LOP3.LUT P2, RZ, R5, 0x400, RZ, 0xc0, !PT ;  /* 0x0000040005ff7812 */ /* 0x000fc4000784c0ff */
[----:B------:R-:W-:Y:S01]  /*95b90*/  LOP3.LUT P5, RZ, R5, 0x800, RZ, 0xc0, !PT ;  /* 0x0000080005ff7812 */ /* 0x000fe200078ac0ff */
[----:B---3--:R1:W-:Y:S01]  /*95ba0*/  @P6 STG.E.U8 desc[UR44][R6.64], R9 ;  /* 0x0000000906006986 */ /* 0x0083e2000c10112c */
[----:B------:R-:W-:Y:S02]  /*95bb0*/  LOP3.LUT P6, RZ, R8, 0x8, RZ, 0xc0, !PT ;  /* 0x0000000808ff7812 */ /* 0x000fe400078cc0ff */
[----:B-1----:R-:W-:Y:S01]  /*95bc0*/  PRMT R9, R26, 0x7771, RZ ;  /* 0x000077711a097816 */ /* 0x002fe200000000ff */
[----:B------:R-:W3:Y:S10]  /*95bd0*/  LDL.LU.64 R6, [R1+0x2758] ;  /* 0x0027580001067983 */ /* 0x000ef40000300a00 */
[----:B------:R1:W-:Y:S01]  /*95be0*/  @P6 STG.E.U8 desc[UR44][R14.64], R9 ;  /* 0x000000090e006986 */ /* 0x0003e2000c10112c */
[----:B------:R-:W-:-:S02]  /*95bf0*/  LOP3.LUT P6, RZ, R8, 0x4, RZ, 0xc0, !PT ;  /* 0x0000000408ff7812 */ /* 0x000fc400078cc0ff */
[----:B-1----:R-:W-:-:S11]  /*95c00*/  PRMT R9, R26, 0x7772, RZ ;  /* 0x000077721a097816 */ /* 0x002fd600000000ff */
[----:B------:R1:W-:Y:S01]  /*95c10*/  @P6 STG.E.U8 desc[UR44][R10.64], R9 ;  /* 0x000000090a006986 */ /* 0x0003e2000c10112c */
[----:B------:R-:W-:Y:S02]  /*95c20*/  LOP3.LUT P6, RZ, R8, 0x2, RZ, 0xc0, !PT ;  /* 0x0000000208ff7812 */ /* 0x000fe400078cc0ff */
[----:B-1----:R-:W-:-:S11]  /*95c30*/  PRMT R9, R26, 0x7773, RZ ;  /* 0x000077731a097816 */ /* 0x002fd600000000ff */
[----:B------:R-:W-:Y:S01]  /*95c40*/  @P6 STG.E.U8 desc[UR44][R16.64], R9 ;  /* 0x0000000910006986 */ /* 0x000fe2000c10112c */
[----:B------:R-:W-:Y:S02]  /*95c50*/  LOP3.LUT P6, RZ, R8, 0x1, RZ, 0xc0, !PT ;  /* 0x0000000108ff7812 */ /* 0x000fe400078cc0ff */
[----:B------:R-:W-:-:S11]  /*95c60*/  PRMT R8, R27, 0x7770, RZ ;  /* 0x000077701b087816 */ /* 0x000fd600000000ff */
        /* <DEDUP_REMOVED lines=11> */
[----:B-1----:R-:W-:Y:S02]  /*95d20*/  PRMT R8, R0, 0x7772, RZ ;  /* 0x0000777200087816 */ /* 0x002fe400000000ff */
[----:B------:R-:W4:Y:S04]  /*95d30*/  LDL.LU.64 R12, [R1+0x1b08] ;  /* 0x001b0800010c7983 */ /* 0x000f280000300a00 */
[----:B--2---:R1:W-:Y:S04]  /*95d40*/  @P5 STG.E.U8 desc[UR44][R2.64], R8 ;  /* 0x0000000802005986 */ /* 0x0043e8000c10112c */
[----:B-1----:R-:W2:Y:S04]  /*95d50*/  LDL.LU.64 R2, [R1+0x1af8] ;  /* 0x001af80001027983 */ /* 0x002ea80000300a00 */
        /* <DEDUP_REMOVED lines=8> */
[----:B----4-:R1:W-:Y:S04]  /*95de0*/  @P3 STG.E.U8 desc[UR44][R12.64], R8 ;  /* 0x000000080c003986 */ /* 0x0103e8000c10112c */
[----:B-1----:R-:W4:Y:S01]  /*95df0*/  LDL.LU.64 R12, [R1+0x1ac0] ;  /* 0x001ac000010c7983 */ /* 0x002f220000300a00 */
[----:B--2---:R-:W-:-:S05]  /*95e00*/  PRMT R8, R23, 0x7770, RZ ;  /* 0x0000777017087816 */ /* 0x004fca00000000ff */
[----:B------:R1:W-:Y:S04]  /*95e10*/  @P0 STG.E.U8 desc[UR44][R2.64], R8 ;  /* 0x0000000802000986 */ /* 0x0003e8000c10112c */
[----:B-1----:R-:W2:Y:S04]  /*95e20*/  LDL.LU.64 R2, [R1+0x1ab8] ;  /* 0x001ab80001027983 */ /* 0x002ea80000300a00 */
[----:B------:R-:W2:Y:S04]  /*95e30*/  LDL.LU R22, [R1+0x108] ;  /* 0x0001080001167983 */ /* 0x000ea80000300800 */
        /* <DEDUP_REMOVED lines=31> */
[----:B------:R-:W3:Y:S04]  /*96030*/  LDL.LU.64 R18, [R1+0x1a58] ;  /* 0x001a580001127983 */ /* 0x000ee80000300a00 */
        /* <DEDUP_REMOVED lines=12> */
[----:B------:R-:W3:Y:S04]  /*96100*/  LDL.LU R23, [R1+0x10c] ;  /* 0x00010c0001177983 */ /* 0x000ee80000300800 */
[----:B------:R1:W-:Y:S01]  /*96110*/  @P6 STG.E.U8 desc[UR44][R24.64], R8 ;  /* 0x0000000818006986 */ /* 0x0003e2000c10112c */
[----:B------:R-:W-:-:S02]  /*96120*/  LOP3.LUT P6, RZ, R6, 0x80000000, RZ, 0xc0, !PT ;  /* 0x8000000006ff7812 */ /* 0x000fc400078cc0ff */
[----:B-1----:R-:W-:Y:S01]  /*96130*/  PRMT R8, R9, 0x7770, RZ ;  /* 0x0000777009087816 */ /* 0x002fe200000000ff */
[----:B------:R-:W3:Y:S10]  /*96140*/  LDL.LU.64 R24, [R1+0x1a18] ;  /* 0x001a180001187983 */ /* 0x000ef40000300a00 */
[----:B----4-:R1:W-:Y:S01]  /*96150*/  @P6 STG.E.U8 desc[UR44][R12.64], R8 ;  /* 0x000000080c006986 */ /* 0x0103e2000c10112c */
[----:B------:R-:W-:-:S02]  /*96160*/  LOP3.LUT P6, RZ, R6, 0x40000000, RZ, 0xc0, !PT ;  /* 0x4000000006ff7812 */ /* 0x000fc400078cc0ff */
[----:B-1----:R-:W-:Y:S01]  /*96170*/  PRMT R8, R9, 0x7771, RZ ;  /* 0x0000777109087816 */ /* 0x002fe200000000ff */
[----:B------:R-:W4:Y:S10]  /*96180*/  LDL.LU.64 R12, [R1+0x1a08] ;  /* 0x001a0800010c7983 */ /* 0x000f340000300a00 */
[----:B--2---:R1:W-:Y:S01]  /*96190*/  @P6 STG.E.U8 desc[UR44][R2.64], R8 ;  /* 0x0000000802006986 */ /* 0x0043e2000c10112c */
[----:B------:R-:W-:-:S02]  /*961a0*/  LOP3.LUT P6, RZ, R6, 0x20000000, RZ, 0xc0, !PT ;  /* 0x2000000006ff7812 */ /* 0x000fc400078cc0ff */
[----:B-1----:R-:W-:Y:S01]  /*961b0*/  PRMT R8, R9, 0x7772, RZ ;  /* 0x0000777209087816 */ /* 0x002fe200000000ff */
[----:B------:R-:W2:Y:S10]  /*961c0*/  LDL.LU.64 R2, [R1+0x1a00] ;  /* 0x001a000001027983 */ /* 0x000eb40000300a00 */
        /* <DEDUP_REMOVED lines=33> */
[----:B----4-:R1:W-:Y:S02]  /*963e0*/  @P2 STG.E.U8 desc[UR44][R12.64], R8 ;  /* 0x000000080c002986 */ /* 0x0103e4000c10112c */
        /* <DEDUP_REMOVED lines=17> */
[----:B--2---:R1:W-:Y:S04]  /*96500*/  STL.64 [R1+0x2738], R2 ;  /* 0x0027380201007387 */ /* 0x0043e80000100a00 */
[----:B-1----:R-:W2:Y:S01]  /*96510*/  LDL.LU.64 R2, [R1+0x1988] ;  /* 0x0019880001027983 */ /* 0x002ea20000300a00 */
        /* <DEDUP_REMOVED lines=15> */
[----:B------:R-:W-:Y:S01]  /*96610*/  LOP3.LUT P6, RZ, R4, 0x40, RZ, 0xc0, !PT ;  /* 0x0000004004ff7812 */ /* 0x000fe200078cc0ff */
[----:B--2---:R1:W-:Y:S04]  /*96620*/  STL.64 [R1+0x2740], R2 ;  /* 0x0027400201007387 */ /* 0x0043e80000100a00 */
[----:B-1----:R-:W2:Y:S01]  /*96630*/  LDL.LU.64 R2, [R1+0x1990] ;  /* 0x0019900001027983 */ /* 0x002ea20000300a00 */
[----:B------:R-:W-:Y:S02]  /*96640*/  LOP3.LUT R6, R6, 0xffdfffff, RZ, 0xc0, !PT ;  /* 0xffdfffff06067812 */ /* 0x000fe400078ec0ff */
[----:B------:R-:W-:-:S02]  /*96650*/  LOP3.LUT P2, RZ, R4, 0x2, RZ, 0xc0, !PT ;  /* 0x0000000204ff7812 */ /* 0x000fc4000784c0ff */
[----:B------:R-:W-:Y:S02]  /*96660*/  LOP3.LUT P5, RZ, R4, 0x4, RZ, 0xc0, !PT ;  /* 0x0000000404ff7812 */ /* 0x000fe400078ac0ff */
[----:B----4-:R-:W-:Y:S02]  /*96670*/  PRMT R8, R0, 0x7770, RZ ;  /* 0x0000777000087816 */ /* 0x010fe400000000ff */
[----:B------:R-:W-:Y:S02]  /*96680*/  @P6 LOP3.LUT R6, R6, 0x200000, RZ, 0xfc, !PT ;  /* 0x0020000006066812 */ /* 0x000fe400078efcff */
[----:B------:R-:W-:Y:S01]  /*96690*/  LOP3.LUT P6, RZ, R4, 0x20, RZ, 0xc0, !PT ;  /* 0x0000002004ff7812 */ /* 0x000fe200078cc0ff */
[----:B------:R-:W4:Y:S04]  /*966a0*/  LDL.LU R22, [R1+0xf4] ;  /* 0x0000f40001167983 */ /* 0x000f280000300800 */
[----:B------:R-:W4:Y:S01]  /*966b0*/  LDL.LU.64 R14, [R1+0x1968] ;  /* 0x00196800010e7983 */ /* 0x000f220000300a00 */
[----:B------:R-:W-:-:S03]  /*966c0*/  LOP3.LUT R6, R6, 0xffbfffff, RZ, 0xc0, !PT ;  /* 0xffbfffff06067812 */ /* 0x000fc600078ec0ff */
        /* <DEDUP_REMOVED lines=16> */
[----:B------:R1:W-:Y:S01]  /*967d0*/  @P6 STG.E.U8 desc[UR44][R24.64], R8 ;  /* 0x0000000818006986 */ /* 0x0003e2000c10112c */
[----:B------:R-:W-:-:S02]  /*967e0*/  LOP3.LUT P6, RZ, R6, 0x800000, RZ, 0xc0, !PT ;  /* 0x0080000006ff7812 */ /* 0x000fc400078cc0ff */
[----:B-1----:R-:W-:Y:S01]  /*967f0*/  PRMT R8, R0, 0x7773, RZ ;  /* 0x0000777300087816 */ /* 0x002fe200000000ff */
[----:B------:R-:W4:Y:S10]  /*96800*/  LDL.LU.64 R24, [R1+0x1908] ;  /* 0x0019080001187983 */ /* 0x000f340000300a00 */
[----:B---3--:R1:W-:Y:S01]  /*96810*/  @P6 STG.E.U8 desc[UR44][R12.64], R8 ;  /* 0x000000080c006986 */ /* 0x0083e2000c10112c */
[----:B------:R-:W-:-:S02]  /*96820*/  LOP3.LUT P6, RZ, R6, 0x400000, RZ, 0xc0, !PT ;  /* 0x0040000006ff7812 */ /* 0x000fc400078cc0ff */
[----:B-1----:R-:W-:Y:S01]  /*96830*/  PRMT R8, R9, 0x7770, RZ ;  /* 0x0000777009087816 */ /* 0x002fe200000000ff */
[----:B------:R-:W3:Y:S04]  /*96840*/  LDL.LU.64 R12, [R1+0x18f0] ;  /* 0x0018f000010c7983 */ /* 0x000ee80000300a00 */
[----:B------:R-:W3:Y:S06]  /*96850*/  LDL.LU R0, [R1+0xf8] ;  /* 0x0000f80001007983 */ /* 0x000eec0000300800 */
[----:B--2---:R1:W-:Y:S04]  /*96860*/  @P6 STG.E.U8 desc[UR44][R2.64], R8 ;  /* 0x0000000802006986 */ /* 0x0043e8000c10112c */
[----:B-1----:R-:W2:Y:S01]  /*96870*/  LDL.LU.64 R2, [R1+0x2740] ;  /* 0x0027400001027983 */ /* 0x002ea20000300a00 */
[----:B------:R-:W-:-:S02]  /*96880*/  LOP3.LUT P6, RZ, R6, 0x200000, RZ, 0xc0, !PT ;  /* 0x0020000006ff7812 */ /* 0x000fc400078cc0ff */
[----:B------:R-:W-:-:S11]  /*96890*/  PRMT R8, R9, 0x7771, RZ ;  /* 0x0000777109087816 */ /* 0x000fd600000000ff */
[----:B--2---:R1:W-:Y:S04]  /*968a0*/  @P6 STG.E.U8 desc[UR44][R2.64], R8 ;  /* 0x0000000802006986 */ /* 0x0043e8000c10112c */
[----:B-1----:R-:W2:Y:S01]  /*968b0*/  LDL.LU.64 R2, [R1+0x2738] ;  /* 0x0027380001027983 */ /* 0x002ea20000300a00 */
        /* <DEDUP_REMOVED lines=8> */
[----:B--2---:R1:W-:Y:S04]  /*96940*/  @P6 STG.E.U8 desc[UR44][R2.64], R8 ;  /* 0x0000000802006986 */ /* 0x0043e8000c10112c */
[----:B-1----:R-:W2:Y:S01]  /*96950*/  LDL.LU.64 R2, [R1+0x2730] ;  /* 0x0027300001027983 */ /* 0x002ea20000300a00 */
[----:B------:R-:W-:-:S02]  /*96960*/  LOP3.LUT P6, RZ, R6, 0x80000, RZ, 0xc0, !PT ;  /* 0x0008000006ff7812 */ /* 0x000fc400078cc0ff */
[----:B------:R-:W-:-:S11]  /*96970*/  PRMT R8, R9, 0x7773, RZ ;  /* 0x0000777309087816 */ /* 0x000fd600000000ff */
        /* <DEDUP_REMOVED lines=20> */
[----:B-1----:R-:W-:-:S05]  /*96ac0*/  PRMT R8, R0, 0x7770, RZ ;  /* 0x0000777000087816 */ /* 0x002fca00000000ff */
[----:B--2---:R1:W-:Y:S04]  /*96ad0*/  @P5 STG.E.U8 desc[UR44][R2.64], R8 ;  /* 0x0000000802005986 */ /* 0x0043e8000c10112c */
[----:B-1----:R-:W2:Y:S04]  /*96ae0*/  LDL.LU.64 R2, [R1+0x2728] ;  /* 0x0027280001027983 */ /* 0x002ea80000300a00 */
[----:B------:R-:W3:Y:S04]  /*96af0*/  LDL.LU.64 R22, [R1+0x18d8] ;  /* 0x0018d80001167983 */ /* 0x000ee80000300a00 */
[----:B------:R-:W4:Y:S01]  /*96b00*/  LDL.LU.64 R12, [R1+0x18d0] ;  /* 0x0018d000010c7983 */ /* 0x000f220000300a00 */
[----:B------:R-:W-:-:S02]  /*96b10*/  LOP3.LUT P6, RZ, R4, 0x40000000, RZ, 0xc0, !PT ;  /* 0x4000000004ff7812 */ /* 0x000fc400078cc0ff */
[----:B------:R-:W-:Y:S02]  /*96b20*/  LOP3.LUT R6, R6, 0xfffffeff, RZ, 0xc0, !PT ;  /* 0xfffffeff06067812 */ /* 0x000fe400078ec0ff */
[C---:B------:R-:W-:Y:S02]  /*96b30*/  LOP3.LUT P3, RZ, R4.reuse, 0x40000, RZ, 0xc0, !PT ;  /* 0x0004000004ff7812 */ /* 0x040fe4000786c0ff */
[----:B------:R-:W-:Y:S02]  /*96b40*/  LOP3.LUT P0, RZ, R4, 0x80000, RZ, 0xc0, !PT ;  /* 0x0008000004ff7812 */ /* 0x000fe4000780c0ff */
[----:B------:R-:W-:Y:S01]  /*96b50*/  PRMT R8, R0, 0x7771, RZ ;  /* 0x0000777100087816 */ /* 0x000fe200000000ff */
[----:B------:R-:W2:Y:S04]  /*96b60*/  LDL.LU.64 R28, [R1+0x18b0] ;  /* 0x0018b000011c7983 */ /* 0x000ea80000300a00 */
[----:B------:R-:W2:Y:S04]  /*96b70*/  LDL.LU.64 R26, [R1+0x18a0] ;  /* 0x0018a000011a7983 */ /* 0x000ea80000300a00 */
[----:B------:R-:W2:Y:S04]  /*96b80*/  LDL.LU.64 R24, [R1+0x1898] ;  /* 0x0018980001187983 */ /* 0x000ea80000300a00 */
[----:B------:R-:W2:Y:S01]  /*96b90*/  LDL.LU R9, [R1+0xe8] ;  /* 0x0000e80001097983 */ /* 0x000ea20000300800 */
        /* <DEDUP_REMOVED lines=20> */
[----:B------:R-:W-:Y:S02]  /*96ce0*/  LOP3.LUT R6, R6, 0xffff7fff, RZ, 0xc0, !PT ;  /* 0xffff7fff06067812 */ /* 0x000fe400078ec0ff */
[C---:B------:R-:W-:Y:S02]  /*96cf0*/  LOP3.LUT P2, RZ, R4.reuse, 0x100000, RZ, 0xc0, !PT ;  /* 0x0010000004ff7812 */ /* 0x040fe4000784c0ff */
[C---:B------:R-:W-:Y:S02]  /*96d00*/  LOP3.LUT P5, RZ, R4.reuse, 0x200000, RZ, 0xc0, !PT ;  /* 0x0020000004ff7812 */ /* 0x040fe400078ac0ff */
[----:B------:R-:W-:-:S05]  /*96d10*/  LOP3.LUT P1, RZ, R4, 0x80000000, RZ, 0xc0, !PT ;  /* 0x8000000004ff7812 */ /* 0x000fca000782c0ff */
[----:B------:R-:W-:Y:S02]  /*96d20*/  @P6 LOP3.LUT R6, R6, 0x8000, RZ, 0xfc, !PT ;  /* 0x0000800006066812 */ /* 0x000fe400078efcff */
[----:B------:R-:W-:Y:S01]  /*96d30*/  LOP3.LUT P6, RZ, R4, 0x400000, RZ, 0xc0, !PT ;  /* 0x0040000004ff7812 */ /* 0x000fe200078cc0ff */
[----:B---3--:R1:W-:Y:S02]  /*96d40*/  @P3 STG.E.U8 desc[UR44][R22.64], R8 ;  /* 0x0000000816003986 */ /* 0x0083e4000c10112c */
[C---:B-1----:R-:W-:Y:S02]  /*96d50*/  PRMT R8, R0.reuse, 0x7772, RZ ;  /* 0x0000777200087816 */ /* 0x042fe400000000ff */
[----:B------:R-:W3:Y:S04]  /*96d60*/  LDL.LU.64 R22, [R1+0x1890] ;  /* 0x0018900001167983 */ /* 0x000ee80000300a00 */
[----:B------:R-:W3:Y:S04]  /*96d70*/  LDL.LU R20, [R1+0xfc] ;  /* 0x0000fc0001147983 */ /* 0x000ee80000300800 */
[----:B------:R-:W-:Y:S04]  /*96d80*/  STL.64 [R1+0x2700], R4 ;  /* 0x0027000401007387 */ /* 0x000fe80000100a00 */
[----:B----4-:R1:W-:Y:S04]  /*96d90*/  @P0 STG.E.U8 desc[UR44][R12.64], R8 ;  /* 0x000000080c000986 */ /* 0x0103e8000c10112c */
[----:B-1----:R-:W4:Y:S04]  /*96da0*/  LDL.LU.64 R12, [R1+0x1878] ;  /* 0x00187800010c7983 */ /* 0x002f280000300a00 */
[----:B------:R-:W2:Y:S04]  /*96db0*/  LDL.LU.64 R4, [R1+0x1858] ;  /* 0x0018580001047983 */ /* 0x000ea80000300a00 */
[----:B--2---:R1:W-:Y:S04]  /*96dc0*/  STL.64 [R1+0x2718], R4 ;  /* 0x0027180401007387 */ /* 0x0043e80000100a00 */
[----:B-1----:R-:W2:Y:S01]  /*96dd0*/  LDL.LU.64 R4, [R1+0x1860] ;  /* 0x0018600001047983 */ /* 0x002ea20000300a00 */
[----:B------:R-:W-:-:S05]  /*96de0*/  PRMT R8, R0, 0x7773, RZ ;  /* 0x0000777300087816 */ /* 0x000fca00000000ff */
[----:B------:R1:W-:Y:S02]  /*96df0*/  @P2 STG.E.U8 desc[UR44][R28.64], R8 ;  /* 0x000000081c002986 */ /* 0x0003e4000c10112c */
[----:B-1----:R-:W-:-:S05]  /*96e00*/  PRMT R8, R9, 0x7770, RZ ;  /* 0x0000777009087816 */ /* 0x002fca00000000ff */
[----:B------:R1:W-:Y:S02]  /*96e10*/  @P5 STG.E.U8 desc[UR44][R26.64], R8 ;  /* 0x000000081a005986 */ /* 0x0003e4000c10112c */
[----:B-1----:R-:W-:-:S05]  /*96e20*/  PRMT R8, R9, 0x7771, RZ ;  /* 0x0000777109087816 */ /* 0x002fca00000000ff */
[----:B------:R-:W-:Y:S04]  /*96e30*/  @P6 STG.E.U8 desc[UR44][R24.64], R8 ;  /* 0x0000000818006986 */ /* 0x000fe8000c10112c */
[----:B--2---:R1:W-:Y:S04]  /*96e40*/  STL.64 [R1+0x2720], R4 ;  /* 0x0027200401007387 */ /* 0x0043e80000100a00 */
[----:B-1----:R-:W2:Y:S01]  /*96e50*/  LDL.LU.64 R4, [R1+0x1868] ;  /* 0x0018680001047983 */ /* 0x002ea20000300a00 */
[C---:B------:R-:W-:Y:S02]  /*96e60*/  LOP3.LUT P6, RZ, R6.reuse, 0x8000, RZ, 0xc0, !PT ;  /* 0x0000800006ff7812 */ /* 0x040fe400078cc0ff */
[----:B------:R-:W-:Y:S01]  /*96e70*/  PRMT R8, R9, 0x7772, RZ ;  /* 0x0000777209087816 */ /* 0x000fe200000000ff */
[----:B------:R-:W2:Y:S04]  /*96e80*/  LDL.LU.64 R14, [R1+0x1838] ;  /* 0x00183800010e7983 */ /* 0x000ea80000300a00 */
[----:B------:R-:W2:Y:S04]  /*96e90*/  LDL.LU R21, [R1+0xec] ;  /* 0x0000ec0001157983 */ /* 0x000ea80000300800 */
[----:B------:R-:W2:Y:S04]  /*96ea0*/  LDL.LU.64 R10, [R1+0x1828] ;  /* 0x00182800010a7983 */ /* 0x000ea80000300a00 */
[----:B------:R-:W2:Y:S04]  /*96eb0*/  LDL.LU.64 R16, [R1+0x1820] ;  /* 0x0018200001107983 */ /* 0x000ea80000300a00 */
[----:B------:R-:W2:Y:S04]  /*96ec0*/  LDL.LU R0, [R1+0x170] ;  /* 0x0001700001007983 */ /* 0x000ea80000300800 */
[----:B------:R-:W2:Y:S04]  /*96ed0*/  LDL.LU.64 R18, [R1+0x1818] ;  /* 0x0018180001127983 */ /* 0x000ea80000300a00 */
[----:B------:R-:W2:Y:S04]  /*96ee0*/  LDL.LU.64 R28, [R1+0x1800] ;  /* 0x00180000011c7983 */ /* 0x000ea80000300a00 */
[----:B------:R-:W2:Y:S04]  /*96ef0*/  LDL.LU.64 R26, [R1+0x17f0] ;  /* 0x0017f000011a7983 */ /* 0x000ea80000300a00 */
[----:B------:R-:W2:Y:S04]  /*96f00*/  LDL.LU.64 R24, [R1+0x17e8] ;  /* 0x0017e80001187983 */ /* 0x000ea80000300a00 */
[----:B---3--:R1:W-:Y:S01]  /*96f10*/  @P6 STG.E.U8 desc[UR44][R22.64], R8 ;  /* 0x0000000816006986 */ /* 0x0083e2000c10112c */
[----:B------:R-:W-:-:S02]  /*96f20*/  LOP3.LUT P6, RZ, R6, 0x4000, RZ, 0xc0, !PT ;  /* 0x0000400006ff7812 */ /* 0x000fc400078cc0ff */
[----:B-1----:R-:W-:Y:S01]  /*96f30*/  PRMT R8, R9, 0x7773, RZ ;  /* 0x0000777309087816 */ /* 0x002fe200000000ff */
[----:B------:R-:W3:Y:S10]  /*96f40*/  LDL.LU.64 R22, [R1+0x17e0] ;  /* 0x0017e00001167983 */ /* 0x000ef40000300a00 */
[----:B----4-:R1:W-:Y:S01]  /*96f50*/  @P6 STG.E.U8 desc[UR44][R12.64], R8 ;  /* 0x000000080c006986 */ /* 0x0103e2000c10112c */
[----:B------:R-:W-:-:S02]  /*96f60*/  LOP3.LUT P6, RZ, R6, 0x2000, RZ, 0xc0, !PT ;  /* 0x0000200006ff7812 */ /* 0x000fc400078cc0ff */
[----:B-1----:R-:W-:Y:S01]  /*96f70*/  PRMT R8, R20, 0x7770, RZ ;  /* 0x0000777014087816 */ /* 0x002fe200000000ff */
[----:B------:R-:W4:Y:S10]  /*96f80*/  LDL.LU.64 R12, [R1+0x17c0] ;  /* 0x0017c000010c7983 */ /* 0x000f340000300a00 */
        /* <DEDUP_REMOVED lines=12> */
[----:B------:R-:W-:Y:S01]  /*97050*/  LOP3.LUT P5, RZ, R3, 0x10, RZ, 0xc0, !PT ;  /* 0x0000001003ff7812 */ /* 0x000fe200078ac0ff */
[----:B--2---:R1:W-:Y:S01]  /*97060*/  @P6 STG.E.U8 desc[UR44][R4.64], R8 ;  /* 0x0000000804006986 */ /* 0x0043e2000c10112c */
        /* <DEDUP_REMOVED lines=19> */
[----:B------:R-:W2:Y:S04]  /*971a0*/  LDL.LU.64 R20, [R1+0x17a8] ;  /* 0x0017a80001147983 */ /* 0x000ea80000300a00 */
[----:B---3--:R1:W-:Y:S02]  /*971b0*/  @P2 STG.E.U8 desc[UR44][R22.64], R8 ;  /* 0x0000000816002986 */ /* 0x0083e4000c10112c */
[----:B-1----:R-:W-:-:S05]  /*971c0*/  PRMT R8, R0, 0x7773, RZ ;  /* 0x0000777300087816 */ /* 0x002fca00000000ff */
[----:B----4-:R1:W-:Y:S04]  /*971d0*/  @P5 STG.E.U8 desc[UR44][R12.64], R8 ;  /* 0x000000080c005986 */ /* 0x0103e8000c10112c */
[----:B-1----:R-:W3:Y:S04]  /*971e0*/  LDL.LU.64 R12, [R1+0x17a0] ;  /* 0x0017a000010c7983 */ /* 0x002ee80000300a00 */
[----:B------:R-:W4:Y:S01]  /*971f0*/  LDL.LU R23, [R1+0x160] ;  /* 0x0001600001177983 */ /* 0x000f220000300800 */
[----:B------:R-:W-:-:S03]  /*97200*/  LOP3.LUT P3, RZ, R3, 0x20, RZ, 0xc0, !PT ;  /* 0x0000002003ff7812 */ /* 0x000fc6000786c0ff */
[----:B------:R-:W3:Y:S04]  /*97210*/  LDL.LU.64 R28, [R1+0x1788] ;  /* 0x00178800011c7983 */ /* 0x000ee80000300a00 */
[----:B------:R-:W3:Y:S04]  /*97220*/  LDL.LU.64 R26, [R1+0x1778] ;  /* 0x00177800011a7983 */ /* 0x000ee80000300a00 */
[----:B------:R-:W3:Y:S01]  /*97230*/  LDL.LU R9, [R1+0x174] ;  /* 0x0001740001097983 */ /* 0x000ee20000300800 */
[----:B----4-:R-:W-:-:S05]  /*97240*/  PRMT R8, R23, 0x7770, RZ ;  /* 0x0000777017087816 */ /* 0x010fca00000000ff */
[----:B--2---:R1:W-:Y:S04]  /*97250*/  @P3 STG.E.U8 desc[UR44][R24.64], R8 ;  /* 0x0000000818003986 */ /* 0x0043e8000c10112c */
[----:B-1----:R-:W2:Y:S04]  /*97260*/  LDL.LU.64 R24, [R1+0x1770] ;  /* 0x0017700001187983 */ /* 0x002ea80000300a00 */
        /* <DEDUP_REMOVED lines=20> */
[----:B---3--:R1:W-:Y:S04]  /*973b0*/  STL.64 [R1+0x2710], R4 ;  /* 0x0027100401007387 */ /* 0x0083e80000100a00 */
[----:B-1----:R-:W3:Y:S01]  /*973c0*/  LDL.LU.64 R4, [R1+0x1768] ;  /* 0x0017680001047983 */ /* 0x002ee20000300a00 */
[----:B------:R-:W-:-:S07]  /*973d0*/  LOP3.LUT R6, R6, 0xffffffdf, RZ, 0xc0, !PT ;  /* 0xffffffdf06067812 */ /* 0x000fce00078ec0ff */
[----:B------:R-:W-:Y:S02]  /*973e0*/  @P6 LOP3.LUT R6, R6, 0x20, RZ, 0xfc, !PT ;  /* 0x0000002006066812 */ /* 0x000fe400078efcff */
[C---:B------:R-:W-:Y:S02]  /*973f0*/  LOP3.LUT P6, RZ, R3.reuse, 0x800, RZ, 0xc0, !PT ;  /* 0x0000080003ff7812 */ /* 0x040fe400078cc0ff */
[C---:B------:R-:W-:Y:S02]  /*97400*/  LOP3.LUT P0, RZ, R3.reuse, 0x40, RZ, 0xc0, !PT ;  /* 0x0000004003ff7812 */ /* 0x040fe4000780c0ff */
[----:B------:R-:W-:Y:S02]  /*97410*/  LOP3.LUT R6, R6, 0xffffffbf, RZ, 0xc0, !PT ;  /* 0xffffffbf06067812 */ /* 0x000fe400078ec0ff */
[----:B------:R-:W-:Y:S02]  /*97420*/  LOP3.LUT P2, RZ, R3, 0x80, RZ, 0xc0, !PT ;  /* 0x0000008003ff7812 */ /* 0x000fe4000784c0ff */
[----:B------:R-:W-:-:S05]  /*97430*/  PRMT R8, R23, 0x7771, RZ ;  /* 0x0000777117087816 */ /* 0x000fca00000000ff */
[----:B------:R-:W-:Y:S02]  /*97440*/  @P6 LOP3.LUT R6, R6, 0x40, RZ, 0xfc, !PT ;  /* 0x0000004006066812 */ /* 0x000fe400078efcff */
[C---:B------:R-:W-:Y:S02]  /*97450*/  LOP3.LUT P6, RZ, R3.reuse, 0x400, RZ, 0xc0, !PT ;  /* 0x0000040003ff7812 */ /* 0x040fe400078cc0ff */
[----:B------:R-:W-:Y:S01]  /*97460*/  LOP3.LUT P5, RZ, R3, 0x100, RZ, 0xc0, !PT ;  /* 0x0000010003ff7812 */ /* 0x000fe200078ac0ff */
[----:B------:R1:W-:Y:S01]  /*97470*/  @P0 STG.E.U8 desc[UR44][R20.64], R8 ;  /* 0x0000000814000986 */ /* 0x0003e2000c10112c */
[----:B------:R-:W-:Y:S02]  /*97480*/  LOP3.LUT R6, R6, 0xffffff7f, RZ, 0xc0, !PT ;  /* 0xffffff7f06067812 */ /* 0x000fe400078ec0ff */
[----:B-1----:R-:W-:-:S07]  /*97490*/  PRMT R8, R23, 0x7772, RZ ;  /* 0x0000777217087816 */ /* 0x002fce00000000ff */
[----:B------:R-:W-:Y:S02]  /*974a0*/  @P6 LOP3.LUT R6, R6, 0x80, RZ, 0xfc, !PT ;  /* 0x0000008006066812 */ /* 0x000fe400078efcff */
[----:B------:R-:W-:Y:S01]  /*974b0*/  LOP3.LUT P6, RZ, R3, 0x200, RZ, 0xc0, !PT ;  /* 0x0000020003ff7812 */ /* 0x000fe200078cc0ff */
[----:B------:R1:W-:Y:S02]  /*974c0*/  @P2 STG.E.U8 desc[UR44][R12.64], R8 ;  /* 0x000000080c002986 */ /* 0x0003e4000c10112c */
[----:B-1----:R-:W-:Y:S02]  /*974d0*/  PRMT R8, R23, 0x7773, RZ ;  /* 0x0000777317087816 */ /* 0x002fe400000000ff */
[----:B------:R-:W4:Y:S04]  /*974e0*/  LDL.LU.64 R12, [R1+0x1730] ;  /* 0x00173000010c7983 */ /* 0x000f280000300a00 */
[----:B------:R-:W4:Y:S04]  /*974f0*/  LDL.LU.64 R14, [R1+0x1728] ;  /* 0x00172800010e7983 */ /* 0x000f280000300a00 */
[----:B------:R-:W4:Y:S04]  /*97500*/  LDL.LU R0, [R1+0x178] ;  /* 0x0001780001007983 */ /* 0x000f280000300800 */
[----:B------:R-:W4:Y:S04]  /*97510*/  LDL.LU.64 R10, [R1+0x1710] ;  /* 0x00171000010a7983 */ /* 0x000f280000300a00 */
        /* <DEDUP_REMOVED lines=9> */
[----:B------:R-:W4:Y:S04]  /*975b0*/  LDL.LU.64 R26, [R1+0x16c0] ;  /* 0x0016c000011a7983 */ /* 0x000f280000300a00 */
[----:B------:R-:W4:Y:S06]  /*975c0*/  LDL.LU R23, [R1+0x168] ;  /* 0x0001680001177983 */ /* 0x000f2c0000300800 */
        /* <DEDUP_REMOVED lines=11> */
[----:B----4-:R-:W-:Y:S02]  /*97680*/  PRMT R8, R22, 0x7770, RZ ;  /* 0x0000777016087816 */ /* 0x010fe400000000ff */
[C---:B------:R-:W-:Y:S02]  /*97690*/  LOP3.LUT P1, RZ, R3.reuse, 0x40000, RZ, 0xc0, !PT ;  /* 0x0004000003ff7812 */ /* 0x040fe4000782c0ff */
[----:B------:R-:W-:-:S02]  /*976a0*/  LOP3.LUT P4, RZ, R3, 0x80000, RZ, 0xc0, !PT ;  /* 0x0008000003ff7812 */ /* 0x000fc4000788c0ff */
[C---:B------:R-:W-:Y:S02]  /*976b0*/  LOP3.LUT P3, RZ, R3.reuse, 0x100000, RZ, 0xc0, !PT ;  /* 0x0010000003ff7812 */ /* 0x040fe4000786c0ff */
[----:B------:R-:W-:-:S03]  /*976c0*/  LOP3.LUT P0, RZ, R3, 0x200000, RZ, 0xc0, !PT ;  /* 0x0020000003ff7812 */ /* 0x000fc6000780c0ff */
[----:B---3--:R1:W-:Y:S01]  /*976d0*/  @P6 STG.E.U8 desc[UR44][R4.64], R8 ;  /* 0x0000000804006986 */ /* 0x0083e2000c10112c */
[----:B------:R-:W-:Y:S02]  /*976e0*/  LOP3.LUT P6, RZ, R6, 0x8, RZ, 0xc0, !PT ;  /* 0x0000000806ff7812 */ /* 0x000fe400078cc0ff */
[----:B-1----:R-:W-:Y:S01]  /*976f0*/  PRMT R8, R22, 0x7771, RZ ;  /* 0x0000777116087816 */ /* 0x002fe200000000ff */
[----:B------:R-:W3:Y:S10]  /*97700*/  LDL.LU.64 R4, [R1+0x2700] ;  /* 0x0027000001047983 */ /* 0x000ef40000300a00 */
[----:B------:R1:W-:Y:S04]  /*97710*/  @P6 STG.E.U8 desc[UR44][R12.64], R8 ;  /* 0x000000080c006986 */ /* 0x0003e8000c10112c */
[----:B-1----:R-:W4:Y:S01]  /*97720*/  LDL.LU.64 R12, [R1+0x26f8] ;  /* 0x0026f800010c7983 */ /* 0x002f220000300a00 */
[----:B------:R-:W-:-:S02]  /*97730*/  LOP3.LUT P6, RZ, R6, 0x4, RZ, 0xc0, !PT ;  /* 0x0000000406ff7812 */ /* 0x000fc400078cc0ff */
[----:B------:R-:W-:-:S11]  /*97740*/  PRMT R8, R22, 0x7772, RZ ;  /* 0x0000777216087816 */ /* 0x000fd600000000ff */
        /* <DEDUP_REMOVED lines=8> */
[----:B------:R1:W-:Y:S01]  /*977d0*/  @P1 STG.E.U8 desc[UR44][R18.64], R6 ;  /* 0x0000000612001986 */ /* 0x0003e2000c10112c */
[----:B------:R-:W-:Y:S02]  /*977e0*/  LOP3.LUT P2, RZ, R3, 0x400000, RZ, 0xc0, !PT ;  /* 0x0040000003ff7812 */ /* 0x000fe4000784c0ff */
[----:B-1----:R-:W-:-:S05]  /*977f0*/  PRMT R6, R0, 0x7772, RZ ;  /* 0x0000777200067816 */ /* 0x002fca00000000ff */
[----:B------:R1:W-:Y:S01]  /*97800*/  @P4 STG.E.U8 desc[UR44][R20.64], R6 ;  /* 0x0000000614004986 */ /* 0x0003e2000c10112c */
[----:B------:R-:W-:Y:S02]  /*97810*/  LOP3.LUT P5, RZ, R3, 0x800000, RZ, 0xc0, !PT ;  /* 0x0080000003ff7812 */ /* 0x000fe400078ac0ff */
[----:B-1----:R-:W-:-:S05]  /*97820*/  PRMT R6, R0, 0x7773, RZ ;  /* 0x0000777300067816 */ /* 0x002fca00000000ff */
[----:B------:R1:W-:Y:S02]  /*97830*/  @P3 STG.E.U8 desc[UR44][R28.64], R6 ;  /* 0x000000061c003986 */ /* 0x0003e4000c10112c */
[----:B-1----:R-:W-:-:S05]  /*97840*/  PRMT R6, R23, 0x7770, RZ ;  /* 0x0000777017067816 */ /* 0x002fca00000000ff */
[----:B------:R1:W-:Y:S02]  /*97850*/  @P0 STG.E.U8 desc[UR44][R26.64], R6 ;  /* 0x000000061a000986 */ /* 0x0003e4000c10112c */
[----:B-1----:R-:W-:-:S05]  /*97860*/  PRMT R6, R23, 0x7771, RZ ;  /* 0x0000777117067816 */ /* 0x002fca00000000ff */
[----:B--2---:R1:W-:Y:S02]  /*97870*/  @P2 STG.E.U8 desc[UR44][R24.64], R6 ;  /* 0x0000000618002986 */ /* 0x0043e4000c10112c */
[----:B-1----:R-:W-:-:S05]  /*97880*/  PRMT R6, R23, 0x7772, RZ ;  /* 0x0000777217067816 */ /* 0x002fca00000000ff */
[----:B----4-:R1:W-:Y:S04]  /*97890*/  @P5 STG.E.U8 desc[UR44][R12.64], R6 ;  /* 0x000000060c005986 */ /* 0x0103e8000c10112c */
[----:B-1----:R-:W2:Y:S04]  /*978a0*/  LDL.LU.64 R12, [R1+0x26f0] ;  /* 0x0026f000010c7983 */ /* 0x002ea80000300a00 */
[----:B------:R-:W4:Y:S04]  /*978b0*/  LDL.LU.64 R26, [R1+0x1698] ;  /* 0x00169800011a7983 */ /* 0x000f280000300a00 */
[----:B------:R-:W3:Y:S04]  /*978c0*/  LDL.LU.64 R24, [R1+0x1688] ;  /* 0x0016880001187983 */ /* 0x000ee80000300a00 */
[----:B------:R-:W2:Y:S04]  /*978d0*/  LDL.LU.64 R18, [R1+0x1680] ;  /* 0x0016800001127983 */ /* 0x000ea80000300a00 */
[----:B------:R-:W2:Y:S04]  /*978e0*/  LDL.LU.64 R20, [R1+0x1678] ;  /* 0x0016780001147983 */ /* 0x000ea80000300a00 */
[----:B------:R-:W3:Y:S01]  /*978f0*/  LDL.LU R22, [R1+0x17c] ;  /* 0x00017c0001167983 */ /* 0x000ee20000300800 */
[----:B------:R-:W-:-:S02]  /*97900*/  LOP3.LUT P3, RZ, R3, 0x1000000, RZ, 0xc0, !PT ;  /* 0x0100000003ff7812 */ /* 0x000fc4000786c0ff */
[----:B------:R-:W-:Y:S02]  /*97910*/  LOP3.LUT P0, RZ, R3, 0x2000000, RZ, 0xc0, !PT ;  /* 0x0200000003ff7812 */ /* 0x000fe4000780c0ff */
[----:B------:R-:W-:Y:S01]  /*97920*/  PRMT R6, R23, 0x7773, RZ ;  /* 0x0000777317067816 */ /* 0x000fe200000000ff */
[----:B------:R-:W2:Y:S04]  /*97930*/  LDL.LU.64 R28, [R1+0x1658] ;  /* 0x00165800011c7983 */ /* 0x000ea80000300a00 */
[----:B------:R-:W2:Y:S04]  /*97940*/  LDL.LU R0, [R1+0x16c] ;  /* 0x00016c0001007983 */ /* 0x000ea80000300800 */
[----:B------:R-:W-:Y:S04]  /*97950*/  STL.64 [R1+0x26d0], R2 ;  /* 0x0026d00201007387 */ /* 0x000fe80000100a00 */
[----:B----4-:R3:W-:Y:S02]  /*97960*/  @P3 STG.E.U8 desc[UR44][R26.64], R6 ;  /* 0x000000061a003986 */ /* 0x0107e4000c10112c */
[----:B---3--:R-:W-:-:S02]  /*97970*/  PRMT R6, R22, 0x7770, RZ ;  /* 0x0000777016067816 */ /* 0x008fc400000000ff */
[----:B------:R-:W3:Y:S04]  /*97980*/  LDL.LU.64 R26, [R1+0x1648] ;  /* 0x00164800011a7983 */ /* 0x000ee80000300a00 */
[----:B------:R1:W-:Y:S04]  /*97990*/  @P0 STG.E.U8 desc[UR44][R24.64], R6 ;  /* 0x0000000618000986 */ /* 0x0003e8000c10112c */
[----:B-1----:R-:W4:Y:S04]  /*979a0*/  LDL.LU.64 R24, [R1+0x1640] ;  /* 0x0016400001187983 */ /* 0x002f280000300a00 */
[----:B------:R-:W3:Y:S01]  /*979b0*/  LDL.LU R15, [R1+0x150] ;  /* 0x00015000010f7983 */ /* 0x000ee20000300800 */
[----:B--2---:R-:W-:-:S02]  /*979c0*/  LOP3.LUT P6, RZ, R13, 0x10, RZ, 0xc0, !PT ;  /* 0x000000100dff7812 */ /* 0x004fc400078cc0ff */
        /* <DEDUP_REMOVED lines=10> */
[----:B---3--:R1:W-:Y:S04]  /*97a70*/  STL [R1+0x26e0], R15 ;  /* 0x0026e00f01007387 */ /* 0x0083e80000100800 */
[----:B-1----:R-:W2:Y:S06]  /*97a80*/  LDL.LU.64 R14, [R1+0x1620] ;  /* 0x00162000010e7983 */ /* 0x002eac0000300a00 */
        /* <DEDUP_REMOVED lines=10> */
[C---:B------:R-:W-:Y:S02]  /*97b30*/  LOP3.LUT P6, RZ, R3.reuse, 0x20000000, RZ, 0xc0, !PT ;  /* 0x2000000003ff7812 */ /* 0x040fe400078cc0ff */
[----:B------:R-:W-:Y:S02]  /*97b40*/  LOP3.LUT R4, R4, 0x7fffffff, RZ, 0xc0, !PT ;  /* 0x7fffffff04047812 */ /* 0x000fe400078ec0ff */
[C---:B------:R-:W-:Y:S02]  /*97b50*/  LOP3.LUT P2, RZ, R3.reuse, 0x4000000, RZ, 0xc0, !PT ;  /* 0x0400000003ff7812 */ /* 0x040fe4000784c0ff */
[----:B------:R-:W-:-:S07]  /*97b60*/  LOP3.LUT P5, RZ, R3, 0x8000000, RZ, 0xc0, !PT ;  /* 0x0800000003ff7812 */ /* 0x000fce00078ac0ff */
[----:B------:R-:W-:Y:S02]  /*97b70*/  @P6 LOP3.LUT R4, R4, 0x80000000, RZ, 0xfc, !PT ;  /* 0x8000000004046812 */ /* 0x000fe400078efcff */
[----:B------:R-:W-:Y:S01]  /*97b80*/  LOP3.LUT P6, RZ, R3, 0x10000000, RZ, 0xc0, !PT ;  /* 0x1000000003ff7812 */ /* 0x000fe200078cc0ff */
[----:B--2---:R1:W-:Y:S04]  /*97b90*/  STL.64 [R1+0x26e8], R14 ;  /* 0x0026e80e01007387 */ /* 0x0043e80000100a00 */
[----:B-1----:R-:W2:Y:S04]  /*97ba0*/  LDL.LU.64 R14, [R1+0x1638] ;  /* 0x00163800010e7983 */ /* 0x002ea80000300a00 */
[----:B------:R-:W3:Y:S01]  /*97bb0*/  LDL.LU.64 R2, [R1+0x1608] ;  /* 0x0016080001027983 */ /* 0x000ee20000300a00 */
[----:B------:R-:W-:-:S05]  /*97bc0*/  PRMT R6, R22, 0x7771, RZ ;  /* 0x0000777116067816 */ /* 0x000fca00000000ff */
[----:B------:R1:W-:Y:S02]  /*97bd0*/  @P2 STG.E.U8 desc[UR44][R18.64], R6 ;  /* 0x0000000612002986 */ /* 0x0003e4000c10112c */
[----:B-1----:R-:W-:-:S05]  /*97be0*/  PRMT R6, R22, 0x7772, RZ ;  /* 0x0000777216067816 */ /* 0x002fca00000000ff */
[----:B------:R1:W-:Y:S02]  /*97bf0*/  @P5 STG.E.U8 desc[UR44][R20.64], R6 ;  /* 0x0000000614005986 */ /* 0x0003e4000c10112c */
[----:B-1----:R-:W-:-:S05]  /*97c00*/  PRMT R6, R22, 0x7773, RZ ;  /* 0x0000777316067816 */ /* 0x002fca00000000ff */
[----:B------:R1:W-:Y:S01]  /*97c10*/  @P6 STG.E.U8 desc[UR44][R28.64], R6 ;  /* 0x000000061c006986 */ /* 0x0003e2000c10112c */
[----:B------:R-:W-:Y:S02]  /*97c20*/  LOP3.LUT P6, RZ, R4, 0x80000000, RZ, 0xc0, !PT ;  /* 0x8000000004ff7812 */ /* 0x000fe400078cc0ff */
[----:B-1----:R-:W-:-:S11]  /*97c30*/  PRMT R6, R0, 0x7770, RZ ;  /* 0x0000777000067816 */ /* 0x002fd600000000ff */
[----:B------:R1:W-:Y:S01]  /*97c40*/  @P6 STG.E.U8 desc[UR44][R26.64], R6 ;  /* 0x000000061a006986 */ /* 0x0003e2000c10112c */
[----:B------:R-:W-:Y:S02]  /*97c50*/  LOP3.LUT P6, RZ, R4, 0x40000000, RZ, 0xc0, !PT ;  /* 0x4000000004ff7812 */ /* 0x000fe400078cc0ff */
[----:B-1----:R-:W-:-:S11]  /*97c60*/  PRMT R6, R0, 0x7771, RZ ;  /* 0x0000777100067816 */ /* 0x002fd600000000ff */
[----:B----4-:R1:W-:Y:S01]  /*97c70*/  @P6 STG.E.U8 desc[UR44][R24.64], R6 ;  /* 0x0000000618006986 */ /* 0x0103e2000c10112c */
[----:B------:R-:W-:Y:S02]  /*97c80*/  LOP3.LUT P6, RZ, R4, 0x20000000, RZ, 0xc0, !PT ;  /* 0x2000000004ff7812 */ /* 0x000fe400078cc0ff */
[----:B-1----:R-:W-:Y:S01]  /*97c90*/  PRMT R6, R0, 0x7772, RZ ;  /* 0x0000777200067816 */ /* 0x002fe200000000ff */
[----:B---3--:R1:W-:Y:S10]  /*97ca0*/  STL.64 [R1+0x26d8], R2 ;  /* 0x0026d80201007387 */ /* 0x0083f40000100a00 */
[----:B--2---:R2:W-:Y:S04]  /*97cb0*/  @P6 STG.E.U8 desc[UR44][R14.64], R6 ;  /* 0x000000060e006986 */ /* 0x0045e8000c10112c */
[----:B-1----:R-:W3:Y:S04]  /*97cc0*/  LDL.LU.64 R2, [R1+0x1610] ;  /* 0x0016100001027983 */ /* 0x002ee80000300a00 */
[----:B------:R-:W4:Y:S04]  /*97cd0*/  LDL.LU.64 R8, [R1+0x1600] ;  /* 0x0016000001087983 */ /* 0x000f280000300a00 */
[----:B------:R-:W4:Y:S04]  /*97ce0*/  LDL.LU R23, [R1+0x130] ;  /* 0x0001300001177983 */ /* 0x000f280000300800 */
[----:B------:R-:W4:Y:S04]  /*97cf0*/  LDL.LU.64 R10, [R1+0x15e0] ;  /* 0x0015e000010a7983 */ /* 0x000f280000300a00 */
[----:B------:R-:W4:Y:S04]  /*97d00*/  LDL.LU.64 R16, [R1+0x15d0] ;  /* 0x0015d00001107983 */ /* 0x000f280000300a00 */
[----:B------:R-:W4:Y:S04]  /*97d10*/  LDL.LU.64 R18, [R1+0x15c8] ;  /* 0x0015c80001127983 */ /* 0x000f280000300a00 */
[----:B------:R-:W4:Y:S04]  /*97d20*/  LDL.LU.64 R20, [R1+0x15c0] ;  /* 0x0015c00001147983 */ /* 0x000f280000300a00 */
[----:B------:R-:W4:Y:S04]  /*97d30*/  LDL.LU R22, [R1+0x154] ;  /* 0x0001540001167983 */ /* 0x000f280000300800 */
[----:B------:R-:W4:Y:S04]  /*97d40*/  LDL.LU.64 R28, [R1+0x15a8] ;  /* 0x0015a800011c7983 */ /* 0x000f280000300a00 */
[----:B------:R-:W4:Y:S04]  /*97d50*/  LDL.LU.64 R26, [R1+0x1598] ;  /* 0x00159800011a7983 */ /* 0x000f280000300a00 */
[----:B------:R-:W4:Y:S04]  /*97d60*/  LDL.LU.64 R24, [R1+0x1590] ;  /* 0x0015900001187983 */ /* 0x000f280000300a00 */
[----:B--2---:R-:W2:Y:S01]  /*97d70*/  LDL.LU.64 R14, [R1+0x26e8] ;  /* 0x0026e800010e7983 */ /* 0x004ea20000300a00 */
[----:B------:R-:W-:-:S02]  /*97d80*/  LOP3.LUT P6, RZ, R4, 0x10000000, RZ, 0xc0, !PT ;  /* 0x1000000004ff7812 */ /* 0x000fc400078cc0ff */
[----:B------:R-:W-:Y:S02]  /*97d90*/  PRMT R6, R0, 0x7773, RZ ;  /* 0x0000777300067816 */ /* 0x000fe400000000ff */
[----:B------:R-:W4:Y:S09]  /*97da0*/  LDL.LU R0, [R1+0x26e4] ;  /* 0x0026e40001007983 */ /* 0x000f320000300800 */
[----:B--2---:R1:W-:Y:S04]  /*97db0*/  @P6 STG.E.U8 desc[UR44][R14.64], R6 ;  /* 0x000000060e006986 */ /* 0x0043e8000c10112c */
[----:B-1----:R-:W2:Y:S01]  /*97dc0*/  LDL.LU R15, [R1+0x26e0] ;  /* 0x0026e000010f7983 */ /* 0x002ea20000300800 */
[----:B------:R-:W-:-:S02]  /*97dd0*/  LOP3.LUT P6, RZ, R4, 0x8000000, RZ, 0xc0, !PT ;  /* 0x0800000004ff7812 */ /* 0x000fc400078cc0ff */
[----:B--2---:R-:W-:-:S11]  /*97de0*/  PRMT R6, R15, 0x7770, RZ ;  /* 0x000077700f067816 */ /* 0x004fd600000000ff */
[----:B---3--:R1:W-:Y:S04]  /*97df0*/  @P6 STG.E.U8 desc[UR44][R2.64], R6 ;  /* 0x0000000602006986 */ /* 0x0083e8000c10112c */
        /* <DEDUP_REMOVED lines=28> */
[----:B------:R-:W3:Y:S04]  /*97fc0*/  LDL.LU.64 R26, [R1+0x1588] ;  /* 0x00158800011a7983 */ /* 0x000ee80000300a00 */
[----:B------:R1:W-:Y:S04]  /*97fd0*/  @P5 STG.E.U8 desc[UR44][R24.64], R6 ;  /* 0x0000000618005986 */ /* 0x0003e8000c10112c */
[----:B-1----:R-:W4:Y:S01]  /*97fe0*/  LDL.LU.64 R24, [R1+0x1568] ;  /* 0x0015680001187983 */ /* 0x002f220000300a00 */
[----:B------:R-:W-:-:S02]  /*97ff0*/  LOP3.LUT R4, R4, 0xfffeffff, RZ, 0xc0, !PT ;  /* 0xfffeffff04047812 */ /* 0x000fc400078ec0ff */
[C---:B------:R-:W-:Y:S02]  /*98000*/  LOP3.LUT P3, RZ, R13.reuse, 0x800, RZ, 0xc0, !PT ;  /* 0x000008000dff7812 */ /* 0x040fe4000786c0ff */
[C---:B------:R-:W-:Y:S02]  /*98010*/  LOP3.LUT P0, RZ, R13.reuse, 0x1000, RZ, 0xc0, !PT ;  /* 0x000010000dff7812 */ /* 0x040fe4000780c0ff */
[----:B------:R-:W-:Y:S01]  /*98020*/  PRMT R6, R22, 0x7772, RZ ;  /* 0x0000777216067816 */ /* 0x000fe200000000ff */
[----:B------:R-:W4:Y:S04]  /*98030*/  LDL.LU.64 R16, [R1+0x1558] ;  /* 0x0015580001107983 */ /* 0x000f280000300a00 */
[----:B------:R-:W4:Y:S04]  /*98040*/  LDL.LU.64 R18, [R1+0x1550] ;  /* 0x0015500001127983 */ /* 0x000f280000300a00 */
[----:B------:R-:W4:Y:S04]  /*98050*/  LDL.LU.64 R20, [R1+0x1548] ;  /* 0x0015480001147983 */ /* 0x000f280000300a00 */
[----:B------:R-:W4:Y:S04]  /*98060*/  LDL.LU R28, [R1+0x134] ;  /* 0x00013400011c7983 */ /* 0x000f280000300800 */
[----:B------:R-:W-:Y:S01]  /*98070*/  STL.64 [R1+0x24f8], R12 ;  /* 0x0024f80c01007387 */ /* 0x000fe20000100a00 */
[----:B------:R-:W-:Y:S01]  /*98080*/  IMAD.MOV.U32 R23, RZ, RZ, R0 ;  /* 0x000000ffff177224 */ /* 0x000fe200078e0000 */
[----:B------:R-:W-:-:S02]  /*98090*/  LOP3.LUT P2, RZ, R13, 0x2000, RZ, 0xc0, !PT ;  /* 0x000020000dff7812 */ /* 0x000fc4000784c0ff */
[----:B------:R-:W-:Y:S02]  /*980a0*/  LOP3.LUT P5, RZ, R13, 0x4000, RZ, 0xc0, !PT ;  /* 0x000040000dff7812 */ /* 0x000fe400078ac0ff */
[----:B--2---:R-:W-:-:S13]  /*980b0*/  LOP3.LUT P6, RZ, R2, 0x2, RZ, 0xc0, !PT ;  /* 0x0000000202ff7812 */ /* 0x004fda00078cc0ff */
        /* <DEDUP_REMOVED lines=23> */
[----:B---3--:R1:W-:Y:S02]  /*98230*/  @P3 STG.E.U8 desc[UR44][R26.64], R6 ;  /* 0x000000061a003986 */ /* 0x0083e4000c10112c */
[----:B-1----:R-:W-:Y:S02]  /*98240*/  PRMT R6, R22, 0x7773, RZ ;  /* 0x0000777316067816 */ /* 0x002fe400000000ff */
[----:B------:R-:W2:Y:S04]  /*98250*/  LDL.LU.64 R26, [R1+0x1530] ;  /* 0x00153000011a7983 */ /* 0x000ea80000300a00 */
[----:B------:R-:W3:Y:S04]  /*98260*/  LDL.LU R0, [R1+0x158] ;  /* 0x0001580001007983 */ /* 0x000ee80000300800 */
[----:B----4-:R1:W-:Y:S04]  /*98270*/  @P0 STG.E.U8 desc[UR44][R24.64], R6 ;  /* 0x0000000618000986 */ /* 0x0103e8000c10112c */
[----:B-1----:R-:W4:Y:S04]  /*98280*/  LDL.LU.64 R24, [R1+0x1520] ;  /* 0x0015200001187983 */ /* 0x002f280000300a00 */
[----:B------:R-:W4:Y:S04]  /*98290*/  LDL.LU R29, [R1+0x138] ;  /* 0x00013800011d7983 */ /* 0x000f280000300800 */
[----:B------:R-:W2:Y:S04]  /*982a0*/  LDL.LU.64 R12, [R1+0x14e0] ;  /* 0x0014e000010c7983 */ /* 0x000ea80000300a00 */
[----:B--2---:R1:W-:Y:S04]  /*982b0*/  STL.64 [R1+0x26b0], R12 ;  /* 0x0026b00c01007387 */ /* 0x0043e80000100a00 */
[----:B-1----:R-:W2:Y:S04]  /*982c0*/  LDL.LU.64 R12, [R1+0x14f0] ;  /* 0x0014f000010c7983 */ /* 0x002ea80000300a00 */
        /* <DEDUP_REMOVED lines=10> */
[----:B------:R-:W-:Y:S02]  /*98370*/  LOP3.LUT P6, RZ, R4, 0x800000, RZ, 0xc0, !PT ;  /* 0x0080000004ff7812 */ /* 0x000fe400078cc0ff */
[----:B------:R-:W-:Y:S01]  /*98380*/  PRMT R6, R28, 0x7773, RZ ;  /* 0x000077731c067816 */ /* 0x000fe200000000ff */
[----:B------:R-:W2:Y:S04]  /*98390*/  LDL.LU.64 R8, [R1+0x14d8] ;  /* 0x0014d80001087983 */ /* 0x000ea80000300a00 */
[----:B------:R-:W2:Y:S04]  /*983a0*/  LDL.LU.64 R14, [R1+0x14d0] ;  /* 0x0014d000010e7983 */ /* 0x000ea80000300a00 */
[----:B------:R-:W2:Y:S04]  /*983b0*/  LDL.LU.64 R10, [R1+0x14b8] ;  /* 0x0014b800010a7983 */ /* 0x000ea80000300a00 */
[----:B------:R-:W2:Y:S04]  /*983c0*/  LDL.LU R22, [R1+0x15c] ;  /* 0x00015c0001167983 */ /* 0x000ea80000300800 */
[----:B------:R-:W2:Y:S04]  /*983d0*/  LDL.LU.64 R16, [R1+0x14a8] ;  /* 0x0014a80001107983 */ /* 0x000ea80000300a00 */
[----:B------:R-:W2:Y:S04]  /*983e0*/  LDL.LU.64 R18, [R1+0x14a0] ;  /* 0x0014a00001127983 */ /* 0x000ea80000300a00 */
[----:B------:R-:W2:Y:S04]  /*983f0*/  LDL.LU.64 R20, [R1+0x1498] ;  /* 0x0014980001147983 */ /* 0x000ea80000300a00 */
[----:B------:R3:W-:Y:S01]  /*98400*/  @P6 STG.E.U8 desc[UR44][R26.64], R6 ;  /* 0x000000061a006986 */ /* 0x0007e2000c10112c */
[----:B------:R-:W-:-:S02]  /*98410*/  LOP3.LUT P6, RZ, R4, 0x400000, RZ, 0xc0, !PT ;  /* 0x0040000004ff7812 */ /* 0x000fc400078cc0ff */
[----:B---3--:R-:W-:Y:S01]  /*98420*/  PRMT R6, R0, 0x7770, RZ ;  /* 0x0000777000067816 */ /* 0x008fe200000000ff */
[----:B------:R-:W3:Y:S04]  /*98430*/  LDL.LU.64 R26, [R1+0x1478] ;  /* 0x00147800011a7983 */ /* 0x000ee80000300a00 */
[----:B------:R-:W3:Y:S06]  /*98440*/  LDL.LU R28, [R1+0x13c] ;  /* 0x00013c00011c7983 */ /* 0x000eec0000300800 */
        /* <DEDUP_REMOVED lines=12> */
[----:B------:R-:W4:Y:S09]  /*98510*/  LDL.LU R0, [R1+0x26b8] ;  /* 0x0026b80001007983 */ /* 0x000f320000300800 */
        /* <DEDUP_REMOVED lines=26> */
[----:B------:R-:W2:Y:S04]  /*986c0*/  LDL.LU.64 R20, [R1+0x1460] ;  /* 0x0014600001147983 */ /* 0x000ea80000300a00 */
[----:B---3--:R1:W-:Y:S02]  /*986d0*/  @P2 STG.E.U8 desc[UR44][R26.64], R6 ;  /* 0x000000061a002986 */ /* 0x0083e4000c10112c */
[----:B-1----:R-:W-:-:S05]  /*986e0*/  PRMT R6, R28, 0x7770, RZ ;  /* 0x000077701c067816 */ /* 0x002fca00000000ff */
[----:B----4-:R1:W-:Y:S04]  /*986f0*/  @P5 STG.E.U8 desc[UR44][R24.64], R6 ;  /* 0x0000000618005986 */ /* 0x0103e8000c10112c */
[----:B-1----:R-:W3:Y:S01]  /*98700*/  LDL.LU.64 R24, [R1+0x1458] ;  /* 0x0014580001187983 */ /* 0x002ee20000300a00 */
[C---:B------:R-:W-:Y:S02]  /*98710*/  LOP3.LUT P3, RZ, R2.reuse, 0x400, RZ, 0xc0, !PT ;  /* 0x0000040002ff7812 */ /* 0x040fe4000786c0ff */
[----:B------:R-:W-:Y:S02]  /*98720*/  LOP3.LUT P0, RZ, R2, 0x800, RZ, 0xc0, !PT ;  /* 0x0000080002ff7812 */ /* 0x000fe4000780c0ff */
[----:B------:R-:W-:Y:S01]  /*98730*/  PRMT R6, R28, 0x7771, RZ ;  /* 0x000077711c067816 */ /* 0x000fe200000000ff */
[----:B------:R-:W4:Y:S04]  /*98740*/  LDL.LU.64 R16, [R1+0x1440] ;  /* 0x0014400001107983 */ /* 0x000f280000300a00 */
[----:B------:R-:W4:Y:S04]  /*98750*/  LDL.LU.64 R26, [R1+0x1430] ;  /* 0x00143000011a7983 */ /* 0x000f280000300a00 */
[----:B------:R-:W4:Y:S04]  /*98760*/  LDL.LU.64 R18, [R1+0x1428] ;  /* 0x0014280001127983 */ /* 0x000f280000300a00 */
[----:B------:R-:W4:Y:S01]  /*98770*/  LDL.LU R29, [R1+0x140] ;  /* 0x00014000011d7983 */ /* 0x000f220000300800 */
[----:B------:R-:W-:-:S03]  /*98780*/  IMAD.MOV.U32 R22, RZ, RZ, R0 ;  /* 0x000000ffff167224 */ /* 0x000fc600078e0000 */
[----:B--2---:R1:W-:Y:S02]  /*98790*/  @P3 STG.E.U8 desc[UR44][R20.64], R6 ;  /* 0x0000000614003986 */ /* 0x0043e4000c10112c */
[----:B-1----:R-:W-:Y:S02]  /*987a0*/  PRMT R6, R28, 0x7772, RZ ;  /* 0x000077721c067816 */ /* 0x002fe400000000ff */
[----:B------:R-:W2:Y:S04]  /*987b0*/  LDL.LU.64 R20, [R1+0x1420] ;  /* 0x0014200001147983 */ /* 0x000ea80000300a00 */
[----:B---3--:R1:W-:Y:S04]  /*987c0*/  @P0 STG.E.U8 desc[UR44][R24.64], R6 ;  /* 0x0000000618000986 */ /* 0x0083e8000c10112c */
[----:B-1----:R-:W3:Y:S04]  /*987d0*/  LDL.LU.64 R24, [R1+0x1400] ;  /* 0x0014000001187983 */ /* 0x002ee80000300a00 */
[----:B------:R-:W3:Y:S04]  /*987e0*/  LDL.LU R0, [R1+0x120] ;  /* 0x0001200001007983 */ /* 0x000ee80000300800 */
[----:B------:R-:W4:Y:S04]  /*987f0*/  LDL.LU.64 R12, [R1+0x13c8] ;  /* 0x0013c800010c7983 */ /* 0x000f280000300a00 */
[----:B----4-:R1:W-:Y:S04]  /*98800*/  STL.64 [R1+0x2698], R12 ;  /* 0x0026980c01007387 */ /* 0x0103e80000100a00 */
[----:B-1----:R-:W4:Y:S04]  /*98810*/  LDL.LU.64 R12, [R1+0x13e0] ;  /* 0x0013e000010c7983 */ /* 0x002f280000300a00 */
        /* <DEDUP_REMOVED lines=22> */
[----:B------:R-:W-:Y:S02]  /*98980*/  LOP3.LUT P6, RZ, R2, 0x10000, RZ, 0xc0, !PT ;  /* 0x0001000002ff7812 */ /* 0x000fe400078cc0ff */
        /* <DEDUP_REMOVED lines=10> */
[----:B-1----:R-:W-:-:S05]  /*98a30*/  PRMT R6, R29, 0x7770, RZ ;  /* 0x000077701d067816 */ /* 0x002fca00000000ff */
[----:B------:R1:W-:Y:S02]  /*98a40*/  @P5 STG.E.U8 desc[UR44][R26.64], R6 ;  /* 0x000000061a005986 */ /* 0x0003e4000c10112c */
[----:B-1----:R-:W-:Y:S02]  /*98a50*/  PRMT R6, R29, 0x7771, RZ ;  /* 0x000077711d067816 */ /* 0x002fe400000000ff */
[----:B------:R-:W4:Y:S04]  /*98a60*/  LDL.LU R26, [R1+0x144] ;  /* 0x00014400011a7983 */ /* 0x000f280000300800 */
[----:B------:R-:W4:Y:S04]  /*98a70*/  LDL.LU.64 R8, [R1+0x13b8] ;  /* 0x0013b80001087983 */ /* 0x000f280000300a00 */
[----:B------:R-:W4:Y:S04]  /*98a80*/  LDL.LU.64 R14, [R1+0x13b0] ;  /* 0x0013b000010e7983 */ /* 0x000f280000300a00 */
[----:B------:R-:W4:Y:S04]  /*98a90*/  LDL.LU.64 R10, [R1+0x13a8] ;  /* 0x0013a800010a7983 */ /* 0x000f280000300a00 */
[----:B------:R1:W-:Y:S01]  /*98aa0*/  @P6 STG.E.U8 desc[UR44][R18.64], R6 ;  /* 0x0000000612006986 */ /* 0x0003e2000c10112c */
[----:B------:R-:W-:-:S03]  /*98ab0*/  LOP3.LUT P6, RZ, R4, 0x8000, RZ, 0xc0, !PT ;  /* 0x0000800004ff7812 */ /* 0x000fc600078cc0ff */
[----:B------:R-:W4:Y:S04]  /*98ac0*/  LDL.LU R27, [R1+0x124] ;  /* 0x00012400011b7983 */ /* 0x000f280000300800 */
[----:B------:R-:W4:Y:S01]  /*98ad0*/  LDL.LU.64 R16, [R1+0x1388] ;  /* 0x0013880001107983 */ /* 0x000f220000300a00 */
[----:B-1----:R-:W-:-:S03]  /*98ae0*/  PRMT R6, R29, 0x7772, RZ ;  /* 0x000077721d067816 */ /* 0x002fc600000000ff */
[----:B------:R-:W4:Y:S04]  /*98af0*/  LDL.LU.64 R18, [R1+0x1378] ;  /* 0x0013780001127983 */ /* 0x000f280000300a00 */
[----:B--2---:R1:W-:Y:S01]  /*98b00*/  @P6 STG.E.U8 desc[UR44][R20.64], R6 ;  /* 0x0000000614006986 */ /* 0x0043e2000c10112c */
[C---:B------:R-:W-:Y:S02]  /*98b10*/  LOP3.LUT P6, RZ, R4.reuse, 0x4000, RZ, 0xc0, !PT ;  /* 0x0000400004ff7812 */ /* 0x040fe400078cc0ff */
[----:B-1----:R-:W-:Y:S01]  /*98b20*/  PRMT R6, R29, 0x7773, RZ ;  /* 0x000077731d067816 */ /* 0x002fe200000000ff */
[----:B------:R-:W2:Y:S04]  /*98b30*/  LDL.LU.64 R20, [R1+0x1370] ;  /* 0x0013700001147983 */ /* 0x000ea80000300a00 */
[----:B------:R-:W2:Y:S06]  /*98b40*/  LDL.LU.64 R28, [R1+0x1368] ;  /* 0x00136800011c7983 */ /* 0x000eac0000300a00 */
        /* <DEDUP_REMOVED lines=22> */
[----:B------:R-:W3:Y:S04]  /*98cb0*/  LDL.LU R0, [R1+0x2690] ;  /* 0x0026900001007983 */ /* 0x000ee80000300800 */
[----:B----4-:R1:W-:Y:S01]  /*98cc0*/  @P6 STG.E.U8 desc[UR44][R12.64], R6 ;  /* 0x000000060c006986 */ /* 0x0103e2000c10112c */
[----:B------:R-:W-:-:S02]  /*98cd0*/  LOP3.LUT P6, RZ, R4, 0x200, RZ, 0xc0, !PT ;  /* 0x0000020004ff7812 */ /* 0x000fc400078cc0ff */
        /* <DEDUP_REMOVED lines=14> */
[----:B------:R1:W-:Y:S02]  /*98dc0*/  @P2 STG.E.U8 desc[UR44][R28.64], R6 ;  /* 0x000000061c002986 */ /* 0x0003e4000c10112c */
[----:B-1----:R-:W-:Y:S02]  /*98dd0*/  PRMT R6, R27, 0x7773, RZ ;  /* 0x000077731b067816 */ /* 0x002fe400000000ff */
[----:B------:R-:W2:Y:S04]  /*98de0*/  LDL.LU.64 R28, [R1+0x1340] ;  /* 0x00134000011c7983 */ /* 0x000ea80000300a00 */
[----:B------:R-:W4:Y:S04]  /*98df0*/  LDL.LU.64 R26, [R1+0x1338] ;  /* 0x00133800011a7983 */ /* 0x000f280000300a00 */
[----:B---3--:R1:W-:Y:S04]  /*98e00*/  @P5 STG.E.U8 desc[UR44][R24.64], R6 ;  /* 0x0000000618005986 */ /* 0x0083e8000c10112c */
[----:B-1----:R-:W3:Y:S04]  /*98e10*/  LDL.LU.64 R24, [R1+0x1330] ;  /* 0x0013300001187983 */ /* 0x002ee80000300a00 */
[----:B------:R-:W2:Y:S01]  /*98e20*/  LDL.LU R15, [R1+0x148] ;  /* 0x00014800010f7983 */ /* 0x000ea20000300800 */
[----:B------:R-:W-:-:S02]  /*98e30*/  LOP3.LUT P3, RZ, R2, 0x20000000, RZ, 0xc0, !PT ;  /* 0x2000000002ff7812 */ /* 0x000fc4000786c0ff */
[C---:B------:R-:W-:Y:S02]  /*98e40*/  LOP3.LUT P0, RZ, R2.reuse, 0x40000000, RZ, 0xc0, !PT ;  /* 0x4000000002ff7812 */ /* 0x040fe4000780c0ff */
[----:B------:R-:W-:Y:S01]  /*98e50*/  LOP3.LUT P2, RZ, R2, 0x80000000, RZ, 0xc0, !PT ;  /* 0x8000000002ff7812 */ /* 0x000fe2000784c0ff */
[----:B------:R-:W3:Y:S04]  /*98e60*/  LDL.LU.64 R16, [R1+0x1310] ;  /* 0x0013100001107983 */ /* 0x000ee80000300a00 */
[----:B------:R-:W3:Y:S04]  /*98e70*/  LDL.LU.64 R20, [R1+0x1300] ;  /* 0x0013000001147983 */ /* 0x000ee80000300a00 */
[----:B------:R-:W3:Y:S04]  /*98e80*/  LDL.LU R14, [R1+0x128] ;  /* 0x00012800010e7983 */ /* 0x000ee80000300800 */
[----:B------:R-:W-:Y:S04]  /*98e90*/  STL [R1+0x25f0], R2 ;  /* 0x0025f00201007387 */ /* 0x000fe80000100800 */
[----:B------:R-:W-:Y:S01]  /*98ea0*/  STL [R1+0x2678], R3 ;  /* 0x0026780301007387 */ /* 0x000fe20000100800 */
[----:B--2---:R-:W-:-:S05]  /*98eb0*/  PRMT R6, R15, 0x7770, RZ ;  /* 0x000077700f067816 */ /* 0x004fca00000000ff */
[----:B------:R1:W-:Y:S02]  /*98ec0*/  @P3 STG.E.U8 desc[UR44][R28.64], R6 ;  /* 0x000000061c003986 */ /* 0x0003e4000c10112c */
[C---:B-1----:R-:W-:Y:S02]  /*98ed0*/  PRMT R6, R15.reuse, 0x7771, RZ ;  /* 0x000077710f067816 */ /* 0x042fe400000000ff */
[----:B------:R-:W2:Y:S04]  /*98ee0*/  LDL.LU.64 R28, [R1+0x12f8] ;  /* 0x0012f800011c7983 */ /* 0x000ea80000300a00 */
[----:B----4-:R1:W-:Y:S02]  /*98ef0*/  @P0 STG.E.U8 desc[UR44][R26.64], R6 ;  /* 0x000000061a000986 */ /* 0x0103e4000c10112c */
[----:B-1----:R-:W-:-:S02]  /*98f00*/  PRMT R6, R15, 0x7772, RZ ;  /* 0x000077720f067816 */ /* 0x002fc400000000ff */
[----:B------:R-:W4:Y:S04]  /*98f10*/  LDL.LU.64 R26, [R1+0x12f0] ;  /* 0x0012f000011a7983 */ /* 0x000f280000300a00 */
[----:B------:R-:W4:Y:S04]  /*98f20*/  LDL.LU R18, [R1+0x14c] ;  /* 0x00014c0001127983 */ /* 0x000f280000300800 */
[----:B---3--:R1:W-:Y:S04]  /*98f30*/  @P2 STG.E.U8 desc[UR44][R24.64], R6 ;  /* 0x0000000618002986 */ /* 0x0083e8000c10112c */
[----:B-1----:R-:W3:Y:S04]  /*98f40*/  LDL.LU.64 R24, [R1+0x12d8] ;  /* 0x0012d80001187983 */ /* 0x002ee80000300a00 */
[----:B------:R-:W2:Y:S04]  /*98f50*/  LDL.LU.64 R2, [R1+0x12b8] ;  /* 0x0012b80001027983 */ /* 0x000ea80000300a00 */
        /* <DEDUP_REMOVED lines=25> */
[----:B------:R-:W-:Y:S01]  /*990f0*/  PRMT R6, R15, 0x7773, RZ ;  /* 0x000077730f067816 */ /* 0x000fe200000000ff */
[----:B------:R-:W2:Y:S02]  /*99100*/  LDL.LU.64 R12, [R1+0x1298] ;  /* 0x00129800010c7983 */ /* 0x000ea40000300a00 */
[----:B------:R-:W-:Y:S02]  /*99110*/  @P6 LOP3.LUT R4, R4, 0x40, RZ, 0xfc, !PT ;  /* 0x0000004004046812 */ /* 0x000fe400078efcff */
[----:B------:R-:W-:Y:S01]  /*99120*/  LOP3.LUT P6, RZ, R0, 0x4, RZ, 0xc0, !PT ;  /* 0x0000000400ff7812 */ /* 0x000fe200078cc0ff */
[----:B------:R-:W2:Y:S04]  /*99130*/  LDL.LU.64 R8, [R1+0x1288] ;  /* 0x0012880001087983 */ /* 0x000ea80000300a00 */
[----:B------:R-:W2:Y:S01]  /*99140*/  LDL.LU R19, [R1+0x12c] ;  /* 0x00012c0001137983 */ /* 0x000ea20000300800 */
[----:B------:R-:W-:-:S03]  /*99150*/  LOP3.LUT R4, R4, 0xffffff7f, RZ, 0xc0, !PT ;  /* 0xffffff7f04047812 */ /* 0x000fc600078ec0ff */
[----:B------:R-:W2:Y:S04]  /*99160*/  LDL.LU R15, [R1+0x1b0] ;  /* 0x0001b000010f7983 */ /* 0x000ea80000300800 */
[----:B------:R-:W2:Y:S01]  /*99170*/  LDL.LU.64 R10, [R1+0x1280] ;  /* 0x00128000010a7983 */ /* 0x000ea20000300a00 */
[----:B------:R-:W-:Y:S02]  /*99180*/  @P6 LOP3.LUT R4, R4, 0x80, RZ, 0xfc, !PT ;  /* 0x0000008004046812 */ /* 0x000fe400078efcff */
[----:B------:R-:W-:Y:S01]  /*99190*/  LOP3.LUT P6, RZ, R0, 0x2, RZ, 0xc0, !PT ;  /* 0x0000000200ff7812 */ /* 0x000fe200078cc0ff */
[----:B------:R1:W-:Y:S02]  /*991a0*/  @P5 STG.E.U8 desc[UR44][R16.64], R6 ;  /* 0x0000000610005986 */ /* 0x0003e4000c10112c */
[----:B-1----:R-:W-:-:S02]  /*991b0*/  PRMT R6, R14, 0x7770, RZ ;  /* 0x000077700e067816 */ /* 0x002fc400000000ff */
[----:B------:R-:W2:Y:S08]  /*991c0*/  LDL.LU.64 R16, [R1+0x1278] ;  /* 0x0012780001107983 */ /* 0x000eb00000300a00 */
[----:B------:R1:W-:Y:S01]  /*991d0*/  @P6 STG.E.U8 desc[UR44][R20.64], R6 ;  /* 0x0000000614006986 */ /* 0x0003e2000c10112c */
[----:B------:R-:W-:Y:S02]  /*991e0*/  LOP3.LUT P6, RZ, R4, 0x80, RZ, 0xc0, !PT ;  /* 0x0000008004ff7812 */ /* 0x000fe400078cc0ff */
[----:B-1----:R-:W-:Y:S01]  /*991f0*/  PRMT R6, R14, 0x7771, RZ ;  /* 0x000077710e067816 */ /* 0x002fe200000000ff */
[----:B------:R-:W2:Y:S10]  /*99200*/  LDL.LU.64 R20, [R1+0x1260] ;  /* 0x0012600001147983 */ /* 0x000eb40000300a00 */
[----:B------:R1:W-:Y:S01]  /*99210*/  @P6 STG.E.U8 desc[UR44][R28.64], R6 ;  /* 0x000000061c006986 */ /* 0x0003e2000c10112c */
[----:B------:R-:W-:-:S02]  /*99220*/  LOP3.LUT P6, RZ, R4, 0x40, RZ, 0xc0, !PT ;  /* 0x0000004004ff7812 */ /* 0x000fc400078cc0ff */
[----:B-1----:R-:W-:Y:S01]  /*99230*/  PRMT R6, R14, 0x7772, RZ ;  /* 0x000077720e067816 */ /* 0x002fe200000000ff */
[----:B------:R-:W2:Y:S10]  /*99240*/  LDL.LU.64 R28, [R1+0x1250] ;  /* 0x00125000011c7983 */ /* 0x000eb40000300a00 */
[----:B----4-:R1:W-:Y:S01]  /*99250*/  @P6 STG.E.U8 desc[UR44][R26.64], R6 ;  /* 0x000000061a006986 */ /* 0x0103e2000c10112c */
[----:B------:R-:W-:-:S02]  /*99260*/  LOP3.LUT P6, RZ, R4, 0x20, RZ, 0xc0, !PT ;  /* 0x0000002004ff7812 */ /* 0x000fc400078cc0ff */
[----:B-1----:R-:W-:Y:S01]  /*99270*/  PRMT R6, R14, 0x7773, RZ ;  /* 0x000077730e067816 */ /* 0x002fe200000000ff */
[----:B------:R-:W4:Y:S10]  /*99280*/  LDL.LU.64 R26, [R1+0x1248] ;  /* 0x00124800011a7983 */ /* 0x000f340000300a00 */
[----:B---3--:R1:W-:Y:S01]  /*99290*/  @P6 STG.E.U8 desc[UR44][R24.64], R6 ;  /* 0x0000000618006986 */ /* 0x0083e2000c10112c */
[----:B------:R-:W-:-:S02]  /*992a0*/  LOP3.LUT P6, RZ, R4, 0x10, RZ, 0xc0, !PT ;  /* 0x0000001004ff7812 */ /* 0x000fc400078cc0ff */
[----:B-1----:R-:W-:Y:S01]  /*992b0*/  PRMT R6, R18, 0x7770, RZ ;  /* 0x0000777012067816 */ /* 0x002fe200000000ff */
[----:B------:R-:W3:Y:S10]  /*992c0*/  LDL.LU.64 R24, [R1+0x1240] ;  /* 0x0012400001187983 */ /* 0x000ef40000300a00 */
        /* <DEDUP_REMOVED lines=14> */
[----:B--2---:R1:W-:Y:S01]  /*993b0*/  @P6 STG.E.U8 desc[UR44][R2.64], R6 ;  /* 0x0000000602006986 */ /* 0x0043e2000c10112c */
[----:B------:R-:W-:Y:S02]  /*993c0*/  LOP3.LUT P6, RZ, R4, 0x2, RZ, 0xc0, !PT ;  /* 0x0000000204ff7812 */ /* 0x000fe400078cc0ff */
[----:B-1----:R-:W-:Y:S01]  /*993d0*/  PRMT R6, R18, 0x7773, RZ ;  /* 0x0000777312067816 */ /* 0x002fe200000000ff */
[----:B------:R-:W2:Y:S10]  /*993e0*/  LDL.LU R3, [R1+0x2678] ;  /* 0x0026780001037983 */ /* 0x000eb40000300800 */
[----:B------:R-:W-:Y:S01]  /*993f0*/  @P6 STG.E.U8 desc[UR44][R12.64], R6 ;  /* 0x000000060c006986 */ /* 0x000fe2000c10112c */
[----:B------:R-:W-:-:S02]  /*99400*/  LOP3.LUT P6, RZ, R4, 0x1, RZ, 0xc0, !PT ;  /* 0x0000000104ff7812 */ /* 0x000fc400078cc0ff */
        /* <DEDUP_REMOVED lines=9> */
[----:B------:R1:W-:Y:S04]  /*994a0*/  @P0 STG.E.U8 desc[UR44][R28.64], R4 ;  /* 0x000000041c000986 */ /* 0x0003e8000c10112c */
[----:B------:R-:W-:Y:S01]  /*994b0*/  STL [R1+0x2580], R7 ;  /* 0x0025800701007387 */ /* 0x000fe20000100800 */
[----:B-1----:R-:W-:-:S05]  /*994c0*/  PRMT R4, R15, 0x7771, RZ ;  /* 0x000077710f047816 */ /* 0x002fca00000000ff */
[----:B----4-:R1:W-:Y:S02]  /*994d0*/  @P2 STG.E.U8 desc[UR44][R26.64], R4 ;  /* 0x000000041a002986 */ /* 0x0103e4000c10112c */
[----:B-1----:R-:W-:Y:S02]  /*994e0*/  PRMT R4, R15, 0x7772, RZ ;  /* 0x000077720f047816 */ /* 0x002fe400000000ff */
[----:B------:R-:W4:Y:S04]  /*994f0*/  LDL.LU.64 R26, [R1+0x1220] ;  /* 0x00122000011a7983 */ /* 0x000f280000300a00 */
[----:B---3--:R1:W-:Y:S04]  /*99500*/  @P5 STG.E.U8 desc[UR44][R24.64], R4 ;  /* 0x0000000418005986 */ /* 0x0083e8000c10112c */
[----:B-1----:R-:W3:Y:S04]  /*99510*/  LDL.LU.64 R24, [R1+0x1210] ;  /* 0x0012100001187983 */ /* 0x002ee80000300a00 */
        /* <DEDUP_REMOVED lines=8> */
[----:B------:R-:W2:Y:S04]  /*995a0*/  LDL.LU R28, [R1] ;  /* 0x00000000011c7983 */ /* 0x000ea80000300800 */
[----:B----4-:R1:W-:Y:S04]  /*995b0*/  @P3 STG.E.U8 desc[UR44][R26.64], R4 ;  /* 0x000000041a003986 */ /* 0x0103e8000c10112c */
[----:B-1----:R-:W4:Y:S01]  /*995c0*/  LDL.LU.64 R26, [R1+0x11d8] ;  /* 0x0011d800011a7983 */ /* 0x002f220000300a00 */
[----:B---3--:R-:W-:-:S05]  /*995d0*/  PRMT R4, R29, 0x7770, RZ ;  /* 0x000077701d047816 */ /* 0x008fca00000000ff */
[----:B------:R1:W-:Y:S04]  /*995e0*/  @P0 STG.E.U8 desc[UR44][R24.64], R4 ;  /* 0x0000000418000986 */ /* 0x0003e8000c10112c */
[----:B-1----:R-:W3:Y:S04]  /*995f0*/  LDL.LU.64 R24, [R1+0x11d0] ;  /* 0x0011d00001187983 */ /* 0x002ee80000300a00 */
[----:B------:R-:W3:Y:S04]  /*99600*/  LDL.LU R14, [R1+0x194] ;  /* 0x00019400010e7983 */ /* 0x000ee80000300800 */
[----:B------:R-:W2:Y:S04]  /*99610*/  LDL.LU.64 R6, [R1+0x1190] ;  /* 0x0011900001067983 */ /* 0x000ea80000300a00 */
[----:B--2---:R1:W-:Y:S04]  /*99620*/  STL.64 [R1+0x2660], R6 ;  /* 0x0026600601007387 */ /* 0x0043e80000100a00 */
        /* <DEDUP_REMOVED lines=20> */
[----:B--2---:R1:W-:Y:S04]  /*99770*/  STL.64 [R1+0x2670], R6 ;  /* 0x0026700601007387 */ /* 0x0043e80000100a00 */
[----:B-1----:R-:W2:Y:S06]  /*99780*/  LDL.LU.64 R6, [R1+0x11c8] ;  /* 0x0011c80001067983 */ /* 0x002eac0000300a00 */
[----:B------:R-:W-:-:S02]  /*99790*/  @P6 LOP3.LUT R3, R3, 0x20000000, RZ, 0xfc, !PT ;  /* 0x2000000003036812 */ /* 0x000fc400078efcff */
[C---:B------:R-:W-:Y:S02]  /*997a0*/  LOP3.LUT P6, RZ, R0.reuse, 0x400000, RZ, 0xc0, !PT ;  /* 0x0040000000ff7812 */ /* 0x040fe400078cc0ff */
[C---:B------:R-:W-:Y:S02]  /*997b0*/  LOP3.LUT P2, RZ, R0.reuse, 0x40000, RZ, 0xc0, !PT ;  /* 0x0004000000ff7812 */ /* 0x040fe4000784c0ff */
[----:B------:R-:W-:Y:S02]  /*997c0*/  LOP3.LUT P5, RZ, R0, 0x80000, RZ, 0xc0, !PT ;  /* 0x0008000000ff7812 */ /* 0x000fe400078ac0ff */
[----:B------:R-:W-:Y:S02]  /*997d0*/  LOP3.LUT R3, R3, 0xbfffffff, RZ, 0xc0, !PT ;  /* 0xbfffffff03037812 */ /* 0x000fe400078ec0ff */
[----:B------:R-:W-:Y:S01]  /*997e0*/  PRMT R4, R29, 0x7771, RZ ;  /* 0x000077711d047816 */ /* 0x000fe200000000ff */
[----:B------:R-:W2:Y:S04]  /*997f0*/  LDL.LU.64 R12, [R1+0x1188] ;  /* 0x00118800010c7983 */ /* 0x000ea80000300a00 */
[----:B------:R-:W2:Y:S04]  /*99800*/  LDL.LU.64 R8, [R1+0x1170] ;  /* 0x0011700001087983 */ /* 0x000ea80000300a00 */
[----:B------:R-:W2:Y:S01]  /*99810*/  LDL.LU.64 R10, [R1+0x1160] ;  /* 0x00116000010a7983 */ /* 0x000ea20000300a00 */
[----:B------:R-:W-:-:S02]  /*99820*/  @P6 LOP3.LUT R3, R3, 0x40000000, RZ, 0xfc, !PT ;  /* 0x4000000003036812 */ /* 0x000fc400078efcff */
[----:B------:R-:W-:Y:S02]  /*99830*/  LOP3.LUT P6, RZ, R0, 0x200000, RZ, 0xc0, !PT ;  /* 0x0020000000ff7812 */ /* 0x000fe400078cc0ff */
[----:B------:R-:W-:Y:S01]  /*99840*/  LOP3.LUT R3, R3, 0x7fffffff, RZ, 0xc0, !PT ;  /* 0x7fffffff03037812 */ /* 0x000fe200078ec0ff */
[----:B------:R1:W-:Y:S10]  /*99850*/  @P2 STG.E.U8 desc[UR44][R16.64], R4 ;  /* 0x0000000410002986 */ /* 0x0003f4000c10112c */
[----:B------:R-:W-:-:S02]  /*99860*/  @P6 LOP3.LUT R3, R3, 0x80000000, RZ, 0xfc, !PT ;  /* 0x8000000003036812 */ /* 0x000fc400078efcff */
[----:B------:R-:W-:Y:S02]  /*99870*/  LOP3.LUT P6, RZ, R0, 0x100000, RZ, 0xc0, !PT ;  /* 0x0010000000ff7812 */ /* 0x000fe400078cc0ff */
[----:B-1----:R-:W-:-:S05]  /*99880*/  PRMT R4, R29, 0x7772, RZ ;  /* 0x000077721d047816 */ /* 0x002fca00000000ff */
[----:B------:R1:W-:Y:S02]  /*99890*/  @P5 STG.E.U8 desc[UR44][R18.64], R4 ;  /* 0x0000000412005986 */ /* 0x0003e4000c10112c */
[----:B-1----:R-:W-:Y:S02]  /*998a0*/  PRMT R4, R29, 0x7773, RZ ;  /* 0x000077731d047816 */ /* 0x002fe400000000ff */
[----:B------:R-:W2:Y:S04]  /*998b0*/  LDL.LU R29, [R1+0x1b8] ;  /* 0x0001b800011d7983 */ /* 0x000ea80000300800 */
[----:B------:R1:W-:Y:S01]  /*998c0*/  @P6 STG.E.U8 desc[UR44][R20.64], R4 ;  /* 0x0000000414006986 */ /* 0x0003e2000c10112c */
[----:B------:R-:W-:-:S03]  /*998d0*/  LOP3.LUT P6, RZ, R3, 0x80000000, RZ, 0xc0, !PT ;  /* 0x8000000003ff7812 */ /* 0x000fc600078cc0ff */
[----:B------:R-:W2:Y:S04]  /*998e0*/  LDL.LU R15, [R1+0x198] ;  /* 0x00019800010f7983 */ /* 0x000ea80000300800 */
[----:B------:R-:W2:Y:S04]  /*998f0*/  LDL.LU.64 R16, [R1+0x1158] ;  /* 0x0011580001107983 */ /* 0x000ea80000300a00 */
[----:B------:R-:W2:Y:S01]  /*99900*/  LDL.LU.64 R18, [R1+0x1150] ;  /* 0x0011500001127983 */ /* 0x000ea20000300a00 */
[----:B-1----:R-:W-:-:S03]  /*99910*/  PRMT R4, R2, 0x7770, RZ ;  /* 0x0000777002047816 */ /* 0x002fc600000000ff */
[----:B------:R-:W2:Y:S04]  /*99920*/  LDL.LU.64 R20, [R1+0x1130] ;  /* 0x0011300001147983 */ /* 0x000ea80000300a00 */
[----:B----4-:R1:W-:Y:S01]  /*99930*/  @P6 STG.E.U8 desc[UR44][R26.64], R4 ;  /* 0x000000041a006986 */ /* 0x0103e2000c10112c */
[C---:B------:R-:W-:Y:S02]  /*99940*/  LOP3.LUT P6, RZ, R3.reuse, 0x40000000, RZ, 0xc0, !PT ;  /* 0x4000000003ff7812 */ /* 0x040fe400078cc0ff */
        /* <DEDUP_REMOVED lines=13> */
[----:B------:R-:W-:-:S11]  /*99a20*/  PRMT R4, R14, 0x7770, RZ ;  /* 0x000077700e047816 */ /* 0x000fd600000000ff */
[----:B--2---:R1:W-:Y:S04]  /*99a30*/  @P6 STG.E.U8 desc[UR44][R6.64], R4 ;  /* 0x0000000406006986 */ /* 0x0043e8000c10112c */
[----:B-1----:R-:W2:Y:S01]  /*99a40*/  LDL.LU.64 R6, [R1+0x2660] ;  /* 0x0026600001067983 */ /* 0x002ea20000300a00 */
[----:B------:R-:W-:Y:S02]  /*99a50*/  LOP3.LUT P6, RZ, R3, 0x4000000, RZ, 0xc0, !PT ;  /* 0x0400000003ff7812 */ /* 0x000fe400078cc0ff */
[----:B------:R-:W-:Y:S02]  /*99a60*/  PRMT R4, R14, 0x7771, RZ ;  /* 0x000077710e047816 */ /* 0x000fe400000000ff */
[C---:B------:R-:W-:Y:S02]  /*99a70*/  LOP3.LUT P1, RZ, R0.reuse, 0x20000000, RZ, 0xc0, !PT ;  /* 0x2000000000ff7812 */ /* 0x040fe4000782c0ff */
[----:B------:R-:W-:-:S02]  /*99a80*/  LOP3.LUT P4, RZ, R0, 0x40000000, RZ, 0xc0, !PT ;  /* 0x4000000000ff7812 */ /* 0x000fc4000788c0ff */
[----:B------:R-:W-:Y:S02]  /*99a90*/  LOP3.LUT P3, RZ, R0, 0x80000000, RZ, 0xc0, !PT ;  /* 0x8000000000ff7812 */ /* 0x000fe4000786c0ff */
        /* <DEDUP_REMOVED lines=12> */
[C---:B-1----:R-:W-:Y:S02]  /*99b60*/  PRMT R4, R29.reuse, 0x7771, RZ ;  /* 0x000077711d047816 */ /* 0x042fe400000000ff */
[----:B------:R-:W2:Y:S04]  /*99b70*/  LDL.LU.64 R10, [R1+0x1110] ;  /* 0x00111000010a7983 */ /* 0x000ea80000300a00 */
[----:B------:R1:W-:Y:S02]  /*99b80*/  @P4 STG.E.U8 desc[UR44][R16.64], R4 ;  /* 0x0000000410004986 */ /* 0x0003e4000c10112c */
[----:B-1----:R-:W-:-:S05]  /*99b90*/  PRMT R4, R29, 0x7772, RZ ;  /* 0x000077721d047816 */ /* 0x002fca00000000ff */
[----:B------:R1:W-:Y:S02]  /*99ba0*/  @P3 STG.E.U8 desc[UR44][R18.64], R4 ;  /* 0x0000000412003986 */ /* 0x0003e4000c10112c */
[----:B-1----:R-:W-:-:S05]  /*99bb0*/  PRMT R4, R29, 0x7773, RZ ;  /* 0x000077731d047816 */ /* 0x002fca00000000ff */
[----:B------:R1:W-:Y:S02]  /*99bc0*/  @P0 STG.E.U8 desc[UR44][R20.64], R4 ;  /* 0x0000000414000986 */ /* 0x0003e4000c10112c */
[----:B-1----:R-:W-:-:S05]  /*99bd0*/  PRMT R4, R15, 0x7770, RZ ;  /* 0x000077700f047816 */ /* 0x002fca00000000ff */
[----:B----4-:R1:W-:Y:S02]  /*99be0*/  @P2 STG.E.U8 desc[UR44][R26.64], R4 ;  /* 0x000000041a002986 */ /* 0x0103e4000c10112c */
[----:B-1----:R-:W-:-:S05]  /*99bf0*/  PRMT R4, R15, 0x7771, RZ ;  /* 0x000077710f047816 */ /* 0x002fca00000000ff */
[----:B---3--:R1:W-:Y:S04]  /*99c00*/  @P5 STG.E.U8 desc[UR44][R24.64], R4 ;  /* 0x0000000418005986 */ /* 0x0083e8000c10112c */
[----:B-1----:R-:W3:Y:S04]  /*99c10*/  LDL.LU.64 R24, [R1+0x10f8] ;  /* 0x0010f80001187983 */ /* 0x002ee80000300a00 */
[----:B------:R-:W4:Y:S04]  /*99c20*/  LDL.LU.64 R26, [R1+0x10e8] ;  /* 0x0010e800011a7983 */ /* 0x000f280000300a00 */
[----:B------:R-:W4:Y:S04]  /*99c30*/  LDL.LU.64 R16, [R1+0x10e0] ;  /* 0x0010e00001107983 */ /* 0x000f280000300a00 */
[----:B------:R-:W4:Y:S04]  /*99c40*/  LDL.LU.64 R18, [R1+0x10d8] ;  /* 0x0010d80001127983 */ /* 0x000f280000300a00 */
[----:B------:R-:W4:Y:S01]  /*99c50*/  LDL.LU R29, [R1+0x1bc] ;  /* 0x0001bc00011d7983 */ /* 0x000f220000300800 */
[----:B------:R-:W-:-:S02]  /*99c60*/  LOP3.LUT P3, RZ, R28, 0x8, RZ, 0xc0, !PT ;  /* 0x000000081cff7812 */ /* 0x000fc4000786c0ff */
[C---:B------:R-:W-:Y:S02]  /*99c70*/  LOP3.LUT P0, RZ, R28.reuse, 0x10, RZ, 0xc0, !PT ;  /* 0x000000101cff7812 */ /* 0x040fe4000780c0ff */
[C---:B------:R-:W-:Y:S02]  /*99c80*/  PRMT R4, R15.reuse, 0x7772, RZ ;  /* 0x000077720f047816 */ /* 0x040fe400000000ff */
[----:B------:R-:W-:Y:S01]  /*99c90*/  LOP3.LUT P2, RZ, R28, 0x20, RZ, 0xc0, !PT ;  /* 0x000000201cff7812 */ /* 0x000fe2000784c0ff */
[----:B------:R-:W4:Y:S04]  /*99ca0*/  LDL.LU.64 R20, [R1+0x10a0] ;  /* 0x0010a00001147983 */ /* 0x000f280000300a00 */
[----:B------:R-:W4:Y:S04]  /*99cb0*/  LDL.LU R2, [R1+0x19c] ;  /* 0x00019c0001027983 */ /* 0x000f280000300800 */
[----:B--2---:R1:W-:Y:S02]  /*99cc0*/  @P3 STG.E.U8 desc[UR44][R10.64], R4 ;  /* 0x000000040a003986 */ /* 0x0043e4000c10112c */
[----:B-1----:R-:W-:-:S05]  /*99cd0*/  PRMT R4, R15, 0x7773, RZ ;  /* 0x000077730f047816 */ /* 0x002fca00000000ff */
[----:B---3--:R4:W-:Y:S02]  /*99ce0*/  @P0 STG.E.U8 desc[UR44][R24.64], R4 ;  /* 0x0000000418000986 */ /* 0x0089e4000c10112c */
[----:B----4-:R-:W-:Y:S02]  /*99cf0*/  PRMT R4, R29, 0x7770, RZ ;  /* 0x000077701d047816 */ /* 0x010fe400000000ff */
[----:B------:R-:W2:Y:S04]  /*99d00*/  LDL.LU.64 R24, [R1+0x1090] ;  /* 0x0010900001187983 */ /* 0x000ea80000300a00 */
[----:B------:R1:W-:Y:S04]  /*99d10*/  @P2 STG.E.U8 desc[UR44][R26.64], R4 ;  /* 0x000000041a002986 */ /* 0x0003e8000c10112c */
[----:B-1----:R-:W3:Y:S04]  /*99d20*/  LDL.LU.64 R26, [R1+0x1088] ;  /* 0x00108800011a7983 */ /* 0x002ee80000300a00 */
[----:B------:R-:W4:Y:S04]  /*99d30*/  LDL.LU R9, [R1+0x1a0] ;  /* 0x0001a00001097983 */ /* 0x000f280000300800 */
[----:B----4-:R1:W-:Y:S04]  /*99d40*/  STL [R1+0x2650], R9 ;  /* 0x0026500901007387 */ /* 0x0103e80000100800 */
        /* <DEDUP_REMOVED lines=18> */
[----:B------:R-:W-:Y:S01]  /*99e70*/  @P6 LOP3.LUT R3, R3, 0x200000, RZ, 0xfc, !PT ;  /* 0x0020000003036812 */ /* 0x000fe200078efcff */
[----:B----4-:R1:W-:Y:S04]  /*99e80*/  STL.64 [R1+0x2658], R8 ;  /* 0x0026580801007387 */ /* 0x0103e80000100a00 */
[----:B-1----:R-:W4:Y:S04]  /*99e90*/  LDL.LU.64 R8, [R1+0x1080] ;  /* 0x0010800001087983 */ /* 0x002f280000300a00 */
[----:B------:R-:W4:Y:S01]  /*99ea0*/  LDL.LU.64 R6, [R1+0x1050] ;  /* 0x0010500001067983 */ /* 0x000f220000300a00 */
[----:B------:R-:W-:-:S02]  /*99eb0*/  LOP3.LUT P6, RZ, R28, 0x200, RZ, 0xc0, !PT ;  /* 0x000002001cff7812 */ /* 0x000fc400078cc0ff */
[----:B------:R-:W-:Y:S02]  /*99ec0*/  LOP3.LUT R3, R3, 0xffbfffff, RZ, 0xc0, !PT ;  /* 0xffbfffff03037812 */ /* 0x000fe400078ec0ff */
[----:B------:R-:W-:-:S09]  /*99ed0*/  LOP3.LUT P5, RZ, R28, 0x40, RZ, 0xc0, !PT ;  /* 0x000000401cff7812 */ /* 0x000fd200078ac0ff */
[----:B------:R-:W-:Y:S02]  /*99ee0*/  @P6 LOP3.LUT R3, R3, 0x400000, RZ, 0xfc, !PT ;  /* 0x0040000003036812 */ /* 0x000fe400078efcff */
[----:B------:R-:W-:Y:S02]  /*99ef0*/  LOP3.LUT P6, RZ, R28, 0x100, RZ, 0xc0, !PT ;  /* 0x000001001cff7812 */ /* 0x000fe400078cc0ff */
[----:B------:R-:W-:Y:S02]  /*99f00*/  LOP3.LUT R3, R3, 0xff7fffff, RZ, 0xc0, !PT ;  /* 0xff7fffff03037812 */ /* 0x000fe400078ec0ff */
[----:B------:R-:W-:-:S09]  /*99f10*/  PRMT R4, R29, 0x7771, RZ ;  /* 0x000077711d047816 */ /* 0x000fd200000000ff */
[----:B------:R-:W-:Y:S02]  /*99f20*/  @P6 LOP3.LUT R3, R3, 0x800000, RZ, 0xfc, !PT ;  /* 0x0080000003036812 */ /* 0x000fe400078efcff */
[----:B------:R-:W-:Y:S01]  /*99f30*/  LOP3.LUT P6, RZ, R28, 0x80, RZ, 0xc0, !PT ;  /* 0x000000801cff7812 */ /* 0x000fe200078cc0ff */
[----:B------:R1:W-:Y:S02]  /*99f40*/  @P5 STG.E.U8 desc[UR44][R16.64], R4 ;  /* 0x0000000410005986 */ /* 0x0003e4000c10112c */
[----:B-1----:R-:W-:-:S10]  /*99f50*/  PRMT R4, R29, 0x7772, RZ ;  /* 0x000077721d047816 */ /* 0x002fd400000000ff */
[----:B------:R1:W-:Y:S01]  /*99f60*/  @P6 STG.E.U8 desc[UR44][R18.64], R4 ;  /* 0x0000000412006986 */ /* 0x0003e2000c10112c */
[----:B------:R-:W-:Y:S02]  /*99f70*/  LOP3.LUT P6, RZ, R3, 0x800000, RZ, 0xc0, !PT ;  /* 0x0080000003ff7812 */ /* 0x000fe400078cc0ff */
[----:B-1----:R-:W-:-:S11]  /*99f80*/  PRMT R4, R29, 0x7773, RZ ;  /* 0x000077731d047816 */ /* 0x002fd600000000ff */
[----:B------:R1:W-:Y:S01]  /*99f90*/  @P6 STG.E.U8 desc[UR44][R20.64], R4 ;  /* 0x0000000414006986 */ /* 0x0003e2000c10112c */
[----:B------:R-:W-:Y:S02]  /*99fa0*/  LOP3.LUT P6, RZ, R3, 0x400000, RZ, 0xc0, !PT ;  /* 0x0040000003ff7812 */ /* 0x000fe400078cc0ff */
[----:B-1----:R-:W-:-:S11]  /*99fb0*/  PRMT R4, R2, 0x7770, RZ ;  /* 0x0000777002047816 */ /* 0x002fd600000000ff */
[----:B--2---:R1:W-:Y:S01]  /*99fc0*/  @P6 STG.E.U8 desc[UR44][R24.64], R4 ;  /* 0x0000000418006986 */ /* 0x0043e2000c10112c */
[----:B------:R-:W-:Y:S02]  /*99fd0*/  LOP3.LUT P6, RZ, R3, 0x200000, RZ, 0xc0, !PT ;  /* 0x0020000003ff7812 */ /* 0x000fe400078cc0ff */
[----:B-1----:R-:W-:-:S11]  /*99fe0*/  PRMT R4, R2, 0x7771, RZ ;  /* 0x0000777102047816 */ /* 0x002fd600000000ff */
[----:B---3--:R1:W-:Y:S01]  /*99ff0*/  @P6 STG.E.U8 desc[UR44][R26.64], R4 ;  /* 0x000000041a006986 */ /* 0x0083e2000c10112c */
[C---:B------:R-:W-:Y:S02]  /*9a000*/  LOP3.LUT P6, RZ, R3.reuse, 0x100000, RZ, 0xc0, !PT ;  /* 0x0010000003ff7812 */ /* 0x040fe400078cc0ff */
[----:B-1----:R-:W-:Y:S01]  /*9a010*/  PRMT R4, R2, 0x7772, RZ ;  /* 0x0000777202047816 */ /* 0x002fe200000000ff */
[----:B----4-:R1:W-:Y:S10]  /*9a020*/  STL.64 [R1+0x2648], R6 ;  /* 0x0026480601007387 */ /* 0x0103f40000100a00 */
[----:B------:R2:W-:Y:S04]  /*9a030*/  @P6 STG.E.U8 desc[UR44][R8.64], R4 ;  /* 0x0000000408006986 */ /* 0x0005e8000c10112c */
[----:B-1----:R-:W3:Y:S04]  /*9a040*/  LDL.LU.64 R6, [R1+0x1058] ;  /* 0x0010580001067983 */ /* 0x002ee80000300a00 */
[----:B------:R-:W4:Y:S04]  /*9a050*/  LDL.LU R29, [R1+0x180] ;  /* 0x00018000011d7983 */ /* 0x000f280000300800 */
[----:B------:R-:W4:Y:S04]  /*9a060*/  LDL.LU.64 R12, [R1+0x1048] ;  /* 0x00104800010c7983 */ /* 0x000f280000300a00 */
[----:B------:R-:W4:Y:S04]  /*9a070*/  LDL.LU.64 R14, [R1+0x1028] ;  /* 0x00102800010e7983 */ /* 0x000f280000300a00 */
[----:B------:R-:W4:Y:S04]  /*9a080*/  LDL.LU.64 R10, [R1+0x1018] ;  /* 0x00101800010a7983 */ /* 0x000f280000300a00 */
[----:B------:R-:W4:Y:S04]  /*9a090*/  LDL.LU.64 R16, [R1+0x1010] ;  /* 0x0010100001107983 */ /* 0x000f280000300a00 */
[----:B------:R-:W4:Y:S04]  /*9a0a0*/  LDL.LU.64 R18, [R1+0x1008] ;  /* 0x0010080001127983 */ /* 0x000f280000300a00 */
[----:B------:R-:W4:Y:S04]  /*9a0b0*/  LDL.LU.64 R20, [R1+0xff0] ;  /* 0x000ff00001147983 */ /* 0x000f280000300a00 */
[----:B------:R-:W4:Y:S04]  /*9a0c0*/  LDL.LU R24, [R1+0x1a4] ;  /* 0x0001a40001187983 */ /* 0x000f280000300800 */
[----:B------:R-:W4:Y:S04]  /*9a0d0*/  LDL.LU.64 R26, [R1+0xfe0] ;  /* 0x000fe000011a7983 */ /* 0x000f280000300a00 */
[----:B------:R-:W4:Y:S04]  /*9a0e0*/  LDL.LU R25, [R1+0x4] ;  /* 0x0000040001197983 */ /* 0x000f280000300800 */
[----:B--2---:R-:W2:Y:S01]  /*9a0f0*/  LDL.LU.64 R8, [R1+0x2658] ;  /* 0x0026580001087983 */ /* 0x004ea20000300a00 */
[----:B------:R-:W-:-:S02]  /*9a100*/  LOP3.LUT P6, RZ, R3, 0x80000, RZ, 0xc0, !PT ;  /* 0x0008000003ff7812 */ /* 0x000fc400078cc0ff */
[----:B------:R-:W-:-:S11]  /*9a110*/  PRMT R4, R2, 0x7773, RZ ;  /* 0x0000777302047816 */ /* 0x000fd600000000ff */
[----:B--2---:R1:W-:Y:S04]  /*9a120*/  @P6 STG.E.U8 desc[UR44][R8.64], R4 ;  /* 0x0000000408006986 */ /* 0x0043e8000c10112c */
[----:B-1----:R-:W2:Y:S01]  /*9a130*/  LDL.LU R9, [R1+0x2650] ;  /* 0x0026500001097983 */ /* 0x002ea20000300800 */
[----:B------:R-:W-:Y:S02]  /*9a140*/  LOP3.LUT P6, RZ, R3, 0x40000, RZ, 0xc0, !PT ;  /* 0x0004000003ff7812 */ /* 0x000fe400078cc0ff */
        /* <DEDUP_REMOVED lines=13> */
[----:B-1----:R-:W-:-:S11]  /*9a220*/  PRMT R4, R9, 0x7772, RZ ;  /* 0x0000777209047816 */ /* 0x002fd600000000ff */
[----:B----4-:R1:W-:Y:S02]  /*9a230*/  @P6 STG.E.U8 desc[UR44][R12.64], R4 ;  /* 0x000000040c006986 */ /* 0x0103e4000c10112c */
        /* <DEDUP_REMOVED lines=12> */
[----:B------:R1:W-:Y:S04]  /*9a300*/  @P5 STG.E.U8 desc[UR44][R26.64], R4 ;  /* 0x000000041a005986 */ /* 0x0003e8000c10112c */
        /* <DEDUP_REMOVED lines=55> */
[----:B------:R-:W4:Y:S04]  /*9a680*/  LDL.LU R24, [R1+0x1ac] ;  /* 0x0001ac0001187983 */ /* 0x000f280000300800 */
[----:B------:R1:W-:Y:S02]  /*9a690*/  @P5 STG.E.U8 desc[UR44][R16.64], R4 ;  /* 0x0000000410005986 */ /* 0x0003e4000c10112c */
[----:B-1----:R-:W-:-:S02]  /*9a6a0*/  PRMT R4, R29, 0x7771, RZ ;  /* 0x000077711d047816 */ /* 0x002fc400000000ff */
[----:B------:R-:W4:Y:S04]  /*9a6b0*/  LDL.LU.64 R16, [R1+0xf00] ;  /* 0x000f000001107983 */ /* 0x000f280000300a00 */
[----:B------:R1:W-:Y:S01]  /*9a6c0*/  @P6 STG.E.U8 desc[UR44][R18.64], R4 ;  /* 0x0000000412006986 */ /* 0x0003e2000c10112c */
[----:B------:R-:W-:Y:S02]  /*9a6d0*/  LOP3.LUT P6, RZ, R3, 0x8000, RZ, 0xc0, !PT ;  /* 0x0000800003ff7812 */ /* 0x000fe400078cc0ff */
[----:B-1----:R-:W-:Y:S01]  /*9a6e0*/  PRMT R4, R29, 0x7772, RZ ;  /* 0x000077721d047816 */ /* 0x002fe200000000ff */
[----:B------:R-:W4:Y:S10]  /*9a6f0*/  LDL.LU.64 R18, [R1+0xef0] ;  /* 0x000ef00001127983 */ /* 0x000f340000300a00 */
[----:B--2---:R1:W-:Y:S01]  /*9a700*/  @P6 STG.E.U8 desc[UR44][R20.64], R4 ;  /* 0x0000000414006986 */ /* 0x0043e2000c10112c */
[----:B------:R-:W-:-:S02]  /*9a710*/  LOP3.LUT P6, RZ, R3, 0x4000, RZ, 0xc0, !PT ;  /* 0x0000400003ff7812 */ /* 0x000fc400078cc0ff */
        /* <DEDUP_REMOVED lines=39> */
[----:B--2---:R1:W-:Y:S02]  /*9a990*/  @P0 STG.E.U8 desc[UR44][R20.64], R4 ;  /* 0x0000000414000986 */ /* 0x0043e4000c10112c */
[----:B-1----:R-:W-:-:S02]  /*9a9a0*/  PRMT R4, R24, 0x7772, RZ ;  /* 0x0000777218047816 */ /* 0x002fc400000000ff */
[----:B------:R-:W2:Y:S04]  /*9a9b0*/  LDL.LU.64 R20, [R1+0xea8] ;  /* 0x000ea80001147983 */ /* 0x000ea80000300a00 */
[----:B------:R1:W-:Y:S02]  /*9a9c0*/  @P2 STG.E.U8 desc[UR44][R28.64], R4 ;  /* 0x000000041c002986 */ /* 0x0003e4000c10112c */
[----:B-1----:R-:W-:Y:S02]  /*9a9d0*/  PRMT R4, R24, 0x7773, RZ ;  /* 0x0000777318047816 */ /* 0x002fe400000000ff */
[----:B------:R-:W2:Y:S04]  /*9a9e0*/  LDL.LU.64 R28, [R1+0xea0] ;  /* 0x000ea000011c7983 */ /* 0x000ea80000300a00 */
[----:B------:R-:W4:Y:S01]  /*9a9f0*/  LDL.LU R24, [R1+0x18c] ;  /* 0x00018c0001187983 */ /* 0x000f220000300800 */
[----:B------:R-:W-:-:S02]  /*9aa00*/  LOP3.LUT P5, RZ, R25, 0x100, RZ, 0xc0, !PT ;  /* 0x0000010019ff7812 */ /* 0x000fc400078ac0ff */
[C---:B------:R-:W-:Y:S02]  /*9aa10*/  LOP3.LUT P3, RZ, R25.reuse, 0x200, RZ, 0xc0, !PT ;  /* 0x0000020019ff7812 */ /* 0x040fe4000786c0ff */
[C---:B------:R-:W-:Y:S02]  /*9aa20*/  LOP3.LUT P0, RZ, R25.reuse, 0x400, RZ, 0xc0, !PT ;  /* 0x0000040019ff7812 */ /* 0x040fe4000780c0ff */
[----:B------:R-:W-:Y:S01]  /*9aa30*/  LOP3.LUT P2, RZ, R25, 0x800, RZ, 0xc0, !PT ;  /* 0x0000080019ff7812 */ /* 0x000fe2000784c0ff */
[----:B------:R-:W2:Y:S04]  /*9aa40*/  LDL.LU.64 R10, [R1+0xe88] ;  /* 0x000e8800010a7983 */ /* 0x000ea80000300a00 */
[----:B------:R-:W2:Y:S04]  /*9aa50*/  LDL.LU.64 R16, [R1+0xe78] ;  /* 0x000e780001107983 */ /* 0x000ea80000300a00 */
[----:B---3--:R1:W-:Y:S04]  /*9aa60*/  @P5 STG.E.U8 desc[UR44][R26.64], R4 ;  /* 0x000000041a005986 */ /* 0x0083e8000c10112c */
[----:B-1----:R-:W3:Y:S01]  /*9aa70*/  LDL.LU R27, [R1+0x1f0] ;  /* 0x0001f000011b7983 */ /* 0x002ee20000300800 */
[----:B----4-:R-:W-:-:S05]  /*9aa80*/  PRMT R4, R24, 0x7770, RZ ;  /* 0x0000777018047816 */ /* 0x010fca00000000ff */
[----:B------:R1:W-:Y:S02]  /*9aa90*/  @P3 STG.E.U8 desc[UR44][R18.64], R4 ;  /* 0x0000000412003986 */ /* 0x0003e4000c10112c */
[C---:B-1----:R-:W-:Y:S02]  /*9aaa0*/  PRMT R4, R24.reuse, 0x7771, RZ ;  /* 0x0000777118047816 */ /* 0x042fe400000000ff */
[----:B------:R-:W4:Y:S04]  /*9aab0*/  LDL.LU.64 R18, [R1+0xe70] ;  /* 0x000e700001127983 */ /* 0x000f280000300a00 */
[----:B--2---:R1:W-:Y:S02]  /*9aac0*/  @P0 STG.E.U8 desc[UR44][R20.64], R4 ;  /* 0x0000000414000986 */ /* 0x0043e4000c10112c */
[----:B-1----:R-:W-:-:S02]  /*9aad0*/  PRMT R4, R24, 0x7772, RZ ;  /* 0x0000777218047816 */ /* 0x002fc400000000ff */
[----:B------:R-:W2:Y:S04]  /*9aae0*/  LDL.LU.64 R20, [R1+0xe68] ;  /* 0x000e680001147983 */ /* 0x000ea80000300a00 */
[----:B------:R-:W2:Y:S04]  /*9aaf0*/  LDL.LU R26, [R1+0x1d0] ;  /* 0x0001d000011a7983 */ /* 0x000ea80000300800 */
[----:B------:R1:W-:Y:S04]  /*9ab00*/  @P2 STG.E.U8 desc[UR44][R28.64], R4 ;  /* 0x000000041c002986 */ /* 0x0003e8000c10112c */
[----:B-1----:R-:W2:Y:S04]  /*9ab10*/  LDL.LU.64 R28, [R1+0xe48] ;  /* 0x000e4800011c7983 */ /* 0x002ea80000300a00 */
[----:B------:R1:W-:Y:S04]  /*9ab20*/  STL.64 [R1+0x2628], R22 ;  /* 0x0026281601007387 */ /* 0x0003e80000100a00 */
[----:B-1----:R-:W2:Y:S04]  /*9ab30*/  LDL.LU.64 R22, [R1+0xe38] ;  /* 0x000e380001167983 */ /* 0x002ea80000300a00 */
        /* <DEDUP_REMOVED lines=27> */
[----:B------:R-:W-:Y:S02]  /*9acf0*/  LOP3.LUT P5, RZ, R25, 0x1000, RZ, 0xc0, !PT ;  /* 0x0000100019ff7812 */ /* 0x000fe400078ac0ff */
[----:B------:R-:W-:Y:S02]  /*9ad00*/  LOP3.LUT R3, R3, 0xffffff7f, RZ, 0xc0, !PT ;  /* 0xffffff7f03037812 */ /* 0x000fe400078ec0ff */
[----:B------:R-:W-:Y:S02]  /*9ad10*/  PRMT R4, R24, 0x7773, RZ ;  /* 0x0000777318047816 */ /* 0x000fe400000000ff */
[----:B------:R-:W3:Y:S04]  /*9ad20*/  LDL.LU R24, [R1+0x1f4] ;  /* 0x0001f40001187983 */ /* 0x000ee80000300800 */
[----:B------:R-:W3:Y:S04]  /*9ad30*/  LDL.LU R15, [R1+0x1d4] ;  /* 0x0001d400010f7983 */ /* 0x000ee80000300800 */
[----:B------:R-:W3:Y:S04]  /*9ad40*/  LDL.LU.64 R12, [R1+0xe00] ;  /* 0x000e0000010c7983 */ /* 0x000ee80000300a00 */
[----:B------:R-:W3:Y:S01]  /*9ad50*/  LDL.LU.64 R8, [R1+0xdf8] ;  /* 0x000df80001087983 */ /* 0x000ee20000300a00 */
[----:B------:R-:W-:-:S02]  /*9ad60*/  @P6 LOP3.LUT R3, R3, 0x80, RZ, 0xfc, !PT ;  /* 0x0000008003036812 */ /* 0x000fc400078efcff */
[----:B------:R-:W-:Y:S01]  /*9ad70*/  LOP3.LUT P6, RZ, R25, 0x2000, RZ, 0xc0, !PT ;  /* 0x0000200019ff7812 */ /* 0x000fe200078cc0ff */
[----:B------:R1:W-:Y:S02]  /*9ad80*/  @P5 STG.E.U8 desc[UR44][R10.64], R4 ;  /* 0x000000040a005986 */ /* 0x0003e4000c10112c */
[----:B-1----:R-:W-:Y:S02]  /*9ad90*/  PRMT R4, R27, 0x7770, RZ ;  /* 0x000077701b047816 */ /* 0x002fe400000000ff */
[----:B------:R-:W3:Y:S08]  /*9ada0*/  LDL.LU.64 R10, [R1+0xdf0] ;  /* 0x000df000010a7983 */ /* 0x000ef00000300a00 */
        /* <DEDUP_REMOVED lines=12> */
[----:B------:R1:W-:Y:S01]  /*9ae70*/  @P6 STG.E.U8 desc[UR44][R28.64], R4 ;  /* 0x000000041c006986 */ /* 0x0003e2000c10112c */
[----:B------:R-:W-:-:S02]  /*9ae80*/  LOP3.LUT P6, RZ, R3, 0x10, RZ, 0xc0, !PT ;  /* 0x0000001003ff7812 */ /* 0x000fc400078cc0ff */
[----:B-1----:R-:W-:Y:S01]  /*9ae90*/  PRMT R4, R26, 0x7770, RZ ;  /* 0x000077701a047816 */ /* 0x002fe200000000ff */
[----:B------:R-:W2:Y:S04]  /*9aea0*/  LDL.LU.64 R28, [R1+0xdb0] ;  /* 0x000db000011c7983 */ /* 0x000ea80000300a00 */
[----:B------:R-:W2:Y:S06]  /*9aeb0*/  LDL.LU R27, [R1+0x8] ;  /* 0x00000800011b7983 */ /* 0x000eac0000300800 */
[----:B------:R1:W-:Y:S01]  /*9aec0*/  @P6 STG.E.U8 desc[UR44][R22.64], R4 ;  /* 0x0000000416006986 */ /* 0x0003e2000c10112c */
        /* <DEDUP_REMOVED lines=17> */
[----:B------:R-:W-:Y:S04]  /*9afe0*/  STL [R1+0x25c8], R5 ;  /* 0x0025c80501007387 */ /* 0x000fe80000100800 */
[----:B---3--:R-:W-:Y:S01]  /*9aff0*/  @P6 STG.E.U8 desc[UR44][R6.64], R4 ;  /* 0x0000000406006986 */ /* 0x008fe2000c10112c */
        /* <DEDUP_REMOVED lines=12> */
[----:B--2---:R1:W-:Y:S01]  /*9b0c0*/  @P2 STG.E.U8 desc[UR44][R20.64], R3 ;  /* 0x0000000314002986 */ /* 0x0043e2000c10112c */
[C---:B------:R-:W-:Y:S02]  /*9b0d0*/  LOP3.LUT P3, RZ, R25.reuse, 0x10000000, RZ, 0xc0, !PT ;  /* 0x1000000019ff7812 */ /* 0x040fe4000786c0ff */
[C---:B------:R-:W-:Y:S02]  /*9b0e0*/  LOP3.LUT P0, RZ, R25.reuse, 0x20000000, RZ, 0xc0, !PT ;  /* 0x2000000019ff7812 */ /* 0x040fe4000780c0ff */
[----:B------:R-:W-:Y:S02]  /*9b0f0*/  LOP3.LUT P2, RZ, R25, 0x40000000, RZ, 0xc0, !PT ;  /* 0x4000000019ff7812 */ /* 0x000fe4000784c0ff */
[----:B-1----:R-:W-:-:S05]  /*9b100*/  PRMT R3, R15, 0x7772, RZ ;  /* 0x000077720f037816 */ /* 0x002fca00000000ff */
[----:B------:R1:W-:Y:S01]  /*9b110*/  @P5 STG.E.U8 desc[UR44][R28.64], R3 ;  /* 0x000000031c005986 */ /* 0x0003e2000c10112c */
[----:B------:R-:W-:-:S03]  /*9b120*/  LOP3.LUT P5, RZ, R25, 0x80000000, RZ, 0xc0, !PT ;  /* 0x8000000019ff7812 */ /* 0x000fc600078ac0ff */
[----:B-1----:R-:W2:Y:S04]  /*9b130*/  LDL.LU.64 R28, [R1+0xd98] ;  /* 0x000d9800011c7983 */ /* 0x002ea80000300a00 */
[----:B------:R-:W3:Y:S04]  /*9b140*/  LDL.LU.64 R24, [R1+0xd88] ;  /* 0x000d880001187983 */ /* 0x000ee80000300a00 */
[----:B------:R-:W4:Y:S04]  /*9b150*/  LDL.LU.64 R16, [R1+0xd80] ;  /* 0x000d800001107983 */ /* 0x000f280000300a00 */
[----:B------:R-:W4:Y:S04]  /*9b160*/  LDL.LU.64 R18, [R1+0xd78] ;  /* 0x000d780001127983 */ /* 0x000f280000300a00 */
[----:B------:R-:W3:Y:S01]  /*9b170*/  LDL.LU R26, [R1+0x1f8] ;  /* 0x0001f800011a7983 */ /* 0x000ee20000300800 */
[----:B------:R-:W-:-:S03]  /*9b180*/  PRMT R3, R15, 0x7773, RZ ;  /* 0x000077730f037816 */ /* 0x000fc600000000ff */
[----:B------:R-:W4:Y:S04]  /*9b190*/  LDL.LU.64 R20, [R1+0xd58] ;  /* 0x000d580001147983 */ /* 0x000f280000300a00 */
[----:B------:R-:W4:Y:S04]  /*9b1a0*/  LDL.LU R2, [R1+0x1d8] ;  /* 0x0001d80001027983 */ /* 0x000f280000300800 */
[----:B--2---:R3:W-:Y:S02]  /*9b1b0*/  @P3 STG.E.U8 desc[UR44][R28.64], R3 ;  /* 0x000000031c003986 */ /* 0x0047e4000c10112c */
[----:B---3--:R-:W-:-:S02]  /*9b1c0*/  PRMT R3, R26, 0x7770, RZ ;  /* 0x000077701a037816 */ /* 0x008fc400000000ff */
[----:B------:R-:W2:Y:S04]  /*9b1d0*/  LDL.LU.64 R28, [R1+0xd48] ;  /* 0x000d4800011c7983 */ /* 0x000ea80000300a00 */
[----:B------:R1:W-:Y:S04]  /*9b1e0*/  @P0 STG.E.U8 desc[UR44][R24.64], R3 ;  /* 0x0000000318000986 */ /* 0x0003e8000c10112c */
[----:B-1----:R-:W3:Y:S04]  /*9b1f0*/  LDL.LU.64 R24, [R1+0xd40] ;  /* 0x000d400001187983 */ /* 0x002ee80000300a00 */
[----:B------:R-:W3:Y:S04]  /*9b200*/  LDL.LU R14, [R1+0x1fc] ;  /* 0x0001fc00010e7983 */ /* 0x000ee80000300800 */
        /* <DEDUP_REMOVED lines=24> */
[----:B------:R-:W-:Y:S01]  /*9b390*/  PRMT R3, R26, 0x7771, RZ ;  /* 0x000077711a037816 */ /* 0x000fe200000000ff */
[----:B------:R-:W4:Y:S01]  /*9b3a0*/  LDL.LU.64 R6, [R1+0xd08] ;  /* 0x000d080001067983 */ /* 0x000f220000300a00 */
[----:B------:R-:W-:-:S03]  /*9b3b0*/  LOP3.LUT R0, R0, 0xbfffffff, RZ, 0xc0, !PT ;  /* 0xbfffffff00007812 */ /* 0x000fc600078ec0ff */
[----:B------:R-:W4:Y:S04]  /*9b3c0*/  LDL.LU.64 R12, [R1+0xd00] ;  /* 0x000d0000010c7983 */ /* 0x000f280000300a00 */
[----:B------:R-:W4:Y:S04]  /*9b3d0*/  LDL.LU.64 R8, [R1+0xce0] ;  /* 0x000ce00001087983 */ /* 0x000f280000300a00 */
[----:B------:R1:W-:Y:S04]  /*9b3e0*/  @P2 STG.E.U8 desc[UR44][R16.64], R3 ;  /* 0x0000000310002986 */ /* 0x0003e8000c10112c */
[----:B------:R-:W4:Y:S04]  /*9b3f0*/  LDL.LU.64 R10, [R1+0xcd0] ;  /* 0x000cd000010a7983 */ /* 0x000f280000300a00 */
[----:B------:R-:W4:Y:S01]  /*9b400*/  LDL.LU R15, [R1+0x1dc] ;  /* 0x0001dc00010f7983 */ /* 0x000f220000300800 */
[----:B------:R-:W-:-:S02]  /*9b410*/  @P6 LOP3.LUT R0, R0, 0x40000000, RZ, 0xfc, !PT ;  /* 0x4000000000006812 */ /* 0x000fc400078efcff */
[----:B------:R-:W-:Y:S02]  /*9b420*/  LOP3.LUT P6, RZ, R27, 0x2, RZ, 0xc0, !PT ;  /* 0x000000021bff7812 */ /* 0x000fe400078cc0ff */
[----:B------:R-:W-:Y:S02]  /*9b430*/  LOP3.LUT R0, R0, 0x7fffffff, RZ, 0xc0, !PT ;  /* 0x7fffffff00007812 */ /* 0x000fe400078ec0ff */
[----:B-1----:R-:W-:-:S09]  /*9b440*/  PRMT R3, R26, 0x7772, RZ ;  /* 0x000077721a037816 */ /* 0x002fd200000000ff */
[----:B------:R-:W-:Y:S02]  /*9b450*/  @P6 LOP3.LUT R0, R0, 0x80000000, RZ, 0xfc, !PT ;  /* 0x8000000000006812 */ /* 0x000fe400078efcff */
[----:B------:R-:W-:Y:S01]  /*9b460*/  LOP3.LUT P6, RZ, R27, 0x1, RZ, 0xc0, !PT ;  /* 0x000000011bff7812 */ /* 0x000fe200078cc0ff */
[----:B------:R1:W-:Y:S02]  /*9b470*/  @P5 STG.E.U8 desc[UR44][R18.64], R3 ;  /* 0x0000000312005986 */ /* 0x0003e4000c10112c */
[----:B-1----:R-:W-:Y:S02]  /*9b480*/  PRMT R3, R26, 0x7773, RZ ;  /* 0x000077731a037816 */ /* 0x002fe400000000ff */
[----:B------:R-:W4:Y:S08]  /*9b490*/  LDL.LU R26, [R1+0x1e0] ;  /* 0x0001e000011a7983 */ /* 0x000f300000300800 */
[----:B------:R1:W-:Y:S01]  /*9b4a0*/  @P6 STG.E.U8 desc[UR44][R20.64], R3 ;  /* 0x0000000314006986 */ /* 0x0003e2000c10112c */
[----:B------:R-:W-:-:S03]  /*9b4b0*/  LOP3.LUT P6, RZ, R0, 0x80000000, RZ, 0xc0, !PT ;  /* 0x8000000000ff7812 */ /* 0x000fc600078cc0ff */
[----:B------:R-:W4:Y:S04]  /*9b4c0*/  LDL.LU.64 R16, [R1+0xcc8] ;  /* 0x000cc80001107983 */ /* 0x000f280000300a00 */
[----:B------:R-:W4:Y:S01]  /*9b4d0*/  LDL.LU.64 R18, [R1+0xcc0] ;  /* 0x000cc00001127983 */ /* 0x000f220000300a00 */
[----:B-1----:R-:W-:-:S03]  /*9b4e0*/  PRMT R3, R2, 0x7770, RZ ;  /* 0x0000777002037816 */ /* 0x002fc600000000ff */
[----:B------:R-:W4:Y:S04]  /*9b4f0*/  LDL.LU.64 R20, [R1+0xca8] ;  /* 0x000ca80001147983 */ /* 0x000f280000300a00 */
[----:B--2---:R1:W-:Y:S01]  /*9b500*/  @P6 STG.E.U8 desc[UR44][R28.64], R3 ;  /* 0x000000031c006986 */ /* 0x0043e2000c10112c */
[----:B------:R-:W-:Y:S02]  /*9b510*/  LOP3.LUT P6, RZ, R0, 0x40000000, RZ, 0xc0, !PT ;  /* 0x4000000000ff7812 */ /* 0x000fe400078cc0ff */
[----:B-1----:R-:W-:Y:S01]  /*9b520*/  PRMT R3, R2, 0x7771, RZ ;  /* 0x0000777102037816 */ /* 0x002fe200000000ff */
[----:B------:R-:W2:Y:S10]  /*9b530*/  LDL.LU.64 R28, [R1+0xc98] ;  /* 0x000c9800011c7983 */ /* 0x000eb40000300a00 */
        /* <DEDUP_REMOVED lines=36> */
[----:B------:R1:W-:Y:S04]  /*9b780*/  @P0 STG.E.U8 desc[UR44][R20.64], R3 ;  /* 0x0000000314000986 */ /* 0x0003e8000c10112c */
[----:B------:R-:W4:Y:S01]  /*9b790*/  LDL.LU.64 R10, [R1+0xc68] ;  /* 0x000c6800010a7983 */ /* 0x000f220000300a00 */
[----:B-1----:R-:W-:-:S03]  /*9b7a0*/  PRMT R3, R26, 0x7770, RZ ;  /* 0x000077701a037816 */ /* 0x002fc600000000ff */
[----:B------:R-:W4:Y:S04]  /*9b7b0*/  LDL.LU.64 R20, [R1+0xc58] ;  /* 0x000c580001147983 */ /* 0x000f280000300a00 */
[----:B------:R-:W4:Y:S04]  /*9b7c0*/  LDL.LU.64 R16, [R1+0xc50] ;  /* 0x000c500001107983 */ /* 0x000f280000300a00 */
[----:B------:R-:W4:Y:S04]  /*9b7d0*/  LDL.LU.64 R18, [R1+0xc48] ;  /* 0x000c480001127983 */ /* 0x000f280000300a00 */
[----:B--2---:R1:W-:Y:S02]  /*9b7e0*/  @P2 STG.E.U8 desc[UR44][R28.64], R3 ;  /* 0x000000031c002986 */ /* 0x0043e4000c10112c */
[----:B-1----:R-:W-:-:S05]  /*9b7f0*/  PRMT R3, R26, 0x7771, RZ ;  /* 0x000077711a037816 */ /* 0x002fca00000000ff */
[----:B---3--:R1:W-:Y:S04]  /*9b800*/  @P5 STG.E.U8 desc[UR44][R24.64], R3 ;  /* 0x0000000318005986 */ /* 0x0083e8000c10112c */
[----:B-1----:R-:W2:Y:S01]  /*9b810*/  LDL.LU R25, [R1+0x1c0] ;  /* 0x0001c00001197983 */ /* 0x002ea20000300800 */
[C---:B------:R-:W-:Y:S02]  /*9b820*/  LOP3.LUT P6, RZ, R27.reuse, 0x8000000, RZ, 0xc0, !PT ;  /* 0x080000001bff7812 */ /* 0x040fe400078cc0ff */
[----:B------:R-:W-:Y:S02]  /*9b830*/  LOP3.LUT R0, R0, 0xfffeffff, RZ, 0xc0, !PT ;  /* 0xfffeffff00007812 */ /* 0x000fe400078ec0ff */
[C---:B------:R-:W-:Y:S02]  /*9b840*/  LOP3.LUT P3, RZ, R27.reuse, 0x8000, RZ, 0xc0, !PT ;  /* 0x000080001bff7812 */ /* 0x040fe4000786c0ff */
[----:B------:R-:W-:-:S02]  /*9b850*/  LOP3.LUT P0, RZ, R27, 0x10000, RZ, 0xc0, !PT ;  /* 0x000100001bff7812 */ /* 0x000fc4000780c0ff */
[----:B------:R-:W-:Y:S02]  /*9b860*/  PRMT R3, R26, 0x7772, RZ ;  /* 0x000077721a037816 */ /* 0x000fe400000000ff */
[----:B------:R-:W-:Y:S01]  /*9b870*/  LOP3.LUT P2, RZ, R27, 0x20000, RZ, 0xc0, !PT ;  /* 0x000200001bff7812 */ /* 0x000fe2000784c0ff */
[----:B------:R-:W3:Y:S04]  /*9b880*/  LDL.LU.64 R28, [R1+0xc30] ;  /* 0x000c3000011c7983 */ /* 0x000ee80000300a00 */
[----:B------:R-:W3:Y:S04]  /*9b890*/  LDL.LU R2, [R1+0x1e4] ;  /* 0x0001e40001027983 */ /* 0x000ee80000300800 */
[----:B------:R-:W3:Y:S01]  /*9b8a0*/  LDL.LU R24, [R1+0xc] ;  /* 0x00000c0001187983 */ /* 0x000ee20000300800 */
        /* <DEDUP_REMOVED lines=22> */
[C---:B------:R-:W-:Y:S02]  /*9ba10*/  LOP3.LUT P1, RZ, R27.reuse, 0x10000000, RZ, 0xc0, !PT ;  /* 0x100000001bff7812 */ /* 0x040fe4000782c0ff */
[----:B------:R-:W-:-:S05]  /*9ba20*/  LOP3.LUT P4, RZ, R27, 0x20000000, RZ, 0xc0, !PT ;  /* 0x200000001bff7812 */ /* 0x000fca000788c0ff */
[----:B------:R-:W-:Y:S02]  /*9ba30*/  @P6 LOP3.LUT R0, R0, 0x800000, RZ, 0xfc, !PT ;  /* 0x0080000000006812 */ /* 0x000fe400078efcff */
[C---:B------:R-:W-:Y:S01]  /*9ba40*/  LOP3.LUT P6, RZ, R27.reuse, 0x80000, RZ, 0xc0, !PT ;  /* 0x000800001bff7812 */ /* 0x040fe200078cc0ff */
[----:B----4-:R1:W-:Y:S01]  /*9ba50*/  @P3 STG.E.U8 desc[UR44][R14.64], R3 ;  /* 0x000000030e003986 */ /* 0x0103e2000c10112c */
[----:B------:R-:W-:Y:S02]  /*9ba60*/  LOP3.LUT P3, RZ, R27, 0x40000000, RZ, 0xc0, !PT ;  /* 0x400000001bff7812 */ /* 0x000fe4000786c0ff */
[----:B-1----:R-:W-:-:S05]  /*9ba70*/  PRMT R3, R26, 0x7773, RZ ;  /* 0x000077731a037816 */ /* 0x002fca00000000ff */
[----:B------:R2:W-:Y:S01]  /*9ba80*/  @P0 STG.E.U8 desc[UR44][R10.64], R3 ;  /* 0x000000030a000986 */ /* 0x0005e2000c10112c */
[----:B------:R-:W-:-:S03]  /*9ba90*/  LOP3.LUT P0, RZ, R27, 0x80000000, RZ, 0xc0, !PT ;  /* 0x800000001bff7812 */ /* 0x000fc6000780c0ff */
[----:B------:R-:W4:Y:S01]  /*9baa0*/  LDL.LU.64 R26, [R1+0xc20] ;  /* 0x000c2000011a7983 */ /* 0x000f220000300a00 */
[----:B--2---:R-:W-:-:S05]  /*9bab0*/  PRMT R3, R25, 0x7770, RZ ;  /* 0x0000777019037816 */ /* 0x004fca00000000ff */
[----:B------:R1:W-:Y:S04]  /*9bac0*/  @P2 STG.E.U8 desc[UR44][R20.64], R3 ;  /* 0x0000000314002986 */ /* 0x0003e8000c10112c */
[----:B-1----:R-:W2:Y:S04]  /*9bad0*/  LDL.LU R20, [R1+0x1c4] ;  /* 0x0001c40001147983 */ /* 0x002ea80000300800 */
[----:B------:R-:W3:Y:S04]  /*9bae0*/  LDL.LU.64 R4, [R1+0xbf0] ;  /* 0x000bf00001047983 */ /* 0x000ee80000300a00 */
[----:B---3--:R1:W-:Y:S04]  /*9baf0*/  STL.64 [R1+0x25f8], R4 ;  /* 0x0025f80401007387 */ /* 0x0083e80000100a00 */
[----:B-1----:R-:W3:Y:S01]  /*9bb00*/  LDL.LU.64 R4, [R1+0xc10] ;  /* 0x000c100001047983 */ /* 0x002ee20000300a00 */
[----:B------:R-:W-:-:S05]  /*9bb10*/  PRMT R3, R25, 0x7771, RZ ;  /* 0x0000777119037816 */ /* 0x000fca00000000ff */
[----:B------:R1:W-:Y:S02]  /*9bb20*/  @P5 STG.E.U8 desc[UR44][R16.64], R3 ;  /* 0x0000000310005986 */ /* 0x0003e4000c10112c */
[----:B-1----:R-:W-:-:S05]  /*9bb30*/  PRMT R3, R25, 0x7772, RZ ;  /* 0x0000777219037816 */ /* 0x002fca00000000ff */
[----:B------:R-:W-:Y:S01]  /*9bb40*/  @P6 STG.E.U8 desc[UR44][R18.64], R3 ;  /* 0x0000000312006986 */ /* 0x000fe2000c10112c */
[----:B------:R-:W-:-:S03]  /*9bb50*/  LOP3.LUT P6, RZ, R0, 0x800000, RZ, 0xc0, !PT ;  /* 0x0080000000ff7812 */ /* 0x000fc600078cc0ff */
[----:B---3--:R1:W-:Y:S04]  /*9bb60*/  STL.64 [R1+0x2600], R4 ;  /* 0x0026000401007387 */ /* 0x0083e80000100a00 */
[----:B-1----:R-:W3:Y:S01]  /*9bb70*/  LDL.LU.64 R4, [R1+0xc18] ;  /* 0x000c180001047983 */ /* 0x002ee20000300a00 */
[----:B------:R-:W-:-:S03]  /*9bb80*/  PRMT R3, R25, 0x7773, RZ ;  /* 0x0000777319037816 */ /* 0x000fc600000000ff */
[----:B------:R-:W2:Y:S04]  /*9bb90*/  LDL.LU.64 R6, [R1+0xbe0] ;  /* 0x000be00001067983 */ /* 0x000ea80000300a00 */
[----:B------:R-:W2:Y:S04]  /*9bba0*/  LDL.LU.64 R12, [R1+0xbd8] ;  /* 0x000bd800010c7983 */ /* 0x000ea80000300a00 */
[----:B------:R-:W2:Y:S04]  /*9bbb0*/  LDL.LU R21, [R1+0x1e8] ;  /* 0x0001e80001157983 */ /* 0x000ea80000300800 */
[----:B------:R1:W-:Y:S01]  /*9bbc0*/  @P6 STG.E.U8 desc[UR44][R28.64], R3 ;  /* 0x000000031c006986 */ /* 0x0003e2000c10112c */
[----:B------:R-:W-:-:S03]  /*9bbd0*/  LOP3.LUT P6, RZ, R0, 0x400000, RZ, 0xc0, !PT ;  /* 0x0040000000ff7812 */ /* 0x000fc600078cc0ff */
[----:B------:R-:W2:Y:S04]  /*9bbe0*/  LDL.LU.64 R8, [R1+0xbd0] ;  /* 0x000bd00001087983 */ /* 0x000ea80000300a00 */
[----:B------:R-:W2:Y:S04]  /*9bbf0*/  LDL.LU.64 R14, [R1+0xbb8] ;  /* 0x000bb800010e7983 */ /* 0x000ea80000300a00 */
[----:B------:R-:W2:Y:S04]  /*9bc00*/  LDL.LU.64 R10, [R1+0xba8] ;  /* 0x000ba800010a7983 */ /* 0x000ea80000300a00 */
[----:B------:R-:W2:Y:S04]  /*9bc10*/  LDL.LU.64 R16, [R1+0xba0] ;  /* 0x000ba00001107983 */ /* 0x000ea80000300a00 */
[----:B------:R-:W2:Y:S04]  /*9bc20*/  LDL.LU.64 R18, [R1+0xb98] ;  /* 0x000b980001127983 */ /* 0x000ea80000300a00 */
[----:B------:R-:W2:Y:S01]  /*9bc30*/  LDL.LU R25, [R1+0x1c8] ;  /* 0x0001c80001197983 */ /* 0x000ea20000300800 */
[----:B-1----:R-:W-:-:S03]  /*9bc40*/  PRMT R3, R2, 0x7770, RZ ;  /* 0x0000777002037816 */ /* 0x002fc600000000ff */
[----:B------:R-:W2:Y:S04]  /*9bc50*/  LDL.LU.64 R28, [R1+0xb78] ;  /* 0x000b7800011c7983 */ /* 0x000ea80000300a00 */
[----:B----4-:R1:W-:Y:S01]  /*9bc60*/  @P6 STG.E.U8 desc[UR44][R26.64], R3 ;  /* 0x000000031a006986 */ /* 0x0103e2000c10112c */
[----:B------:R-:W-:Y:S02]  /*9bc70*/  LOP3.LUT P6, RZ, R0, 0x200000, RZ, 0xc0, !PT ;  /* 0x0020000000ff7812 */ /* 0x000fe400078cc0ff */
        /* <DEDUP_REMOVED lines=11> */
[----:B------:R-:W-:Y:S01]  /*9bd30*/  LOP3.LUT P5, RZ, R24, 0x2, RZ, 0xc0, !PT ;  /* 0x0000000218ff7812 */ /* 0x000fe200078ac0ff */
[----:B------:R-:W4:Y:S06]  /*9bd40*/  LDL.LU R2, [R1+0x25f0] ;  /* 0x0025f00001027983 */ /* 0x000f2c0000300800 */
[----:B---3--:R2:W-:Y:S01]  /*9bd50*/  @P6 STG.E.U8 desc[UR44][R4.64], R3 ;  /* 0x0000000304006986 */ /* 0x0085e2000c10112c */
[----:B------:R-:W-:-:S02]  /*9bd60*/  LOP3.LUT P6, RZ, R0, 0x40000, RZ, 0xc0, !PT ;  /* 0x0004000000ff7812 */ /* 0x000fc400078cc0ff */
[----:B--2---:R-:W-:-:S11]  /*9bd70*/  PRMT R3, R20, 0x7770, RZ ;  /* 0x0000777014037816 */ /* 0x004fd600000000ff */
        /* <DEDUP_REMOVED lines=17> */
[----:B------:R1:W-:Y:S02]  /*9be90*/  @P2 STG.E.U8 desc[UR44][R28.64], R3 ;  /* 0x000000031c002986 */ /* 0x0003e4000c10112c */
[----:B-1----:R-:W-:-:S02]  /*9bea0*/  PRMT R3, R25, 0x7770, RZ ;  /* 0x0000777019037816 */ /* 0x002fc400000000ff */
[----:B------:R-:W3:Y:S04]  /*9beb0*/  LDL.LU.64 R28, [R1+0xb58] ;  /* 0x000b5800011c7983 */ /* 0x000ee80000300a00 */
[----:B----4-:R1:W-:Y:S04]  /*9bec0*/  @P5 STG.E.U8 desc[UR44][R26.64], R3 ;  /* 0x000000031a005986 */ /* 0x0103e8000c10112c */
[----:B-1----:R-:W4:Y:S01]  /*9bed0*/  LDL.LU.64 R26, [R1+0xb40] ;  /* 0x000b4000011a7983 */ /* 0x002f220000300a00 */
[C---:B------:R-:W-:Y:S02]  /*9bee0*/  LOP3.LUT P3, RZ, R24.reuse, 0x4, RZ, 0xc0, !PT ;  /* 0x0000000418ff7812 */ /* 0x040fe4000786c0ff */
[----:B------:R-:W-:-:S02]  /*9bef0*/  LOP3.LUT P0, RZ, R24, 0x8, RZ, 0xc0, !PT ;  /* 0x0000000818ff7812 */ /* 0x000fc4000780c0ff */
[C---:B------:R-:W-:Y:S02]  /*9bf00*/  PRMT R3, R25.reuse, 0x7771, RZ ;  /* 0x0000777119037816 */ /* 0x040fe400000000ff */
[----:B------:R-:W-:Y:S01]  /*9bf10*/  LOP3.LUT P2, RZ, R24, 0x10, RZ, 0xc0, !PT ;  /* 0x0000001018ff7812 */ /* 0x000fe2000784c0ff */
[----:B------:R-:W4:Y:S04]  /*9bf20*/  LDL.LU.64 R10, [R1+0xb30] ;  /* 0x000b3000010a7983 */ /* 0x000f280000300a00 */
[----:B------:R-:W4:Y:S04]  /*9bf30*/  LDL.LU.64 R16, [R1+0xb28] ;  /* 0x000b280001107983 */ /* 0x000f280000300a00 */
[----:B------:R-:W4:Y:S04]  /*9bf40*/  LDL.LU R20, [R1+0x1ec] ;  /* 0x0001ec0001147983 */ /* 0x000f280000300800 */
[----:B--2---:R1:W-:Y:S02]  /*9bf50*/  @P3 STG.E.U8 desc[UR44][R18.64], R3 ;  /* 0x0000000312003986 */ /* 0x0043e4000c10112c */
[----:B-1----:R-:W-:-:S02]  /*9bf60*/  PRMT R3, R25, 0x7772, RZ ;  /* 0x0000777219037816 */ /* 0x002fc400000000ff */
[----:B------:R-:W2:Y:S04]  /*9bf70*/  LDL.LU.64 R18, [R1+0xb20] ;  /* 0x000b200001127983 */ /* 0x000ea80000300a00 */
[----:B------:R-:W2:Y:S04]  /*9bf80*/  LDL.LU R4, [R1+0x1cc] ;  /* 0x0001cc0001047983 */ /* 0x000ea80000300800 */
[----:B---3--:R1:W-:Y:S02]  /*9bf90*/  @P0 STG.E.U8 desc[UR44][R28.64], R3 ;  /* 0x000000031c000986 */ /* 0x0083e4000c10112c */
[----:B-1----:R-:W-:-:S02]  /*9bfa0*/  PRMT R3, R25, 0x7773, RZ ;  /* 0x0000777319037816 */ /* 0x002fc400000000ff */
[----:B------:R-:W3:Y:S04]  /*9bfb0*/  LDL.LU.64 R28, [R1+0xb00] ;  /* 0x000b0000011c7983 */ /* 0x000ee80000300a00 */
[----:B----4-:R1:W-:Y:S04]  /*9bfc0*/  @P2 STG.E.U8 desc[UR44][R26.64], R3 ;  /* 0x000000031a002986 */ /* 0x0103e8000c10112c */
[----:B-1----:R-:W4:Y:S04]  /*9bfd0*/  LDL.LU.64 R26, [R1+0xaf0] ;  /* 0x000af000011a7983 */ /* 0x002f280000300a00 */
        /* <DEDUP_REMOVED lines=27> */
[----:B------:R-:W2:Y:S02]  /*9c190*/  LDL.LU R21, [R1+0x260] ;  /* 0x0002600001157983 */ /* 0x000ea40000300800 */
[----:B------:R-:W-:Y:S02]  /*9c1a0*/  @P6 LOP3.LUT R0, R0, 0x4000, RZ, 0xfc, !PT ;  /* 0x0000400000006812 */ /* 0x000fe400078efcff */
[----:B------:R-:W-:Y:S01]  /*9c1b0*/  LOP3.LUT P6, RZ, R24, 0x80, RZ, 0xc0, !PT ;  /* 0x0000008018ff7812 */ /* 0x000fe200078cc0ff */
[----:B------:R-:W2:Y:S04]  /*9c1c0*/  LDL.LU.64 R12, [R1+0xab0] ;  /* 0x000ab000010c7983 */ /* 0x000ea80000300a00 */
[----:B------:R-:W2:Y:S01]  /*9c1d0*/  LDL.LU.64 R8, [R1+0xaa8] ;  /* 0x000aa80001087983 */ /* 0x000ea20000300a00 */
        /* <DEDUP_REMOVED lines=16> */
[----:B---3--:R1:W-:Y:S01]  /*9c2e0*/  @P6 STG.E.U8 desc[UR44][R28.64], R3 ;  /* 0x000000031c006986 */ /* 0x0083e2000c10112c */
[----:B------:R-:W-:-:S02]  /*9c2f0*/  LOP3.LUT P6, RZ, R0, 0x2000, RZ, 0xc0, !PT ;  /* 0x0000200000ff7812 */ /* 0x000fc400078cc0ff */
[----:B-1----:R-:W-:Y:S01]  /*9c300*/  PRMT R3, R4, 0x7770, RZ ;  /* 0x0000777004037816 */ /* 0x002fe200000000ff */
[----:B------:R-:W3:Y:S10]  /*9c310*/  LDL.LU.64 R28, [R1+0xa60] ;  /* 0x000a6000011c7983 */ /* 0x000ef40000300a00 */
[----:B----4-:R1:W-:Y:S01]  /*9c320*/  @P6 STG.E.U8 desc[UR44][R26.64], R3 ;  /* 0x000000031a006986 */ /* 0x0103e2000c10112c */
[----:B------:R-:W-:-:S02]  /*9c330*/  LOP3.LUT P6, RZ, R0, 0x1000, RZ, 0xc0, !PT ;  /* 0x0000100000ff7812 */ /* 0x000fc400078cc0ff */
[----:B-1----:R-:W-:Y:S01]  /*9c340*/  PRMT R3, R4, 0x7771, RZ ;  /* 0x0000777104037816 */ /* 0x002fe200000000ff */
[----:B------:R-:W4:Y:S04]  /*9c350*/  LDL.LU.64 R26, [R1+0xa48] ;  /* 0x000a4800011a7983 */ /* 0x000f280000300a00 */
[----:B------:R-:W4:Y:S06]  /*9c360*/  LDL.LU R20, [R1+0x10] ;  /* 0x0000100001147983 */ /* 0x000f2c0000300800 */
        /* <DEDUP_REMOVED lines=32> */
[----:B------:R-:W2:Y:S01]  /*9c570*/  LDL.LU.64 R28, [R1+0xa38] ;  /* 0x000a3800011c7983 */ /* 0x000ea20000300a00 */
[----:B------:R-:W-:-:S03]  /*9c580*/  IMAD.MOV.U32 R25, RZ, RZ, R22 ;  /* 0x000000ffff197224 */ /* 0x000fc600078e0016 */
[----:B----4-:R1:W-:Y:S04]  /*9c590*/  @P5 STG.E.U8 desc[UR44][R26.64], R3 ;  /* 0x000000031a005986 */ /* 0x0103e8000c10112c */
[----:B-1----:R-:W3:Y:S04]  /*9c5a0*/  LDL.LU.64 R26, [R1+0xa30] ;  /* 0x000a3000011a7983 */ /* 0x002ee80000300a00 */
[----:B------:R-:W4:Y:S04]  /*9c5b0*/  LDL.LU.64 R10, [R1+0xa28] ;  /* 0x000a2800010a7983 */ /* 0x000f280000300a00 */
[----:B------:R-:W2:Y:S01]  /*9c5c0*/  LDL.LU R22, [R1+0x264] ;  /* 0x0002640001167983 */ /* 0x000ea20000300800 */
[----:B------:R-:W-:-:S02]  /*9c5d0*/  LOP3.LUT P3, RZ, R24, 0x200000, RZ, 0xc0, !PT ;  /* 0x0020000018ff7812 */ /* 0x000fc4000786c0ff */
[----:B------:R-:W-:Y:S01]  /*9c5e0*/  LOP3.LUT P0, RZ, R24, 0x400000, RZ, 0xc0, !PT ;  /* 0x0040000018ff7812 */ /* 0x000fe2000780c0ff */
[----:B------:R-:W4:Y:S04]  /*9c5f0*/  LDL.LU.64 R16, [R1+0xa08] ;  /* 0x000a080001107983 */ /* 0x000f280000300a00 */
[----:B------:R-:W4:Y:S01]  /*9c600*/  LDL.LU.64 R18, [R1+0x9f8] ;  /* 0x0009f80001127983 */ /* 0x000f220000300a00 */
[----:B--2---:R-:W-:-:S05]  /*9c610*/  PRMT R3, R22, 0x7770, RZ ;  /* 0x0000777016037816 */ /* 0x004fca00000000ff */
[----:B------:R1:W-:Y:S02]  /*9c620*/  @P3 STG.E.U8 desc[UR44][R28.64], R3 ;  /* 0x000000031c003986 */ /* 0x0003e4000c10112c */
[----:B-1----:R-:W-:Y:S02]  /*9c630*/  PRMT R3, R22, 0x7771, RZ ;  /* 0x0000777116037816 */ /* 0x002fe400000000ff */
[----:B------:R-:W2:Y:S04]  /*9c640*/  LDL.LU.64 R28, [R1+0x9f0] ;  /* 0x0009f000011c7983 */ /* 0x000ea80000300a00 */
[----:B---3--:R1:W-:Y:S04]  /*9c650*/  @P0 STG.E.U8 desc[UR44][R26.64], R3 ;  /* 0x000000031a000986 */ /* 0x0083e8000c10112c */
[----:B-1----:R-:W3:Y:S04]  /*9c660*/  LDL.LU.64 R26, [R1+0x9e8] ;  /* 0x0009e800011a7983 */ /* 0x002ee80000300a00 */
[----:B------:R-:W4:Y:S01]  /*9c670*/  LDL.LU R13, [R1+0x268] ;  /* 0x00026800010d7983 */ /* 0x000f220000300800 */
        /* <DEDUP_REMOVED lines=17> */
[----:B----4-:R1:W-:Y:S04]  /*9c790*/  STL [R1+0x25d8], R13 ;  /* 0x0025d80d01007387 */ /* 0x0103e80000100800 */
[----:B-1----:R-:W4:Y:S04]  /*9c7a0*/  LDL.LU.64 R12, [R1+0x9d0] ;  /* 0x0009d000010c7983 */ /* 0x002f280000300a00 */
[----:B------:R-:W4:Y:S02]  /*9c7b0*/  LDL.LU.64 R4, [R1+0x9b8] ;  /* 0x0009b80001047983 */ /* 0x000f240000300a00 */
        /* <DEDUP_REMOVED lines=14> */
[----:B-1----:R-:W-:-:S05]  /*9c8a0*/  PRMT R3, R25, 0x7770, RZ ;  /* 0x0000777019037816 */ /* 0x002fca00000000ff */
[----:B------:R1:W-:Y:S01]  /*9c8b0*/  @P6 STG.E.U8 desc[UR44][R18.64], R3 ;  /* 0x0000000312006986 */ /* 0x0003e2000c10112c */
[----:B------:R-:W-:Y:S02]  /*9c8c0*/  LOP3.LUT P6, RZ, R0, 0x80, RZ, 0xc0, !PT ;  /* 0x0000008000ff7812 */ /* 0x000fe400078cc0ff */
[----:B-1----:R-:W-:-:S11]  /*9c8d0*/  PRMT R3, R25, 0x7771, RZ ;  /* 0x0000777119037816 */ /* 0x002fd600000000ff */
[----:B--2---:R1:W-:Y:S01]  /*9c8e0*/  @P6 STG.E.U8 desc[UR44][R28.64], R3 ;  /* 0x000000031c006986 */ /* 0x0043e2000c10112c */
[----:B------:R-:W-:Y:S02]  /*9c8f0*/  LOP3.LUT P6, RZ, R0, 0x40, RZ, 0xc0, !PT ;  /* 0x0000004000ff7812 */ /* 0x000fe400078cc0ff */
[----:B-1----:R-:W-:-:S11]  /*9c900*/  PRMT R3, R25, 0x7772, RZ ;  /* 0x0000777219037816 */ /* 0x002fd600000000ff */
[----:B---3--:R1:W-:Y:S01]  /*9c910*/  @P6 STG.E.U8 desc[UR44][R26.64], R3 ;  /* 0x000000031a006986 */ /* 0x0083e2000c10112c */
[----:B------:R-:W-:Y:S01]  /*9c920*/  LOP3.LUT P6, RZ, R0, 0x20, RZ, 0xc0, !PT ;  /* 0x0000002000ff7812 */ /* 0x000fe200078cc0ff */
[----:B-1----:R-:W-:-:S05]  /*9c930*/  IMAD.MOV.U32 R3, RZ, RZ, R25 ;  /* 0x000000ffff037224 */ /* 0x002fca00078e0019 */
[----:B------:R-:W-:Y:S01]  /*9c940*/  PRMT R3, R3, 0x7773, RZ ;  /* 0x0000777303037816 */ /* 0x000fe200000000ff */
[----:B----4-:R1:W-:Y:S06]  /*9c950*/  STL.64 [R1+0x25d0], R4 ;  /* 0x0025d00401007387 */ /* 0x0103ec0000100a00 */
[----:B------:R2:W-:Y:S04]  /*9c960*/  @P6 STG.E.U8 desc[UR44][R12.64], R3 ;  /* 0x000000030c006986 */ /* 0x0005e8000c10112c */
[----:B-1----:R-:W3:Y:S04]  /*9c970*/  LDL.LU.64 R4, [R1+0x9c0] ;  /* 0x0009c00001047983 */ /* 0x002ee80000300a00 */
[----:B------:R-:W4:Y:S04]  /*9c980*/  LDL.LU.64 R6, [R1+0x9b0] ;  /* 0x0009b00001067983 */ /* 0x000f280000300a00 */
[----:B------:R-:W4:Y:S04]  /*9c990*/  LDL.LU.64 R8, [R1+0x990] ;  /* 0x0009900001087983 */ /* 0x000f280000300a00 */
[----:B------:R-:W4:Y:S04]  /*9c9a0*/  LDL.LU R22, [R1+0x248] ;  /* 0x0002480001167983 */ /* 0x000f280000300800 */
[----:B------:R-:W4:Y:S04]  /*9c9b0*/  LDL.LU.64 R14, [R1+0x980] ;  /* 0x00098000010e7983 */ /* 0x000f280000300a00 */
[----:B------:R-:W4:Y:S04]  /*9c9c0*/  LDL.LU.64 R10, [R1+0x978] ;  /* 0x00097800010a7983 */ /* 0x000f280000300a00 */
[----:B------:R-:W4:Y:S04]  /*9c9d0*/  LDL.LU R21, [R1+0x26c] ;  /* 0x00026c0001157983 */ /* 0x000f280000300800 */
[----:B------:R-:W4:Y:S04]  /*9c9e0*/  LDL.LU.64 R16, [R1+0x970] ;  /* 0x0009700001107983 */ /* 0x000f280000300a00 */
[----:B------:R-:W4:Y:S04]  /*9c9f0*/  LDL.LU.64 R18, [R1+0x958] ;  /* 0x0009580001127983 */ /* 0x000f280000300a00 */
[----:B------:R-:W4:Y:S04]  /*9ca00*/  LDL.LU.64 R28, [R1+0x948] ;  /* 0x00094800011c7983 */ /* 0x000f280000300a00 */
[----:B------:R-:W4:Y:S04]  /*9ca10*/  LDL.LU.64 R26, [R1+0x940] ;  /* 0x00094000011a7983 */ /* 0x000f280000300a00 */
[----:B------:R-:W4:Y:S04]  /*9ca20*/  LDL.LU.64 R24, [R1+0x938] ;  /* 0x0009380001187983 */ /* 0x000f280000300a00 */
[----:B--2---:R-:W2:Y:S01]  /*9ca30*/  LDL.LU R13, [R1+0x25d8] ;  /* 0x0025d800010d7983 */ /* 0x004ea20000300800 */
        /* <DEDUP_REMOVED lines=13> */
[C---:B------:R-:W-:Y:S02]  /*9cb10*/  LOP3.LUT P6, RZ, R0.reuse, 0x4, RZ, 0xc0, !PT ;  /* 0x0000000400ff7812 */ /* 0x040fe400078cc0ff */
[----:B-1----:R-:W-:Y:S01]  /*9cb20*/  PRMT R3, R13, 0x7772, RZ ;  /* 0x000077720d037816 */ /* 0x002fe200000000ff */
[----:B------:R-:W2:Y:S10]  /*9cb30*/  LDL.LU R5, [R1+0x25c8] ;  /* 0x0025c80001057983 */ /* 0x000eb40000300800 */
[----:B----4-:R1:W-:Y:S01]  /*9cb40*/  @P6 STG.E.U8 desc[UR44][R6.64], R3 ;  /* 0x0000000306006986 */ /* 0x0103e2000c10112c */
[----:B------:R-:W-:-:S02]  /*9cb50*/  LOP3.LUT P6, RZ, R0, 0x2, RZ, 0xc0, !PT ;  /* 0x0000000200ff7812 */ /* 0x000fc400078cc0ff */
        /* <DEDUP_REMOVED lines=13> */
[----:B------:R-:W-:Y:S04]  /*9cc30*/  STL [R1+0x2500], R2 ;  /* 0x0025000201007387 */ /* 0x000fe80000100800 */
[----:B------:R-:W3:Y:S01]  /*9cc40*/  LDL.LU.64 R10, [R1+0x918] ;  /* 0x00091800010a7983 */ /* 0x000ee20000300a00 */
[----:B-1----:R-:W-:-:S05]  /*9cc50*/  PRMT R0, R21, 0x7771, RZ ;  /* 0x0000777115007816 */ /* 0x002fca00000000ff */
[----:B------:R1:W-:Y:S02]  /*9cc60*/  @P2 STG.E.U8 desc[UR44][R26.64], R0 ;  /* 0x000000001a002986 */ /* 0x0003e4000c10112c */
[----:B-1----:R-:W-:-:S05]  /*9cc70*/  PRMT R0, R21, 0x7772, RZ ;  /* 0x0000777215007816 */ /* 0x002fca00000000ff */
[----:B------:R1:W-:Y:S04]  /*9cc80*/  @P5 STG.E.U8 desc[UR44][R24.64], R0 ;  /* 0x0000000018005986 */ /* 0x0003e8000c10112c */
[----:B-1----:R-:W4:Y:S04]  /*9cc90*/  LDL.LU.64 R24, [R1+0x908] ;  /* 0x0009080001187983 */ /* 0x002f280000300a00 */
[----:B------:R-:W2:Y:S04]  /*9cca0*/  LDL.LU.64 R16, [R1+0x900] ;  /* 0x0009000001107983 */ /* 0x000ea80000300a00 */
[----:B------:R-:W2:Y:S04]  /*9ccb0*/  LDL.LU.64 R18, [R1+0x8f8] ;  /* 0x0008f80001127983 */ /* 0x000ea80000300a00 */
[----:B------:R-:W4:Y:S01]  /*9ccc0*/  LDL.LU R22, [R1+0x24c] ;  /* 0x00024c0001167983 */ /* 0x000f220000300800 */
[----:B------:R-:W-:-:S02]  /*9ccd0*/  LOP3.LUT P3, RZ, R20, 0x100, RZ, 0xc0, !PT ;  /* 0x0000010014ff7812 */ /* 0x000fc4000786c0ff */
[----:B------:R-:W-:Y:S02]  /*9cce0*/  LOP3.LUT P0, RZ, R20, 0x200, RZ, 0xc0, !PT ;  /* 0x0000020014ff7812 */ /* 0x000fe4000780c0ff */
[----:B------:R-:W-:Y:S01]  /*9ccf0*/  PRMT R0, R21, 0x7773, RZ ;  /* 0x0000777315007816 */ /* 0x000fe200000000ff */
[----:B------:R-:W2:Y:S04]  /*9cd00*/  LDL.LU.64 R28, [R1+0x8e0] ;  /* 0x0008e000011c7983 */ /* 0x000ea80000300a00 */
[----:B------:R-:W2:Y:S04]  /*9cd10*/  LDL.LU.64 R26, [R1+0x8d0] ;  /* 0x0008d000011a7983 */ /* 0x000ea80000300a00 */
[----:B------:R-:W2:Y:S04]  /*9cd20*/  LDL.LU R4, [R1+0x250] ;  /* 0x0002500001047983 */ /* 0x000ea80000300800 */
[----:B---3--:R4:W-:Y:S02]  /*9cd30*/  @P3 STG.E.U8 desc[UR44][R10.64], R0 ;  /* 0x000000000a003986 */ /* 0x0089e4000c10112c */
[----:B----4-:R-:W-:-:S05]  /*9cd40*/  PRMT R0, R22, 0x7770, RZ ;  /* 0x0000777016007816 */ /* 0x010fca00000000ff */
[----:B------:R1:W-:Y:S04]  /*9cd50*/  @P0 STG.E.U8 desc[UR44][R24.64], R0 ;  /* 0x0000000018000986 */ /* 0x0003e8000c10112c */
[----:B-1----:R-:W3:Y:S04]  /*9cd60*/  LDL.LU.64 R24, [R1+0x8c8] ;  /* 0x0008c80001187983 */ /* 0x002ee80000300a00 */
[----:B------:R-:W4:Y:S04]  /*9cd70*/  LDL.LU R14, [R1+0x230] ;  /* 0x00023000010e7983 */ /* 0x000f280000300800 */
        /* <DEDUP_REMOVED lines=47> */
[----:B------:R-:W4:Y:S04]  /*9d070*/  LDL.LU.64 R28, [R1+0x5a0] ;  /* 0x0005a000011c7983 */ /* 0x000f280000300a00 */
[----:B------:R-:W4:Y:S06]  /*9d080*/  LDL.LU R15, [R1+0x234] ;  /* 0x00023400010f7983 */ /* 0x000f2c0000300800 */
        /* <DEDUP_REMOVED lines=11> */
[----:B------:R-:W-:Y:S01]  /*9d140*/  PRMT R0, R4, 0x7773, RZ ;  /* 0x0000777304007816 */ /* 0x000fe200000000ff */
[----:B------:R-:W3:Y:S10]  /*9d150*/  LDL.LU R22, [R1+0x14] ;  /* 0x0000140001167983 */ /* 0x000ef40000300800 */
[----:B--2---:R1:W-:Y:S04]  /*9d160*/  @P6 STG.E.U8 desc[UR44][R2.64], R0 ;  /* 0x0000000002006986 */ /* 0x0043e8000c10112c */
[----:B-1----:R-:W2:Y:S01]  /*9d170*/  LDL.LU.64 R2, [R1+0x25b8] ;  /* 0x0025b80001027983 */ /* 0x002ea20000300a00 */
        /* <DEDUP_REMOVED lines=30> */
[----:B---3--:R1:W-:Y:S04]  /*9d360*/  @P5 STG.E.U8 desc[UR44][R24.64], R0 ;  /* 0x0000000018005986 */ /* 0x0083e8000c10112c */
[----:B-1----:R-:W3:Y:S01]  /*9d370*/  LDL.LU.64 R24, [R1+0x578] ;  /* 0x0005780001187983 */ /* 0x002ee20000300a00 */
[----:B------:R-:W-:-:S02]  /*9d380*/  LOP3.LUT P6, RZ, R22, 0x80, RZ, 0xc0, !PT ;  /* 0x0000008016ff7812 */ /* 0x000fc400078cc0ff */
[----:B------:R-:W-:Y:S02]  /*9d390*/  LOP3.LUT R5, R5, 0xfffeffff, RZ, 0xc0, !PT ;  /* 0xfffeffff05057812 */ /* 0x000fe400078ec0ff */
[C---:B------:R-:W-:Y:S02]  /*9d3a0*/  LOP3.LUT P3, RZ, R20.reuse, 0x8000000, RZ, 0xc0, !PT ;  /* 0x0800000014ff7812 */ /* 0x040fe4000786c0ff */
[----:B------:R-:W-:Y:S02]  /*9d3b0*/  LOP3.LUT P0, RZ, R20, 0x10000000, RZ, 0xc0, !PT ;  /* 0x1000000014ff7812 */ /* 0x000fe4000780c0ff */
[----:B------:R-:W-:Y:S01]  /*9d3c0*/  PRMT R0, R15, 0x7772, RZ ;  /* 0x000077720f007816 */ /* 0x000fe200000000ff */
[----:B------:R-:W4:Y:S04]  /*9d3d0*/  LDL.LU.64 R28, [R1+0x560] ;  /* 0x00056000011c7983 */ /* 0x000f280000300a00 */
        /* <DEDUP_REMOVED lines=25> */
[----:B------:R-:W-:-:S07]  /*9d570*/  LOP3.LUT P5, RZ, R20, 0x40000000, RZ, 0xc0, !PT ;  /* 0x4000000014ff7812 */ /* 0x000fce00078ac0ff */
[----:B------:R-:W-:Y:S02]  /*9d580*/  @P6 LOP3.LUT R5, R5, 0x800000, RZ, 0xfc, !PT ;  /* 0x0080000005056812 */ /* 0x000fe400078efcff */
[----:B------:R-:W-:Y:S01]  /*9d590*/  LOP3.LUT P6, RZ, R20, 0x80000000, RZ, 0xc0, !PT ;  /* 0x8000000014ff7812 */ /* 0x000fe200078cc0ff */
[----:B--2---:R1:W-:Y:S02]  /*9d5a0*/  @P3 STG.E.U8 desc[UR44][R26.64], R0 ;  /* 0x000000001a003986 */ /* 0x0043e4000c10112c */
[----:B-1----:R-:W-:Y:S02]  /*9d5b0*/  PRMT R0, R15, 0x7773, RZ ;  /* 0x000077730f007816 */ /* 0x002fe400000000ff */
[----:B------:R-:W2:Y:S04]  /*9d5c0*/  LDL.LU.64 R26, [R1+0x548] ;  /* 0x00054800011a7983 */ /* 0x000ea80000300a00 */
[----:B------:R-:W2:Y:S04]  /*9d5d0*/  LDL.LU R20, [R1+0x238] ;  /* 0x0002380001147983 */ /* 0x000ea80000300800 */
[----:B---3--:R1:W-:Y:S04]  /*9d5e0*/  @P0 STG.E.U8 desc[UR44][R24.64], R0 ;  /* 0x0000000018000986 */ /* 0x0083e8000c10112c */
[----:B-1----:R-:W3:Y:S04]  /*9d5f0*/  LDL.LU.64 R24, [R1+0x538] ;  /* 0x0005380001187983 */ /* 0x002ee80000300a00 */
[----:B------:R-:W4:Y:S04]  /*9d600*/  LDL.LU.64 R2, [R1+0x520] ;  /* 0x0005200001027983 */ /* 0x000f280000300a00 */
[----:B----4-:R1:W-:Y:S04]  /*9d610*/  STL.64 [R1+0x25a8], R2 ;  /* 0x0025a80201007387 */ /* 0x0103e80000100a00 */
[----:B-1----:R-:W4:Y:S01]  /*9d620*/  LDL.LU.64 R2, [R1+0x528] ;  /* 0x0005280001027983 */ /* 0x002f220000300a00 */
[----:B------:R-:W-:-:S05]  /*9d630*/  PRMT R0, R21, 0x7770, RZ ;  /* 0x0000777015007816 */ /* 0x000fca00000000ff */
[----:B------:R1:W-:Y:S02]  /*9d640*/  @P2 STG.E.U8 desc[UR44][R28.64], R0 ;  /* 0x000000001c002986 */ /* 0x0003e4000c10112c */
[----:B-1----:R-:W-:-:S05]  /*9d650*/  PRMT R0, R21, 0x7771, RZ ;  /* 0x0000777115007816 */ /* 0x002fca00000000ff */
[----:B------:R1:W-:Y:S02]  /*9d660*/  @P5 STG.E.U8 desc[UR44][R16.64], R0 ;  /* 0x0000000010005986 */ /* 0x0003e4000c10112c */
[----:B-1----:R-:W-:-:S05]  /*9d670*/  PRMT R0, R21, 0x7772, RZ ;  /* 0x0000777215007816 */ /* 0x002fca00000000ff */
[----:B------:R-:W-:Y:S04]  /*9d680*/  @P6 STG.E.U8 desc[UR44][R18.64], R0 ;  /* 0x0000000012006986 */ /* 0x000fe8000c10112c */
[----:B----4-:R1:W-:Y:S04]  /*9d690*/  STL.64 [R1+0x25b0], R2 ;  /* 0x0025b00201007387 */ /* 0x0103e80000100a00 */
[----:B-1----:R-:W4:Y:S01]  /*9d6a0*/  LDL.LU.64 R2, [R1+0x530] ;  /* 0x0005300001027983 */ /* 0x002f220000300a00 */
[----:B------:R-:W-:Y:S02]  /*9d6b0*/  LOP3.LUT P6, RZ, R5, 0x800000, RZ, 0xc0, !PT ;  /* 0x0080000005ff7812 */ /* 0x000fe400078cc0ff */
[----:B------:R-:W-:Y:S01]  /*9d6c0*/  PRMT R0, R21, 0x7773, RZ ;  /* 0x0000777315007816 */ /* 0x000fe200000000ff */
        /* <DEDUP_REMOVED lines=54> */
[----:B---3--:R1:W-:Y:S04]  /*9da30*/  @P5 STG.E.U8 desc[UR44][R24.64], R0 ;  /* 0x0000000018005986 */ /* 0x0083e8000c10112c */
        /* <DEDUP_REMOVED lines=45> */
[----:B------:R-:W-:Y:S01]  /*9dd10*/  LOP3.LUT R5, R5, 0xffff7fff, RZ, 0xc0, !PT ;  /* 0xffff7fff05057812 */ /* 0x000fe200078ec0ff */
[----:B------:R-:W4:Y:S04]  /*9dd20*/  LDL.LU R21, [R1+0x214] ;  /* 0x0002140001157983 */ /* 0x000f280000300800 */
[----:B------:R1:W-:Y:S04]  /*9dd30*/  @P2 STG.E.U8 desc[UR44][R16.64], R0 ;  /* 0x0000000010002986 */ /* 0x0003e8000c10112c */
[----:B------:R-:W4:Y:S04]  /*9dd40*/  LDL.LU.64 R12, [R1+0x448] ;  /* 0x00044800010c7983 */ /* 0x000f280000300a00 */
[----:B------:R-:W4:Y:S04]  /*9dd50*/  LDL.LU.64 R8, [R1+0x288] ;  /* 0x0002880001087983 */ /* 0x000f280000300a00 */
[----:B------:R-:W4:Y:S04]  /*9dd60*/  LDL.LU.64 R14, [R1+0x280] ;  /* 0x00028000010e7983 */ /* 0x000f280000300a00 */
[----:B------:R-:W4:Y:S01]  /*9dd70*/  LDL.LU.64 R10, [R1+0x278] ;  /* 0x00027800010a7983 */ /* 0x000f220000300a00 */
[----:B------:R-:W-:-:S02]  /*9dd80*/  @P6 LOP3.LUT R5, R5, 0x8000, RZ, 0xfc, !PT ;  /* 0x0000800005056812 */ /* 0x000fc400078efcff */
[C---:B------:R-:W-:Y:S02]  /*9dd90*/  LOP3.LUT P6, RZ, R22.reuse, 0x40000, RZ, 0xc0, !PT ;  /* 0x0004000016ff7812 */ /* 0x040fe400078cc0ff */
[----:B-1----:R-:W-:Y:S02]  /*9dda0*/  PRMT R0, R7, 0x7770, RZ ;  /* 0x0000777007007816 */ /* 0x002fe400000000ff */
[C---:B------:R-:W-:Y:S02]  /*9ddb0*/  LOP3.LUT P1, RZ, R22.reuse, 0x8000000, RZ, 0xc0, !PT ;  /* 0x0800000016ff7812 */ /* 0x040fe4000782c0ff */
[C---:B------:R-:W-:Y:S02]  /*9ddc0*/  LOP3.LUT P4, RZ, R22.reuse, 0x10000000, RZ, 0xc0, !PT ;  /* 0x1000000016ff7812 */ /* 0x040fe4000788c0ff */
[C---:B------:R-:W-:Y:S02]  /*9ddd0*/  LOP3.LUT P3, RZ, R22.reuse, 0x20000000, RZ, 0xc0, !PT ;  /* 0x2000000016ff7812 */ /* 0x040fe4000786c0ff */
[C---:B------:R-:W-:Y:S01]  /*9dde0*/  LOP3.LUT P0, RZ, R22.reuse, 0x40000000, RZ, 0xc0, !PT ;  /* 0x4000000016ff7812 */ /* 0x040fe2000780c0ff */
[----:B------:R1:W-:Y:S01]  /*9ddf0*/  @P5 STG.E.U8 desc[UR44][R18.64], R0 ;  /* 0x0000000012005986 */ /* 0x0003e2000c10112c */
[----:B------:R-:W-:-:S03]  /*9de00*/  LOP3.LUT P2, RZ, R22, 0x80000000, RZ, 0xc0, !PT ;  /* 0x8000000016ff7812 */ /* 0x000fc6000784c0ff */
[----:B------:R-:W4:Y:S04]  /*9de10*/  LDL.LU.64 R16, [R1+0x270] ;  /* 0x0002700001107983 */ /* 0x000f280000300a00 */
[----:B------:R-:W4:Y:S01]  /*9de20*/  LDL.LU R22, [R1+0x228] ;  /* 0x0002280001167983 */ /* 0x000f220000300800 */
[----:B-1----:R-:W-:-:S03]  /*9de30*/  PRMT R0, R7, 0x7771, RZ ;  /* 0x0000777107007816 */ /* 0x002fc600000000ff */
        /* <DEDUP_REMOVED lines=42> */
[----:B-1----:R-:W2:Y:S01]  /*9e0e0*/  LDL.LU.64 R26, [R1+0x498] ;  /* 0x00049800011a7983 */ /* 0x002ea20000300a00 */
[----:B------:R-:W-:-:S03]  /*9e0f0*/  PRMT R0, R22, 0x7773, RZ ;  /* 0x0000777316007816 */ /* 0x000fc600000000ff */
[----:B------:R-:W2:Y:S04]  /*9e100*/  LDL.LU.64 R14, [R1+0x4c0] ;  /* 0x0004c000010e7983 */ /* 0x000ea80000300a00 */
[----:B------:R-:W4:Y:S01]  /*9e110*/  LDL.LU R22, [R1+0x218] ;  /* 0x0002180001167983 */ /* 0x000f220000300800 */
        /* <DEDUP_REMOVED lines=9> */
[----:B-1----:R-:W-:Y:S02]  /*9e1b0*/  PRMT R0, R22, 0x7771, RZ ;  /* 0x0000777116007816 */ /* 0x002fe400000000ff */
[----:B------:R-:W4:Y:S04]  /*9e1c0*/  LDL.LU.64 R28, [R1+0x518] ;  /* 0x00051800011c7983 */ /* 0x000f280000300a00 */
[----:B--2---:R1:W-:Y:S04]  /*9e1d0*/  @P0 STG.E.U8 desc[UR44][R26.64], R0 ;  /* 0x000000001a000986 */ /* 0x0043e8000c10112c */
[----:B-1----:R-:W2:Y:S04]  /*9e1e0*/  LDL.LU.64 R26, [R1+0x540] ;  /* 0x00054000011a7983 */ /* 0x002ea80000300a00 */
[----:B------:R-:W3:Y:S01]  /*9e1f0*/  LDL.LU R17, [R1+0x21c] ;  /* 0x00021c0001117983 */ /* 0x000ee20000300800 */
        /* <DEDUP_REMOVED lines=18> */
[----:B-1----:R-:W3:Y:S04]  /*9e320*/  LDL.LU.64 R16, [R1+0x570] ;  /* 0x0005700001107983 */ /* 0x002ee80000300a00 */
[----:B------:R-:W3:Y:S02]  /*9e330*/  LDL.LU.64 R6, [R1+0x598] ;  /* 0x0005980001067983 */ /* 0x000ee40000300a00 */
        /* <DEDUP_REMOVED lines=18> */
[----:B----4-:R1:W-:Y:S01]  /*9e460*/  @P6 STG.E.U8 desc[UR44][R28.64], R0 ;  /* 0x000000001c006986 */ /* 0x0103e2000c10112c */
[----:B------:R-:W-:Y:S02]  /*9e470*/  LOP3.LUT P6, RZ, R5, 0x40, RZ, 0xc0, !PT ;  /* 0x0000004005ff7812 */ /* 0x000fe400078cc0ff */
[----:B-1----:R-:W-:-:S11]  /*9e480*/  PRMT R0, R25, 0x7772, RZ ;  /* 0x0000777219007816 */ /* 0x002fd600000000ff */
[----:B--2---:R1:W-:Y:S01]  /*9e490*/  @P6 STG.E.U8 desc[UR44][R26.64], R0 ;  /* 0x000000001a006986 */ /* 0x0043e2000c10112c */
[----:B------:R-:W-:Y:S02]  /*9e4a0*/  LOP3.LUT P6, RZ, R5, 0x20, RZ, 0xc0, !PT ;  /* 0x0000002005ff7812 */ /* 0x000fe400078cc0ff */
[----:B-1----:R-:W-:Y:S01]  /*9e4b0*/  PRMT R0, R25, 0x7773, RZ ;  /* 0x0000777319007816 */ /* 0x002fe200000000ff */
[----:B---3--:R1:W-:Y:S10]  /*9e4c0*/  STL.64 [R1+0x2588], R6 ;  /* 0x0025880601007387 */ /* 0x0083f40000100a00 */
[----:B------:R2:W-:Y:S04]  /*9e4d0*/  @P6 STG.E.U8 desc[UR44][R16.64], R0 ;  /* 0x0000000010006986 */ /* 0x0005e8000c10112c */
[----:B-1----:R-:W3:Y:S04]  /*9e4e0*/  LDL.LU.64 R6, [R1+0x568] ;  /* 0x0005680001067983 */ /* 0x002ee80000300a00 */
[----:B------:R-:W4:Y:S04]  /*9e4f0*/  LDL.LU.64 R2, [R1+0x5c0] ;  /* 0x0005c00001027983 */ /* 0x000f280000300a00 */
        /* <DEDUP_REMOVED lines=11> */
[----:B------:R-:W-:-:S03]  /*9e5b0*/  LOP3.LUT P6, RZ, R5, 0x10, RZ, 0xc0, !PT ;  /* 0x0000001005ff7812 */ /* 0x000fc600078cc0ff */
[----:B------:R-:W4:Y:S01]  /*9e5c0*/  LDL.LU R16, [R1+0x1c] ;  /* 0x00001c0001107983 */ /* 0x000f220000300800 */
[----:B--2---:R-:W-:-:S09]  /*9e5d0*/  PRMT R0, R17, 0x7770, RZ ;  /* 0x0000777011007816 */ /* 0x004fd200000000ff */
        /* <DEDUP_REMOVED lines=42> */
[----:B------:R-:W2:Y:S04]  /*9e880*/  LDL.LU R14, [R1+0x204] ;  /* 0x00020400010e7983 */ /* 0x000ea80000300800 */
[----:B---3--:R1:W-:Y:S04]  /*9e890*/  @P3 STG.E.U8 desc[UR44][R26.64], R0 ;  /* 0x000000001a003986 */ /* 0x0083e8000c10112c */
[----:B-1----:R-:W3:Y:S01]  /*9e8a0*/  LDL.LU.64 R26, [R1+0x648] ;  /* 0x00064800011a7983 */ /* 0x002ee20000300a00 */
[----:B----4-:R-:W-:-:S05]  /*9e8b0*/  PRMT R0, R21, 0x7770, RZ ;  /* 0x0000777015007816 */ /* 0x010fca00000000ff */
[----:B------:R1:W-:Y:S04]  /*9e8c0*/  @P0 STG.E.U8 desc[UR44][R24.64], R0 ;  /* 0x0000000018000986 */ /* 0x0003e8000c10112c */
[----:B-1----:R-:W4:Y:S04]  /*9e8d0*/  LDL.LU.64 R24, [R1+0x658] ;  /* 0x0006580001187983 */ /* 0x002f280000300a00 */
        /* <DEDUP_REMOVED lines=30> */
[----:B------:R-:W2:Y:S04]  /*9eac0*/  LDL.LU R22, [R1+0x208] ;  /* 0x0002080001167983 */ /* 0x000ea80000300800 */
        /* <DEDUP_REMOVED lines=8> */
[C---:B-1----:R-:W-:Y:S01]  /*9eb50*/  PRMT R0, R21.reuse, 0x7772, RZ ;  /* 0x0000777215007816 */ /* 0x042fe200000000ff */
[----:B------:R-:W2:Y:S04]  /*9eb60*/  LDL.LU.64 R10, [R1+0x688] ;  /* 0x00068800010a7983 */ /* 0x000ea80000300a00 */
[----:B------:R1:W-:Y:S02]  /*9eb70*/  @P5 STG.E.U8 desc[UR44][R18.64], R0 ;  /* 0x0000000012005986 */ /* 0x0003e4000c10112c */
[----:B-1----:R-:W-:Y:S02]  /*9eb80*/  PRMT R0, R21, 0x7773, RZ ;  /* 0x0000777315007816 */ /* 0x002fe400000000ff */
[----:B------:R-:W2:Y:S04]  /*9eb90*/  LDL.LU.64 R18, [R1+0x698] ;  /* 0x0006980001127983 */ /* 0x000ea80000300a00 */
[----:B------:R-:W2:Y:S04]  /*9eba0*/  LDL.LU R15, [R1+0x29c] ;  /* 0x00029c00010f7983 */ /* 0x000ea80000300800 */
[----:B------:R-:W2:Y:S04]  /*9ebb0*/  LDL.LU.64 R20, [R1+0x6a0] ;  /* 0x0006a00001147983 */ /* 0x000ea80000300a00 */
        /* <DEDUP_REMOVED lines=48> */
[----:B----4-:R1:W-:Y:S04]  /*9eec0*/  @P5 STG.E.U8 desc[UR44][R24.64], R0 ;  /* 0x0000000018005986 */ /* 0x0103e8000c10112c */
        /* <DEDUP_REMOVED lines=17> */
[----:B-1----:R-:W3:Y:S04]  /*9efe0*/  LDL.LU R28, [R1+0x2c0] ;  /* 0x0002c000011c7983 */ /* 0x002ee80000300800 */
        /* <DEDUP_REMOVED lines=29> */
[----:B------:R-:W3:Y:S04]  /*9f1c0*/  LDL.LU.64 R4, [R1+0x910] ;  /* 0x0009100001047983 */ /* 0x000ee80000300a00 */
[----:B------:R-:W3:Y:S04]  /*9f1d0*/  LDL.LU R29, [R1+0x2b4] ;  /* 0x0002b400011d7983 */ /* 0x000ee80000300800 */
[----:B------:R-:W3:Y:S04]  /*9f1e0*/  LDL.LU.64 R2, [R1+0x930] ;  /* 0x0009300001027983 */ /* 0x000ee80000300a00 */
        /* <DEDUP_REMOVED lines=8> */
[----:B-1----:R-:W-:Y:S01]  /*9f270*/  PRMT R0, R22, 0x7772, RZ ;  /* 0x0000777216007816 */ /* 0x002fe200000000ff */
[----:B------:R-:W3:Y:S10]  /*9f280*/  LDL.LU.64 R18, [R1+0x950] ;  /* 0x0009500001127983 */ /* 0x000ef40000300a00 */
[----:B------:R1:W-:Y:S01]  /*9f290*/  @P6 STG.E.U8 desc[UR44][R20.64], R0 ;  /* 0x0000000014006986 */ /* 0x0003e2000c10112c */
[----:B------:R-:W-:-:S02]  /*9f2a0*/  LOP3.LUT P6, RZ, R7, 0x800000, RZ, 0xc0, !PT ;  /* 0x0080000007ff7812 */ /* 0x000fc400078cc0ff */
[----:B-1----:R-:W-:Y:S01]  /*9f2b0*/  PRMT R0, R22, 0x7773, RZ ;  /* 0x0000777316007816 */ /* 0x002fe200000000ff */
[----:B------:R-:W3:Y:S10]  /*9f2c0*/  LDL.LU.64 R20, [R1+0x968] ;  /* 0x0009680001147983 */ /* 0x000ef40000300a00 */
[----:B------:R1:W-:Y:S01]  /*9f2d0*/  @P6 STG.E.U8 desc[UR44][R26.64], R0 ;  /* 0x000000001a006986 */ /* 0x0003e2000c10112c */
[----:B------:R-:W-:-:S02]  /*9f2e0*/  LOP3.LUT P6, RZ, R7, 0x400000, RZ, 0xc0, !PT ;  /* 0x0040000007ff7812 */ /* 0x000fc400078cc0ff */
[----:B-1----:R-:W-:Y:S01]  /*9f2f0*/  PRMT R0, R17, 0x7770, RZ ;  /* 0x0000777011007816 */ /* 0x002fe200000000ff */
[----:B------:R-:W3:Y:S10]  /*9f300*/  LDL.LU.64 R26, [R1+0x960] ;  /* 0x00096000011a7983 */ /* 0x000ef40000300a00 */
[----:B--2---:R1:W-:Y:S01]  /*9f310*/  @P6 STG.E.U8 desc[UR44][R24.64], R0 ;  /* 0x0000000018006986 */ /* 0x0043e2000c10112c */
[----:B------:R-:W-:-:S02]  /*9f320*/  LOP3.LUT P6, RZ, R7, 0x200000, RZ, 0xc0, !PT ;  /* 0x0020000007ff7812 */ /* 0x000fc400078cc0ff */
[----:B-1----:R-:W-:Y:S01]  /*9f330*/  PRMT R0, R17, 0x7771, RZ ;  /* 0x0000777111007816 */ /* 0x002fe200000000ff */
[----:B------:R-:W2:Y:S04]  /*9f340*/  LDL.LU.64 R24, [R1+0x6e0] ;  /* 0x0006e00001187983 */ /* 0x000ea80000300a00 */
[----:B------:R-:W2:Y:S06]  /*9f350*/  LDL.LU R15, [R1+0x2c4] ;  /* 0x0002c400010f7983 */ /* 0x000eac0000300800 */
[----:B----4-:R1:W-:Y:S04]  /*9f360*/  @P6 STG.E.U8 desc[UR44][R10.64], R0 ;  /* 0x000000000a006986 */ /* 0x0103e8000c10112c */
[----:B-1----:R-:W4:Y:S01]  /*9f370*/  LDL.LU.64 R10, [R1+0x2568] ;  /* 0x00256800010a7983 */ /* 0x002f220000300a00 */
[----:B------:R-:W-:-:S02]  /*9f380*/  LOP3.LUT P6, RZ, R7, 0x100000, RZ, 0xc0, !PT ;  /* 0x0010000007ff7812 */ /* 0x000fc400078cc0ff */
[----:B------:R-:W-:Y:S01]  /*9f390*/  PRMT R0, R17, 0x7772, RZ ;  /* 0x0000777211007816 */ /* 0x000fe200000000ff */
[----:B------:R-:W2:Y:S10]  /*9f3a0*/  LDL.LU R22, [R1+0x20] ;  /* 0x0000200001167983 */ /* 0x000eb40000300800 */
[----:B----4-:R1:W-:Y:S04]  /*9f3b0*/  @P6 STG.E.U8 desc[UR44][R10.64], R0 ;  /* 0x000000000a006986 */ /* 0x0103e8000c10112c */
[----:B-1----:R-:W4:Y:S01]  /*9f3c0*/  LDL.LU.64 R10, [R1+0x2560] ;  /* 0x00256000010a7983 */ /* 0x002f220000300a00 */
[----:B------:R-:W-:-:S02]  /*9f3d0*/  LOP3.LUT P6, RZ, R7, 0x80000, RZ, 0xc0, !PT ;  /* 0x0008000007ff7812 */ /* 0x000fc400078cc0ff */
[----:B------:R-:W-:-:S11]  /*9f3e0*/  PRMT R0, R17, 0x7773, RZ ;  /* 0x0000777311007816 */ /* 0x000fd600000000ff */
[----:B----4-:R1:W-:Y:S04]  /*9f3f0*/  @P6 STG.E.U8 desc[UR44][R10.64], R0 ;  /* 0x000000000a006986 */ /* 0x0103e8000c10112c */
[----:B-1----:R-:W4:Y:S01]  /*9f400*/  LDL.LU.64 R10, [R1+0x2558] ;  /* 0x00255800010a7983 */ /* 0x002f220000300a00 */
[----:B------:R-:W-:Y:S02]  /*9f410*/  LOP3.LUT P6, RZ, R7, 0x40000, RZ, 0xc0, !PT ;  /* 0x0004000007ff7812 */ /* 0x000fe400078cc0ff */
[----:B---3--:R-:W-:Y:S02]  /*9f420*/  PRMT R0, R28, 0x7770, RZ ;  /* 0x000077701c007816 */ /* 0x008fe400000000ff */
[C---:B------:R-:W-:Y:S02]  /*9f430*/  LOP3.LUT P1, RZ, R16.reuse, 0x100000, RZ, 0xc0, !PT ;  /* 0x0010000010ff7812 */ /* 0x040fe4000782c0ff */
[----:B------:R-:W-:-:S02]  /*9f440*/  LOP3.LUT P4, RZ, R16, 0x200000, RZ, 0xc0, !PT ;  /* 0x0020000010ff7812 */ /* 0x000fc4000788c0ff */
[C---:B------:R-:W-:Y:S02]  /*9f450*/  LOP3.LUT P3, RZ, R16.reuse, 0x400000, RZ, 0xc0, !PT ;  /* 0x0040000010ff7812 */ /* 0x040fe4000786c0ff */
[C---:B------:R-:W-:Y:S02]  /*9f460*/  LOP3.LUT P0, RZ, R16.reuse, 0x800000, RZ, 0xc0, !PT ;  /* 0x0080000010ff7812 */ /* 0x040fe4000780c0ff */
[C---:B------:R-:W-:Y:S02]  /*9f470*/  LOP3.LUT P2, RZ, R16.reuse, 0x1000000, RZ, 0xc0, !PT ;  /* 0x0100000010ff7812 */ /* 0x040fe4000784c0ff */
[----:B------:R-:W-:Y:S01]  /*9f480*/  LOP3.LUT P5, RZ, R16, 0x2000000, RZ, 0xc0, !PT ;  /* 0x0200000010ff7812 */ /* 0x000fe200078ac0ff */
[----:B----4-:R1:W-:Y:S01]  /*9f490*/  @P6 STG.E.U8 desc[UR44][R10.64], R0 ;  /* 0x000000000a006986 */ /* 0x0103e2000c10112c */
[C---:B------:R-:W-:Y:S02]  /*9f4a0*/  LOP3.LUT P6, RZ, R7.reuse, 0x20000, RZ, 0xc0, !PT ;  /* 0x0002000007ff7812 */ /* 0x040fe400078cc0ff */
[----:B-1----:R-:W-:Y:S01]  /*9f4b0*/  PRMT R0, R28, 0x7771, RZ ;  /* 0x000077711c007816 */ /* 0x002fe200000000ff */
[----:B------:R-:W3:Y:S10]  /*9f4c0*/  LDL.LU R10, [R1+0x2550] ;  /* 0x00255000010a7983 */ /* 0x000ef40000300800 */
[----:B------:R1:W-:Y:S01]  /*9f4d0*/  @P6 STG.E.U8 desc[UR44][R4.64], R0 ;  /* 0x0000000004006986 */ /* 0x0003e2000c10112c */
[----:B------:R-:W-:-:S02]  /*9f4e0*/  LOP3.LUT P6, RZ, R7, 0x10000, RZ, 0xc0, !PT ;  /* 0x0001000007ff7812 */ /* 0x000fc400078cc0ff */
        /* <DEDUP_REMOVED lines=12> */
[----:B------:R2:W-:Y:S02]  /*9f5b0*/  @P2 STG.E.U8 desc[UR44][R26.64], R0 ;  /* 0x000000001a002986 */ /* 0x0005e4000c10112c */
[----:B--2---:R-:W-:-:S05]  /*9f5c0*/  PRMT R0, R15, 0x7770, RZ ;  /* 0x000077700f007816 */ /* 0x004fca00000000ff */
[----:B------:R1:W-:Y:S04]  /*9f5d0*/  @P5 STG.E.U8 desc[UR44][R24.64], R0 ;  /* 0x0000000018005986 */ /* 0x0003e8000c10112c */
[----:B-1----:R-:W2:Y:S01]  /*9f5e0*/  LDL.LU.64 R24, [R1+0x9a8] ;  /* 0x0009a80001187983 */ /* 0x002ea20000300a00 */
[C---:B------:R-:W-:Y:S02]  /*9f5f0*/  LOP3.LUT P3, RZ, R16.reuse, 0x4000000, RZ, 0xc0, !PT ;  /* 0x0400000010ff7812 */ /* 0x040fe4000786c0ff */
[----:B------:R-:W-:Y:S02]  /*9f600*/  LOP3.LUT P0, RZ, R16, 0x8000000, RZ, 0xc0, !PT ;  /* 0x0800000010ff7812 */ /* 0x000fe4000780c0ff */
[C---:B------:R-:W-:Y:S01]  /*9f610*/  PRMT R0, R15.reuse, 0x7771, RZ ;  /* 0x000077710f007816 */ /* 0x040fe200000000ff */
[----:B------:R-:W3:Y:S04]  /*9f620*/  LDL.LU.64 R26, [R1+0x9a0] ;  /* 0x0009a000011a7983 */ /* 0x000ee80000300a00 */
[----:B------:R-:W3:Y:S04]  /*9f630*/  LDL.LU.64 R18, [R1+0x998] ;  /* 0x0009980001127983 */ /* 0x000ee80000300a00 */
[----:B------:R-:W3:Y:S04]  /*9f640*/  LDL.LU.64 R20, [R1+0x9c8] ;  /* 0x0009c80001147983 */ /* 0x000ee80000300a00 */
[----:B------:R-:W3:Y:S04]  /*9f650*/  LDL.LU R6, [R1+0x2b8] ;  /* 0x0002b80001067983 */ /* 0x000ee80000300800 */
[----:B----4-:R1:W-:Y:S02]  /*9f660*/  @P3 STG.E.U8 desc[UR44][R28.64], R0 ;  /* 0x000000001c003986 */ /* 0x0103e4000c10112c */
[----:B-1----:R-:W-:-:S02]  /*9f670*/  PRMT R0, R15, 0x7772, RZ ;  /* 0x000077720f007816 */ /* 0x002fc400000000ff */
[----:B------:R-:W4:Y:S04]  /*9f680*/  LDL.LU.64 R28, [R1+0x9e0] ;  /* 0x0009e000011c7983 */ /* 0x000f280000300a00 */
[----:B------:R-:W4:Y:S04]  /*9f690*/  LDL.LU R11, [R1+0x2c8] ;  /* 0x0002c800010b7983 */ /* 0x000f280000300800 */
[----:B--2---:R1:W-:Y:S04]  /*9f6a0*/  @P0 STG.E.U8 desc[UR44][R24.64], R0 ;  /* 0x0000000018000986 */ /* 0x0043e8000c10112c */
        /* <DEDUP_REMOVED lines=36> */
[----:B------:R-:W3:Y:S04]  /*9f8f0*/  LDL.LU R26, [R1+0x2bc] ;  /* 0x0002bc00011a7983 */ /* 0x000ee80000300800 */
[----:B------:R-:W3:Y:S04]  /*9f900*/  LDL.LU.64 R2, [R1+0xa18] ;  /* 0x000a180001027983 */ /* 0x000ee80000300a00 */
[----:B------:R-:W3:Y:S04]  /*9f910*/  LDL.LU.64 R12, [R1+0xa10] ;  /* 0x000a1000010c7983 */ /* 0x000ee80000300a00 */
[----:B------:R-:W3:Y:S04]  /*9f920*/  LDL.LU.64 R8, [R1+0xa40] ;  /* 0x000a400001087983 */ /* 0x000ee80000300a00 */
[----:B------:R1:W-:Y:S04]  /*9f930*/  @P5 STG.E.U8 desc[UR44][R18.64], R0 ;  /* 0x0000000012005986 */ /* 0x0003e8000c10112c */
[----:B------:R-:W3:Y:S04]  /*9f940*/  LDL.LU.64 R14, [R1+0xa58] ;  /* 0x000a5800010e7983 */ /* 0x000ee80000300a00 */
[----:B------:R-:W3:Y:S04]  /*9f950*/  LDL.LU.64 R16, [R1+0xa50] ;  /* 0x000a500001107983 */ /* 0x000ee80000300a00 */
[----:B------:R-:W3:Y:S01]  /*9f960*/  LDL.LU R27, [R1+0x2cc] ;  /* 0x0002cc00011b7983 */ /* 0x000ee20000300800 */
[----:B-1----:R-:W-:-:S03]  /*9f970*/  PRMT R0, R6, 0x7771, RZ ;  /* 0x0000777106007816 */ /* 0x002fc600000000ff */
[----:B------:R-:W3:Y:S04]  /*9f980*/  LDL.LU.64 R18, [R1+0x6f0] ;  /* 0x0006f00001127983 */ /* 0x000ee80000300a00 */
[----:B------:R1:W-:Y:S01]  /*9f990*/  @P6 STG.E.U8 desc[UR44][R20.64], R0 ;  /* 0x0000000014006986 */ /* 0x0003e2000c10112c */
[C---:B------:R-:W-:Y:S02]  /*9f9a0*/  LOP3.LUT P6, RZ, R7.reuse, 0x8000, RZ, 0xc0, !PT ;  /* 0x0000800007ff7812 */ /* 0x040fe400078cc0ff */
        /* <DEDUP_REMOVED lines=47> */
[----:B-1----:R-:W2:Y:S04]  /*9fca0*/  LDL.LU.64 R24, [R1+0xab8] ;  /* 0x000ab80001187983 */ /* 0x002ea80000300a00 */
[----:B------:R-:W4:Y:S04]  /*9fcb0*/  LDL.LU.64 R18, [R1+0xad8] ;  /* 0x000ad80001127983 */ /* 0x000f280000300a00 */
[----:B------:R-:W3:Y:S01]  /*9fcc0*/  LDL.LU R15, [R1+0x2e0] ;  /* 0x0002e000010f7983 */ /* 0x000ee20000300800 */
[----:B------:R-:W-:-:S02]  /*9fcd0*/  LOP3.LUT P3, RZ, R22, 0x2000, RZ, 0xc0, !PT ;  /* 0x0000200016ff7812 */ /* 0x000fc4000786c0ff */
[----:B------:R-:W-:Y:S01]  /*9fce0*/  LOP3.LUT P0, RZ, R22, 0x4000, RZ, 0xc0, !PT ;  /* 0x0000400016ff7812 */ /* 0x000fe2000780c0ff */
[----:B------:R-:W4:Y:S04]  /*9fcf0*/  LDL.LU.64 R20, [R1+0xad0] ;  /* 0x000ad00001147983 */ /* 0x000f280000300a00 */
[----:B------:R-:W4:Y:S04]  /*9fd00*/  LDL.LU.64 R26, [R1+0xac8] ;  /* 0x000ac800011a7983 */ /* 0x000f280000300a00 */
[----:B------:R-:W4:Y:S01]  /*9fd10*/  LDL.LU R6, [R1+0x2d0] ;  /* 0x0002d00001067983 */ /* 0x000f220000300800 */
[----:B---3--:R-:W-:-:S05]  /*9fd20*/  PRMT R0, R15, 0x7770, RZ ;  /* 0x000077700f007816 */ /* 0x008fca00000000ff */
[----:B------:R1:W-:Y:S02]  /*9fd30*/  @P3 STG.E.U8 desc[UR44][R28.64], R0 ;  /* 0x000000001c003986 */ /* 0x0003e4000c10112c */
[----:B-1----:R-:W-:Y:S02]  /*9fd40*/  PRMT R0, R15, 0x7771, RZ ;  /* 0x000077710f007816 */ /* 0x002fe400000000ff */
[----:B------:R-:W3:Y:S04]  /*9fd50*/  LDL.LU.64 R28, [R1+0xaf8] ;  /* 0x000af800011c7983 */ /* 0x000ee80000300a00 */
[----:B--2---:R1:W-:Y:S04]  /*9fd60*/  @P0 STG.E.U8 desc[UR44][R24.64], R0 ;  /* 0x0000000018000986 */ /* 0x0043e8000c10112c */
[----:B-1----:R-:W2:Y:S04]  /*9fd70*/  LDL.LU.64 R24, [R1+0xb18] ;  /* 0x000b180001187983 */ /* 0x002ea80000300a00 */
        /* <DEDUP_REMOVED lines=17> */
[----:B----4-:R1:W-:Y:S04]  /*9fe90*/  STL.64 [R1+0x2538], R10 ;  /* 0x0025380a01007387 */ /* 0x0103e80000100a00 */
[----:B-1----:R-:W4:Y:S04]  /*9fea0*/  LDL.LU.64 R10, [R1+0xb10] ;  /* 0x000b1000010a7983 */ /* 0x002f280000300a00 */
[----:B------:R-:W4:Y:S01]  /*9feb0*/  LDL.LU.64 R4, [R1+0xb38] ;  /* 0x000b380001047983 */ /* 0x000f220000300a00 */
[----:B------:R-:W-:-:S04]  /*9fec0*/  LOP3.LUT R7, R7, 0xffffffdf, RZ, 0xc0, !PT ;  /* 0xffffffdf07077812 */ /* 0x000fc800078ec0ff */
[----:B------:R-:W-:Y:S02]  /*9fed0*/  @P6 LOP3.LUT R7, R7, 0x20, RZ, 0xfc, !PT ;  /* 0x0000002007076812 */ /* 0x000fe400078efcff */
        /* <DEDUP_REMOVED lines=17> */
[----:B---3--:R1:W-:Y:S01]  /*9fff0*/  @P6 STG.E.U8 desc[UR44][R28.64], R0 ;  /* 0x000000001c006986 */ /* 0x0083e2000c10112c */
[----:B------:R-:W-:Y:S02]  /*a0000*/  LOP3.LUT P6, RZ, R7, 0x40, RZ, 0xc0, !PT ;  /* 0x0000004007ff7812 */ /* 0x000fe400078cc0ff */
[C---:B------:R-:W-:Y:S02]  /*a0010*/  LOP3.LUT P1, RZ, R22.reuse, 0x4000000, RZ, 0xc0, !PT ;  /* 0x0400000016ff7812 */ /* 0x040fe4000782c0ff */
[C---:B------:R-:W-:Y:S02]  /*a0020*/  LOP3.LUT P4, RZ, R22.reuse, 0x8000000, RZ, 0xc0, !PT ;  /* 0x0800000016ff7812 */ /* 0x040fe4000788c0ff */
[----:B------:R-:W-:Y:S02]  /*a0030*/  LOP3.LUT P3, RZ, R22, 0x10000000, RZ, 0xc0, !PT ;  /* 0x1000000016ff7812 */ /* 0x000fe4000786c0ff */
[----:B-1----:R-:W-:Y:S02]  /*a0040*/  PRMT R0, R6, 0x7772, RZ ;  /* 0x0000777206007816 */ /* 0x002fe400000000ff */
[----:B------:R-:W-:-:S02]  /*a0050*/  LOP3.LUT P0, RZ, R22, 0x20000000, RZ, 0xc0, !PT ;  /* 0x2000000016ff7812 */ /* 0x000fc4000780c0ff */
[C---:B------:R-:W-:Y:S01]  /*a0060*/  LOP3.LUT P2, RZ, R22.reuse, 0x40000000, RZ, 0xc0, !PT ;  /* 0x4000000016ff7812 */ /* 0x040fe2000784c0ff */
[----:B--2---:R1:W-:Y:S01]  /*a0070*/  @P6 STG.E.U8 desc[UR44][R24.64], R0 ;  /* 0x0000000018006986 */ /* 0x0043e2000c10112c */
[C---:B------:R-:W-:Y:S02]  /*a0080*/  LOP3.LUT P6, RZ, R7.reuse, 0x20, RZ, 0xc0, !PT ;  /* 0x0000002007ff7812 */ /* 0x040fe400078cc0ff */
[----:B------:R-:W-:Y:S02]  /*a0090*/  LOP3.LUT P5, RZ, R22, 0x80000000, RZ, 0xc0, !PT ;  /* 0x8000000016ff7812 */ /* 0x000fe400078ac0ff */
[----:B-1----:R-:W-:Y:S01]  /*a00a0*/  PRMT R0, R6, 0x7773, RZ ;  /* 0x0000777306007816 */ /* 0x002fe200000000ff */
[----:B----4-:R1:W-:Y:S04]  /*a00b0*/  STL.64 [R1+0x2530], R4 ;  /* 0x0025300401007387 */ /* 0x0103e80000100a00 */
[----:B-1----:R-:W2:Y:S04]  /*a00c0*/  LDL.LU.64 R4, [R1+0xb08] ;  /* 0x000b080001047983 */ /* 0x002ea80000300a00 */
[----:B------:R-:W3:Y:S04]  /*a00d0*/  LDL.LU.64 R2, [R1+0xb50] ;  /* 0x000b500001027983 */ /* 0x000ee80000300a00 */
        /* <DEDUP_REMOVED lines=11> */
[----:B------:R1:W-:Y:S04]  /*a0190*/  @P6 STG.E.U8 desc[UR44][R10.64], R0 ;  /* 0x000000000a006986 */ /* 0x0003e8000c10112c */
[----:B-1----:R-:W2:Y:S01]  /*a01a0*/  LDL.LU.64 R10, [R1+0x2538] ;  /* 0x00253800010a7983 */ /* 0x002ea20000300a00 */
[----:B------:R-:W-:-:S02]  /*a01b0*/  LOP3.LUT P6, RZ, R7, 0x10, RZ, 0xc0, !PT ;  /* 0x0000001007ff7812 */ /* 0x000fc400078cc0ff */
[----:B--2---:R-:W-:-:S11]  /*a01c0*/  PRMT R0, R11, 0x7770, RZ ;  /* 0x000077700b007816 */ /* 0x004fd600000000ff */
[----:B------:R1:W-:Y:S04]  /*a01d0*/  @P6 STG.E.U8 desc[UR44][R4.64], R0 ;  /* 0x0000000004006986 */ /* 0x0003e8000c10112c */
[----:B-1----:R-:W2:Y:S01]  /*a01e0*/  LDL.LU.64 R4, [R1+0x2530] ;  /* 0x0025300001047983 */ /* 0x002ea20000300a00 */
[----:B------:R-:W-:Y:S02]  /*a01f0*/  LOP3.LUT P6, RZ, R7, 0x8, RZ, 0xc0, !PT ;  /* 0x0000000807ff7812 */ /* 0x000fe400078cc0ff */
[----:B------:R-:W-:-:S11]  /*a0200*/  PRMT R0, R11, 0x7771, RZ ;  /* 0x000077710b007816 */ /* 0x000fd600000000ff */
        /* <DEDUP_REMOVED lines=23> */
[----:B-1----:R-:W3:Y:S04]  /*a0380*/  LDL.LU.64 R24, [R1+0x848] ;  /* 0x0008480001187983 */ /* 0x002ee80000300a00 */
[----:B------:R-:W4:Y:S04]  /*a0390*/  LDL.LU.64 R16, [R1+0xbe8] ;  /* 0x000be80001107983 */ /* 0x000f280000300a00 */
[----:B------:R-:W4:Y:S04]  /*a03a0*/  LDL.LU.64 R18, [R1+0xc08] ;  /* 0x000c080001127983 */ /* 0x000f280000300a00 */
[----:B------:R-:W3:Y:S01]  /*a03b0*/  LDL.LU R22, [R1+0x2d8] ;  /* 0x0002d80001167983 */ /* 0x000ee20000300800 */
[----:B------:R-:W-:-:S02]  /*a03c0*/  LOP3.LUT P3, RZ, R27, 0x1, RZ, 0xc0, !PT ;  /* 0x000000011bff7812 */ /* 0x000fc4000786c0ff */
[----:B------:R-:W-:Y:S02]  /*a03d0*/  LOP3.LUT P0, RZ, R27, 0x2, RZ, 0xc0, !PT ;  /* 0x000000021bff7812 */ /* 0x000fe4000780c0ff */
[----:B------:R-:W-:Y:S01]  /*a03e0*/  PRMT R0, R26, 0x7773, RZ ;  /* 0x000077731a007816 */ /* 0x000fe200000000ff */
[----:B------:R-:W4:Y:S04]  /*a03f0*/  LDL.LU.64 R20, [R1+0xc00] ;  /* 0x000c000001147983 */ /* 0x000f280000300a00 */
[----:B------:R-:W4:Y:S04]  /*a0400*/  LDL.LU R11, [R1+0x2ec] ;  /* 0x0002ec00010b7983 */ /* 0x000f280000300800 */
[----:B--2---:R1:W-:Y:S04]  /*a0410*/  @P3 STG.E.U8 desc[UR44][R28.64], R0 ;  /* 0x000000001c003986 */ /* 0x0043e8000c10112c */
[----:B-1----:R-:W2:Y:S01]  /*a0420*/  LDL.LU.64 R28, [R1+0xbf8] ;  /* 0x000bf800011c7983 */ /* 0x002ea20000300a00 */
[----:B---3--:R-:W-:-:S05]  /*a0430*/  PRMT R0, R22, 0x7770, RZ ;  /* 0x0000777016007816 */ /* 0x008fca00000000ff */
        /* <DEDUP_REMOVED lines=32> */
[----:B------:R-:W4:Y:S04]  /*a0640*/  LDL.LU R26, [R1+0x2f0] ;  /* 0x0002f000011a7983 */ /* 0x000f280000300800 */
[----:B------:R-:W4:Y:S04]  /*a0650*/  LDL.LU.64 R2, [R1+0xc80] ;  /* 0x000c800001027983 */ /* 0x000f280000300a00 */
        /* <DEDUP_REMOVED lines=12> */
[----:B------:R-:W4:Y:S04]  /*a0720*/  LDL.LU R22, [R1+0x310] ;  /* 0x0003100001167983 */ /* 0x000f280000300800 */
[----:B------:R1:W-:Y:S01]  /*a0730*/  @P6 STG.E.U8 desc[UR44][R20.64], R0 ;  /* 0x0000000014006986 */ /* 0x0003e2000c10112c */
[----:B------:R-:W-:-:S03]  /*a0740*/  LOP3.LUT P6, RZ, R10, 0x80000000, RZ, 0xc0, !PT ;  /* 0x800000000aff7812 */ /* 0x000fc600078cc0ff */
[----:B------:R-:W4:Y:S01]  /*a0750*/  LDL.LU.64 R18, [R1+0xcb8] ;  /* 0x000cb80001127983 */ /* 0x000f220000300a00 */
[----:B-1----:R-:W-:-:S03]  /*a0760*/  PRMT R0, R11, 0x7770, RZ ;  /* 0x000077700b007816 */ /* 0x002fc600000000ff */
[----:B------:R-:W4:Y:S06]  /*a0770*/  LDL.LU.64 R20, [R1+0xcb0] ;  /* 0x000cb00001147983 */ /* 0x000f2c0000300a00 */
[----:B--2---:R1:W-:Y:S01]  /*a0780*/  @P6 STG.E.U8 desc[UR44][R28.64], R0 ;  /* 0x000000001c006986 */ /* 0x0043e2000c10112c */
[C---:B------:R-:W-:Y:S02]  /*a0790*/  LOP3.LUT P6, RZ, R10.reuse, 0x40000000, RZ, 0xc0, !PT ;  /* 0x400000000aff7812 */ /* 0x040fe400078cc0ff */
        /* <DEDUP_REMOVED lines=9> */
[----:B------:R-:W-:Y:S02]  /*a0830*/  PRMT R0, R11, 0x7773, RZ ;  /* 0x000077730b007816 */ /* 0x000fe400000000ff */
[----:B------:R-:W3:Y:S09]  /*a0840*/  LDL.LU R11, [R1+0x2524] ;  /* 0x00252400010b7983 */ /* 0x000ef20000300800 */
[----:B----4-:R1:W-:Y:S04]  /*a0850*/  @P6 STG.E.U8 desc[UR44][R12.64], R0 ;  /* 0x000000000c006986 */ /* 0x0103e8000c10112c */
[----:B-1----:R-:W4:Y:S01]  /*a0860*/  LDL.LU R13, [R1+0x2520] ;  /* 0x00252000010d7983 */ /* 0x002f220000300800 */
[----:B------:R-:W-:-:S02]  /*a0870*/  LOP3.LUT P6, RZ, R10, 0x8000000, RZ, 0xc0, !PT ;  /* 0x080000000aff7812 */ /* 0x000fc400078cc0ff */
[C---:B------:R-:W-:Y:S02]  /*a0880*/  LOP3.LUT P1, RZ, R27.reuse, 0x2000, RZ, 0xc0, !PT ;  /* 0x000020001bff7812 */ /* 0x040fe4000782c0ff */
[C---:B------:R-:W-:Y:S02]  /*a0890*/  LOP3.LUT P4, RZ, R27.reuse, 0x4000, RZ, 0xc0, !PT ;  /* 0x000040001bff7812 */ /* 0x040fe4000788c0ff */
[C---:B------:R-:W-:Y:S02]  /*a08a0*/  LOP3.LUT P3, RZ, R27.reuse, 0x8000, RZ, 0xc0, !PT ;  /* 0x000080001bff7812 */ /* 0x040fe4000786c0ff */
[C---:B------:R-:W-:Y:S02]  /*a08b0*/  LOP3.LUT P0, RZ, R27.reuse, 0x10000, RZ, 0xc0, !PT ;  /* 0x000100001bff7812 */ /* 0x040fe4000780c0ff */
[C---:B------:R-:W-:Y:S02]  /*a08c0*/  LOP3.LUT P2, RZ, R27.reuse, 0x20000, RZ, 0xc0, !PT ;  /* 0x000200001bff7812 */ /* 0x040fe4000784c0ff */
[----:B------:R-:W-:-:S02]  /*a08d0*/  LOP3.LUT P5, RZ, R27, 0x40000, RZ, 0xc0, !PT ;  /* 0x000400001bff7812 */ /* 0x000fc400078ac0ff */
        /* <DEDUP_REMOVED lines=23> */
[----:B-1----:R-:W2:Y:S04]  /*a0a50*/  LDL.LU.64 R24, [R1+0xcf0] ;  /* 0x000cf00001187983 */ /* 0x002ea80000300a00 */
[----:B------:R-:W3:Y:S01]  /*a0a60*/  LDL.LU.64 R28, [R1+0xcf8] ;  /* 0x000cf800011c7983 */ /* 0x000ee20000300a00 */
[C---:B------:R-:W-:Y:S02]  /*a0a70*/  LOP3.LUT P3, RZ, R27.reuse, 0x80000, RZ, 0xc0, !PT ;  /* 0x000800001bff7812 */ /* 0x040fe4000786c0ff */
[----:B------:R-:W-:-:S02]  /*a0a80*/  LOP3.LUT P0, RZ, R27, 0x100000, RZ, 0xc0, !PT ;  /* 0x001000001bff7812 */ /* 0x000fc4000780c0ff */
[C---:B------:R-:W-:Y:S01]  /*a0a90*/  PRMT R0, R22.reuse, 0x7772, RZ ;  /* 0x0000777216007816 */ /* 0x040fe200000000ff */
[----:B------:R-:W4:Y:S04]  /*a0aa0*/  LDL.LU.64 R14, [R1+0xce8] ;  /* 0x000ce800010e7983 */ /* 0x000f280000300a00 */
[----:B------:R-:W4:Y:S04]  /*a0ab0*/  LDL.LU.64 R18, [R1+0xd18] ;  /* 0x000d180001127983 */ /* 0x000f280000300a00 */
[----:B------:R-:W4:Y:S04]  /*a0ac0*/  LDL.LU.64 R20, [R1+0xd30] ;  /* 0x000d300001147983 */ /* 0x000f280000300a00 */
[----:B------:R-:W4:Y:S04]  /*a0ad0*/  LDL.LU R26, [R1+0x2f4] ;  /* 0x0002f400011a7983 */ /* 0x000f280000300800 */
        /* <DEDUP_REMOVED lines=41> */
[----:B------:R-:W4:Y:S04]  /*a0d70*/  LDL.LU R27, [R1+0x2f8] ;  /* 0x0002f800011b7983 */ /* 0x000f280000300800 */
[----:B------:R-:W4:Y:S04]  /*a0d80*/  LDL.LU.64 R4, [R1+0xd60] ;  /* 0x000d600001047983 */ /* 0x000f280000300a00 */
[----:B------:R-:W4:Y:S01]  /*a0d90*/  LDL.LU.64 R2, [R1+0xd90] ;  /* 0x000d900001027983 */ /* 0x000f220000300a00 */
[----:B-1----:R-:W-:-:S03]  /*a0da0*/  PRMT R0, R26, 0x7771, RZ ;  /* 0x000077711a007816 */ /* 0x002fc600000000ff */
[----:B------:R-:W4:Y:S04]  /*a0db0*/  LDL.LU.64 R12, [R1+0xda8] ;  /* 0x000da800010c7983 */ /* 0x000f280000300a00 */
[----:B------:R-:W4:Y:S04]  /*a0dc0*/  LDL.LU.64 R8, [R1+0xda0] ;  /* 0x000da00001087983 */ /* 0x000f280000300a00 */
[----:B------:R-:W4:Y:S04]  /*a0dd0*/  LDL.LU R22, [R1+0x318] ;  /* 0x0003180001167983 */ /* 0x000f280000300800 */
[----:B------:R-:W4:Y:S04]  /*a0de0*/  LDL.LU.64 R14, [R1+0x828] ;  /* 0x00082800010e7983 */ /* 0x000f280000300a00 */
[----:B------:R1:W-:Y:S02]  /*a0df0*/  @P5 STG.E.U8 desc[UR44][R18.64], R0 ;  /* 0x0000000012005986 */ /* 0x0003e4000c10112c */
[----:B-1----:R-:W-:-:S02]  /*a0e00*/  PRMT R0, R26, 0x7772, RZ ;  /* 0x000077721a007816 */ /* 0x002fc400000000ff */
        /* <DEDUP_REMOVED lines=25> */
[----:B------:R-:W-:-:S03]  /*a0fa0*/  LOP3.LUT P0, RZ, R17, 0x8, RZ, 0xc0, !PT ;  /* 0x0000000811ff7812 */ /* 0x000fc6000780c0ff */
        /* <DEDUP_REMOVED lines=15> */
[----:B------:R1:W-:Y:S01]  /*a10a0*/  @P3 STG.E.U8 desc[UR44][R18.64], R0 ;  /* 0x0000000012003986 */ /* 0x0003e2000c10112c */
[----:B------:R-:W-:Y:S01]  /*a10b0*/  IMAD.MOV.U32 R27, RZ, RZ, R23 ;  /* 0x000000ffff1b7224 */ /* 0x000fe200078e0017 */
[----:B-1----:R-:W-:-:S05]  /*a10c0*/  PRMT R0, R22, 0x7772, RZ ;  /* 0x0000777216007816 */ /* 0x002fca00000000ff */
[----:B------:R1:W-:Y:S02]  /*a10d0*/  @P0 STG.E.U8 desc[UR44][R20.64], R0 ;  /* 0x0000000014000986 */ /* 0x0003e4000c10112c */
[----:B-1----:R-:W-:Y:S02]  /*a10e0*/  PRMT R0, R22, 0x7773, RZ ;  /* 0x0000777316007816 */ /* 0x002fe400000000ff */
[----:B------:R-:W4:Y:S01]  /*a10f0*/  LDL.LU.64 R22, [R1+0xe08] ;  /* 0x000e080001167983 */ /* 0x000f220000300a00 */
[C---:B------:R-:W-:Y:S02]  /*a1100*/  LOP3.LUT P2, RZ, R17.reuse, 0x10, RZ, 0xc0, !PT ;  /* 0x0000001011ff7812 */ /* 0x040fe4000784c0ff */
[C---:B------:R-:W-:Y:S02]  /*a1110*/  LOP3.LUT P5, RZ, R17.reuse, 0x20, RZ, 0xc0, !PT ;  /* 0x0000002011ff7812 */ /* 0x040fe400078ac0ff */
[----:B------:R-:W-:Y:S01]  /*a1120*/  LOP3.LUT P3, RZ, R17, 0x40, RZ, 0xc0, !PT ;  /* 0x0000004011ff7812 */ /* 0x000fe2000786c0ff */
[----:B------:R-:W4:Y:S08]  /*a1130*/  LDL.LU.64 R14, [R1+0xe20] ;  /* 0x000e2000010e7983 */ /* 0x000f300000300a00 */
[----:B---3--:R1:W-:Y:S02]  /*a1140*/  @P2 STG.E.U8 desc[UR44][R28.64], R0 ;  /* 0x000000001c002986 */ /* 0x0083e4000c10112c */
[----:B-1----:R-:W-:-:S05]  /*a1150*/  PRMT R0, R26, 0x7770, RZ ;  /* 0x000077701a007816 */ /* 0x002fca00000000ff */
[----:B--2---:R1:W-:Y:S02]  /*a1160*/  @P5 STG.E.U8 desc[UR44][R24.64], R0 ;  /* 0x0000000018005986 */ /* 0x0043e4000c10112c */
[----:B-1----:R-:W-:Y:S02]  /*a1170*/  PRMT R0, R26, 0x7771, RZ ;  /* 0x000077711a007816 */ /* 0x002fe400000000ff */
[----:B------:R-:W2:Y:S04]  /*a1180*/  LDL.LU.64 R24, [R1+0xe18] ;  /* 0x000e180001187983 */ /* 0x000ea80000300a00 */
[----:B------:R-:W3:Y:S04]  /*a1190*/  LDL.LU.64 R18, [R1+0x820] ;  /* 0x0008200001127983 */ /* 0x000ee80000300a00 */
[----:B------:R-:W3:Y:S04]  /*a11a0*/  LDL.LU.64 R20, [R1+0xe40] ;  /* 0x000e400001147983 */ /* 0x000ee80000300a00 */
[----:B------:R-:W3:Y:S04]  /*a11b0*/  LDL.LU.64 R28, [R1+0xe60] ;  /* 0x000e6000011c7983 */ /* 0x000ee80000300a00 */
[----:B----4-:R1:W-:Y:S04]  /*a11c0*/  @P3 STG.E.U8 desc[UR44][R22.64], R0 ;  /* 0x0000000016003986 */ /* 0x0103e8000c10112c */
[----:B-1----:R-:W4:Y:S04]  /*a11d0*/  LDL.LU.64 R22, [R1+0xe58] ;  /* 0x000e580001167983 */ /* 0x002f280000300a00 */
[----:B------:R-:W4:Y:S04]  /*a11e0*/  LDL.LU R16, [R1+0x330] ;  /* 0x0003300001107983 */ /* 0x000f280000300800 */
[----:B------:R-:W2:Y:S01]  /*a11f0*/  LDL.LU.64 R2, [R1+0xe80] ;  /* 0x000e800001027983 */ /* 0x000ea20000300a00 */
        /* <DEDUP_REMOVED lines=22> */
[C---:B------:R-:W-:Y:S02]  /*a1360*/  LOP3.LUT P2, RZ, R17.reuse, 0x100, RZ, 0xc0, !PT ;  /* 0x0000010011ff7812 */ /* 0x040fe4000784c0ff */
[----:B------:R-:W-:Y:S02]  /*a1370*/  LOP3.LUT R10, R10, 0xffffbfff, RZ, 0xc0, !PT ;  /* 0xffffbfff0a0a7812 */ /* 0x000fe400078ec0ff */
[----:B------:R-:W-:Y:S02]  /*a1380*/  PRMT R0, R26, 0x7772, RZ ;  /* 0x000077721a007816 */ /* 0x000fe400000000ff */
[----:B------:R-:W-:Y:S01]  /*a1390*/  LOP3.LUT P5, RZ, R17, 0x200, RZ, 0xc0, !PT ;  /* 0x0000020011ff7812 */ /* 0x000fe200078ac0ff */
[----:B------:R-:W2:Y:S04]  /*a13a0*/  LDL.LU.64 R12, [R1+0xe98] ;  /* 0x000e9800010c7983 */ /* 0x000ea80000300a00 */
[----:B------:R-:W2:Y:S01]  /*a13b0*/  LDL.LU.64 R6, [R1+0xe90] ;  /* 0x000e900001067983 */ /* 0x000ea20000300a00 */
[----:B------:R-:W-:-:S02]  /*a13c0*/  @P6 LOP3.LUT R10, R10, 0x4000, RZ, 0xfc, !PT ;  /* 0x000040000a0a6812 */ /* 0x000fc400078efcff */
[----:B------:R-:W-:Y:S01]  /*a13d0*/  LOP3.LUT P6, RZ, R17, 0x800, RZ, 0xc0, !PT ;  /* 0x0000080011ff7812 */ /* 0x000fe200078cc0ff */
[----:B------:R1:W-:Y:S01]  /*a13e0*/  @P0 STG.E.U8 desc[UR44][R14.64], R0 ;  /* 0x000000000e000986 */ /* 0x0003e2000c10112c */
[----:B------:R-:W-:Y:S02]  /*a13f0*/  LOP3.LUT R10, R10, 0xffff7fff, RZ, 0xc0, !PT ;  /* 0xffff7fff0a0a7812 */ /* 0x000fe400078ec0ff */
[----:B-1----:R-:W-:-:S09]  /*a1400*/  PRMT R0, R26, 0x7773, RZ ;  /* 0x000077731a007816 */ /* 0x002fd200000000ff */
[----:B------:R-:W-:Y:S02]  /*a1410*/  @P6 LOP3.LUT R10, R10, 0x8000, RZ, 0xfc, !PT ;  /* 0x000080000a0a6812 */ /* 0x000fe400078efcff */
[----:B------:R-:W-:Y:S01]  /*a1420*/  LOP3.LUT P6, RZ, R17, 0x400, RZ, 0xc0, !PT ;  /* 0x0000040011ff7812 */ /* 0x000fe200078cc0ff */
[----:B------:R1:W-:Y:S02]  /*a1430*/  @P2 STG.E.U8 desc[UR44][R24.64], R0 ;  /* 0x0000000018002986 */ /* 0x0003e4000c10112c */
[C---:B-1----:R-:W-:Y:S02]  /*a1440*/  PRMT R0, R27.reuse, 0x7770, RZ ;  /* 0x000077701b007816 */ /* 0x042fe400000000ff */
[----:B------:R-:W2:Y:S04]  /*a1450*/  LDL.LU R24, [R1+0x320] ;  /* 0x0003200001187983 */ /* 0x000ea80000300800 */
[----:B------:R-:W2:Y:S04]  /*a1460*/  LDL.LU.64 R4, [R1+0x818] ;  /* 0x0008180001047983 */ /* 0x000ea80000300a00 */
[----:B------:R-:W2:Y:S04]  /*a1470*/  LDL.LU.64 R8, [R1+0xeb8] ;  /* 0x000eb80001087983 */ /* 0x000ea80000300a00 */
[----:B------:R-:W2:Y:S04]  /*a1480*/  LDL.LU R25, [R1+0x334] ;  /* 0x0003340001197983 */ /* 0x000ea80000300800 */
[----:B---3--:R1:W-:Y:S04]  /*a1490*/  @P5 STG.E.U8 desc[UR44][R18.64], R0 ;  /* 0x0000000012005986 */ /* 0x0083e8000c10112c */
[----:B------:R-:W3:Y:S01]  /*a14a0*/  LDL.LU.64 R14, [R1+0xed8] ;  /* 0x000ed800010e7983 */ /* 0x000ee20000300a00 */
[----:B-1----:R-:W-:-:S03]  /*a14b0*/  PRMT R0, R27, 0x7771, RZ ;  /* 0x000077711b007816 */ /* 0x002fc600000000ff */
[----:B------:R-:W3:Y:S04]  /*a14c0*/  LDL.LU.64 R18, [R1+0xed0] ;  /* 0x000ed00001127983 */ /* 0x000ee80000300a00 */
[----:B------:R1:W-:Y:S01]  /*a14d0*/  @P6 STG.E.U8 desc[UR44][R20.64], R0 ;  /* 0x0000000014006986 */ /* 0x0003e2000c10112c */
[C---:B------:R-:W-:Y:S02]  /*a14e0*/  LOP3.LUT P6, RZ, R10.reuse, 0x8000, RZ, 0xc0, !PT ;  /* 0x000080000aff7812 */ /* 0x040fe400078cc0ff */
[----:B-1----:R-:W-:Y:S01]  /*a14f0*/  PRMT R0, R27, 0x7772, RZ ;  /* 0x000077721b007816 */ /* 0x002fe200000000ff */
[----:B------:R-:W3:Y:S10]  /*a1500*/  LDL.LU.64 R20, [R1+0xec8] ;  /* 0x000ec80001147983 */ /* 0x000ef40000300a00 */
[----:B------:R1:W-:Y:S01]  /*a1510*/  @P6 STG.E.U8 desc[UR44][R28.64], R0 ;  /* 0x000000001c006986 */ /* 0x0003e2000c10112c */
[----:B------:R-:W-:Y:S01]  /*a1520*/  LOP3.LUT P6, RZ, R10, 0x4000, RZ, 0xc0, !PT ;  /* 0x000040000aff7812 */ /* 0x000fe200078cc0ff */
[----:B-1----:R-:W-:-:S02]  /*a1530*/  IMAD.MOV.U32 R0, RZ, RZ, R27 ;  /* 0x000000ffff007224 */ /* 0x002fc400078e001b */
[----:B------:R-:W3:Y:S04]  /*a1540*/  LDL.LU.64 R28, [R1+0xef8] ;  /* 0x000ef800011c7983 */ /* 0x000ee80000300a00 */
[----:B------:R-:W3:Y:S01]  /*a1550*/  LDL.LU.64 R26, [R1+0xf10] ;  /* 0x000f1000011a7983 */ /* 0x000ee20000300a00 */
[----:B------:R-:W-:-:S05]  /*a1560*/  PRMT R0, R0, 0x7773, RZ ;  /* 0x0000777300007816 */ /* 0x000fca00000000ff */
[----:B----4-:R1:W-:Y:S01]  /*a1570*/  @P6 STG.E.U8 desc[UR44][R22.64], R0 ;  /* 0x0000000016006986 */ /* 0x0103e2000c10112c */
[----:B------:R-:W-:Y:S02]  /*a1580*/  LOP3.LUT P6, RZ, R10, 0x2000, RZ, 0xc0, !PT ;  /* 0x000020000aff7812 */ /* 0x000fe400078cc0ff */
        /* <DEDUP_REMOVED lines=14> */
[----:B-1----:R-:W-:Y:S01]  /*a1670*/  PRMT R0, R16, 0x7772, RZ ;  /* 0x0000777210007816 */ /* 0x002fe200000000ff */
[----:B------:R-:W2:Y:S10]  /*a1680*/  LDL.LU R2, [R1+0x2500] ;  /* 0x0025000001027983 */ /* 0x000eb40000300800 */
[----:B------:R1:W-:Y:S04]  /*a1690*/  @P6 STG.E.U8 desc[UR44][R12.64], R0 ;  /* 0x000000000c006986 */ /* 0x0003e8000c10112c */
[----:B-1----:R-:W2:Y:S01]  /*a16a0*/  LDL.LU.64 R12, [R1+0x24f8] ;  /* 0x0024f800010c7983 */ /* 0x002ea20000300a00 */
        /* <DEDUP_REMOVED lines=10> */
[----:B---3--:R1:W-:Y:S02]  /*a1750*/  @P1 STG.E.U8 desc[UR44][R14.64], R0 ;  /* 0x000000000e001986 */ /* 0x0083e4000c10112c */
        /* <DEDUP_REMOVED lines=10> */
[----:B----4-:R1:W-:Y:S04]  /*a1800*/  @P5 STG.E.U8 desc[UR44][R22.64], R0 ;  /* 0x0000000016005986 */ /* 0x0103e8000c10112c */
[----:B-1----:R-:W4:Y:S04]  /*a1810*/  LDL.LU.64 R22, [R1+0xf30] ;  /* 0x000f300001167983 */ /* 0x002f280000300a00 */
[----:B------:R-:W4:Y:S04]  /*a1820*/  LDL.LU.64 R18, [R1+0xf50] ;  /* 0x000f500001127983 */ /* 0x000f280000300a00 */
[----:B------:R-:W3:Y:S01]  /*a1830*/  LDL.LU R26, [R1+0x324] ;  /* 0x00032400011a7983 */ /* 0x000ee20000300800 */
[----:B------:R-:W-:-:S02]  /*a1840*/  LOP3.LUT R10, R10, 0xfffffffe, RZ, 0xc0, !PT ;  /* 0xfffffffe0a0a7812 */ /* 0x000fc400078ec0ff */
[C---:B------:R-:W-:Y:S01]  /*a1850*/  LOP3.LUT P3, RZ, R17.reuse, 0x2000000, RZ, 0xc0, !PT ;  /* 0x0200000011ff7812 */ /* 0x040fe2000786c0ff */
[----:B------:R-:W4:Y:S04]  /*a1860*/  LDL.LU.64 R20, [R1+0xf48] ;  /* 0x000f480001147983 */ /* 0x000f280000300a00 */
[----:B------:R-:W4:Y:S01]  /*a1870*/  LDL.LU.64 R28, [R1+0xf40] ;  /* 0x000f4000011c7983 */ /* 0x000f220000300a00 */
[C---:B------:R-:W-:Y:S02]  /*a1880*/  LOP3.LUT P0, RZ, R17.reuse, 0x4000000, RZ, 0xc0, !PT ;  /* 0x0400000011ff7812 */ /* 0x040fe4000780c0ff */
[C---:B------:R-:W-:Y:S02]  /*a1890*/  LOP3.LUT P2, RZ, R17.reuse, 0x8000000, RZ, 0xc0, !PT ;  /* 0x0800000011ff7812 */ /* 0x040fe4000784c0ff */
[----:B------:R-:W-:Y:S01]  /*a18a0*/  LOP3.LUT P5, RZ, R17, 0x10000000, RZ, 0xc0, !PT ;  /* 0x1000000011ff7812 */ /* 0x000fe200078ac0ff */
[----:B------:R1:W-:Y:S04]  /*a18b0*/  STL [R1+0x2424], R17 ;  /* 0x0024241101007387 */ /* 0x0003e80000100800 */
[----:B-1----:R-:W4:Y:S01]  /*a18c0*/  LDL.LU R17, [R1+0x338] ;  /* 0x0003380001117983 */ /* 0x002f220000300800 */
        /* <DEDUP_REMOVED lines=22> */
[----:B------:R-:W-:Y:S10]  /*a1a30*/  STL [R1+0x24e8], R2 ;  /* 0x0024e80201007387 */ /* 0x000ff40000100800 */
[----:B------:R-:W-:-:S02]  /*a1a40*/  @P6 LOP3.LUT R10, R10, 0x80, RZ, 0xfc, !PT ;  /* 0x000000800a0a6812 */ /* 0x000fc400078efcff */
[----:B------:R-:W-:Y:S02]  /*a1a50*/  LOP3.LUT P6, RZ, R2, 0x4, RZ, 0xc0, !PT ;  /* 0x0000000402ff7812 */ /* 0x000fe400078cc0ff */
[----:B---3--:R-:W-:-:S05]  /*a1a60*/  PRMT R0, R26, 0x7770, RZ ;  /* 0x000077701a007816 */ /* 0x008fca00000000ff */
[----:B------:R1:W-:Y:S04]  /*a1a70*/  @P3 STG.E.U8 desc[UR44][R24.64], R0 ;  /* 0x0000000018003986 */ /* 0x0003e8000c10112c */
[----:B-1----:R-:W2:Y:S04]  /*a1a80*/  LDL.LU.64 R24, [R1+0xf70] ;  /* 0x000f700001187983 */ /* 0x002ea80000300a00 */
[----:B------:R-:W3:Y:S01]  /*a1a90*/  LDL.LU.64 R2, [R1+0xf80] ;  /* 0x000f800001027983 */ /* 0x000ee20000300a00 */
[----:B------:R-:W-:-:S05]  /*a1aa0*/  PRMT R0, R26, 0x7771, RZ ;  /* 0x000077711a007816 */ /* 0x000fca00000000ff */
[----:B----4-:R1:W-:Y:S02]  /*a1ab0*/  @P0 STG.E.U8 desc[UR44][R22.64], R0 ;  /* 0x0000000016000986 */ /* 0x0103e4000c10112c */
[----:B-1----:R-:W-:-:S05]  /*a1ac0*/  PRMT R0, R26, 0x7772, RZ ;  /* 0x000077721a007816 */ /* 0x002fca00000000ff */
[----:B------:R1:W-:Y:S02]  /*a1ad0*/  @P2 STG.E.U8 desc[UR44][R18.64], R0 ;  /* 0x0000000012002986 */ /* 0x0003e4000c10112c */
[----:B-1----:R-:W-:Y:S02]  /*a1ae0*/  PRMT R0, R26, 0x7773, RZ ;  /* 0x000077731a007816 */ /* 0x002fe400000000ff */
[----:B---3--:R1:W-:Y:S04]  /*a1af0*/  STL.64 [R1+0x24f0], R2 ;  /* 0x0024f00201007387 */ /* 0x0083e80000100a00 */
[----:B-1----:R-:W3:Y:S04]  /*a1b00*/  LDL.LU.64 R2, [R1+0xf88] ;  /* 0x000f880001027983 */ /* 0x002ee80000300a00 */
[----:B------:R1:W-:Y:S04]  /*a1b10*/  @P5 STG.E.U8 desc[UR44][R20.64], R0 ;  /* 0x0000000014005986 */ /* 0x0003e8000c10112c */
[----:B------:R-:W4:Y:S04]  /*a1b20*/  LDL.LU.64 R22, [R1+0x808] ;  /* 0x0008080001167983 */ /* 0x000f280000300a00 */
[----:B------:R-:W4:Y:S01]  /*a1b30*/  LDL.LU R16, [R1+0x328] ;  /* 0x0003280001107983 */ /* 0x000f220000300800 */
[----:B-1----:R-:W-:-:S05]  /*a1b40*/  PRMT R0, R17, 0x7770, RZ ;  /* 0x0000777011007816 */ /* 0x002fca00000000ff */
[----:B------:R1:W-:Y:S01]  /*a1b50*/  @P6 STG.E.U8 desc[UR44][R28.64], R0 ;  /* 0x000000001c006986 */ /* 0x0003e2000c10112c */
[C---:B------:R-:W-:Y:S02]  /*a1b60*/  LOP3.LUT P6, RZ, R10.reuse, 0x80, RZ, 0xc0, !PT ;  /* 0x000000800aff7812 */ /* 0x040fe400078cc0ff */
[C---:B------:R-:W-:Y:S02]  /*a1b70*/  LOP3.LUT P1, RZ, R13.reuse, 0x40000, RZ, 0xc0, !PT ;  /* 0x000400000dff7812 */ /* 0x040fe4000782c0ff */
[C---:B------:R-:W-:Y:S02]  /*a1b80*/  LOP3.LUT P4, RZ, R13.reuse, 0x20000, RZ, 0xc0, !PT ;  /* 0x000200000dff7812 */ /* 0x040fe4000788c0ff */
[----:B------:R-:W-:Y:S02]  /*a1b90*/  LOP3.LUT P3, RZ, R13, 0x10000, RZ, 0xc0, !PT ;  /* 0x000100000dff7812 */ /* 0x000fe4000786c0ff */
[----:B-1----:R-:W-:Y:S01]  /*a1ba0*/  PRMT R0, R17, 0x7771, RZ ;  /* 0x0000777111007816 */ /* 0x002fe200000000ff */
[----:B------:R1:W-:Y:S04]  /*a1bb0*/  STL [R1+0x23e0], R12 ;  /* 0x0023e00c01007387 */ /* 0x0003e80000100800 */
[----:B--2---:R2:W-:Y:S01]  /*a1bc0*/  @P6 STG.E.U8 desc[UR44][R24.64], R0 ;  /* 0x0000000018006986 */ /* 0x0045e2000c10112c */
[----:B------:R-:W-:-:S03]  /*a1bd0*/  LOP3.LUT P6, RZ, R10, 0x40, RZ, 0xc0, !PT ;  /* 0x000000400aff7812 */ /* 0x000fc600078cc0ff */
[----:B-1----:R-:W4:Y:S04]  /*a1be0*/  LDL.LU.64 R12, [R1+0xfa8] ;  /* 0x000fa800010c7983 */ /* 0x002f280000300a00 */
[----:B------:R-:W4:Y:S04]  /*a1bf0*/  LDL.LU.64 R6, [R1+0xfc8] ;  /* 0x000fc80001067983 */ /* 0x000f280000300a00 */
[----:B------:R-:W4:Y:S04]  /*a1c00*/  LDL.LU R27, [R1+0x33c] ;  /* 0x00033c00011b7983 */ /* 0x000f280000300800 */
[----:B------:R-:W4:Y:S04]  /*a1c10*/  LDL.LU.64 R4, [R1+0xfc0] ;  /* 0x000fc00001047983 */ /* 0x000f280000300a00 */
[----:B------:R-:W4:Y:S04]  /*a1c20*/  LDL.LU.64 R8, [R1+0xfb8] ;  /* 0x000fb80001087983 */ /* 0x000f280000300a00 */
[----:B------:R-:W4:Y:S01]  /*a1c30*/  LDL.LU.64 R14, [R1+0xfe8] ;  /* 0x000fe800010e7983 */ /* 0x000f220000300a00 */
[----:B--2---:R-:W-:-:S03]  /*a1c40*/  PRMT R0, R17, 0x7772, RZ ;  /* 0x0000777211007816 */ /* 0x004fc600000000ff */
[----:B------:R-:W2:Y:S04]  /*a1c50*/  LDL.LU.64 R18, [R1+0x1000] ;  /* 0x0010000001127983 */ /* 0x000ea80000300a00 */
[----:B------:R-:W2:Y:S04]  /*a1c60*/  LDL.LU.64 R20, [R1+0xff8] ;  /* 0x000ff80001147983 */ /* 0x000ea80000300a00 */
[----:B------:R-:W2:Y:S04]  /*a1c70*/  LDL.LU.64 R28, [R1+0x800] ;  /* 0x00080000011c7983 */ /* 0x000ea80000300a00 */
[----:B------:R-:W2:Y:S04]  /*a1c80*/  LDL.LU R26, [R1+0x32c] ;  /* 0x00032c00011a7983 */ /* 0x000ea80000300800 */
[----:B------:R-:W2:Y:S04]  /*a1c90*/  LDL.LU.64 R24, [R1+0x1020] ;  /* 0x0010200001187983 */ /* 0x000ea80000300a00 */
[----:B---3--:R1:W-:Y:S04]  /*a1ca0*/  @P6 STG.E.U8 desc[UR44][R2.64], R0 ;  /* 0x0000000002006986 */ /* 0x0083e8000c10112c */
[----:B-1----:R-:W3:Y:S01]  /*a1cb0*/  LDL.LU.64 R2, [R1+0x24f0] ;  /* 0x0024f00001027983 */ /* 0x002ee20000300a00 */
[----:B------:R-:W-:-:S02]  /*a1cc0*/  LOP3.LUT P6, RZ, R10, 0x20, RZ, 0xc0, !PT ;  /* 0x000000200aff7812 */ /* 0x000fc400078cc0ff */
[----:B------:R-:W-:Y:S02]  /*a1cd0*/  PRMT R0, R17, 0x7773, RZ ;  /* 0x0000777311007816 */ /* 0x000fe400000000ff */
[C---:B------:R-:W-:Y:S02]  /*a1ce0*/  LOP3.LUT P0, RZ, R11.reuse, 0x2000, RZ, 0xc0, !PT ;  /* 0x000020000bff7812 */ /* 0x040fe4000780c0ff */
[----:B------:R-:W-:-:S07]  /*a1cf0*/  LOP3.LUT P2, RZ, R11, 0x1000, RZ, 0xc0, !PT ;  /* 0x000010000bff7812 */ /* 0x000fce000784c0ff */
[----:B---3--:R4:W-:Y:S01]  /*a1d00*/  @P6 STG.E.U8 desc[UR44][R2.64], R0 ;  /* 0x0000000002006986 */ /* 0x0089e2000c10112c */
[----:B------:R-:W-:Y:S02]  /*a1d10*/  LOP3.LUT P6, RZ, R10, 0x10, RZ, 0xc0, !PT ;  /* 0x000000100aff7812 */ /* 0x000fe400078cc0ff */
[----:B----4-:R-:W-:Y:S01]  /*a1d20*/  PRMT R0, R16, 0x7770, RZ ;  /* 0x0000777010007816 */ /* 0x010fe200000000ff */
[----:B------:R-:W3:Y:S10]  /*a1d30*/  LDL.LU R2, [R1+0x24e8] ;  /* 0x0024e80001027983 */ /* 0x000ef40000300800 */
[----:B------:R1:W-:Y:S04]  /*a1d40*/  @P6 STG.E.U8 desc[UR44][R22.64], R0 ;  /* 0x0000000016006986 */ /* 0x0003e8000c10112c */
[----:B-1----:R-:W4:Y:S01]  /*a1d50*/  LDL.LU.64 R22, [R1+0x24e0] ;  /* 0x0024e00001167983 */ /* 0x002f220000300a00 */
        /* <DEDUP_REMOVED lines=15> */
[----:B--2---:R1:W-:Y:S01]  /*a1e50*/  @P4 STG.E.U8 desc[UR44][R18.64], R0 ;  /* 0x0000000012004986 */ /* 0x0043e2000c10112c */
[----:B------:R-:W-:Y:S02]  /*a1e60*/  LOP3.LUT P5, RZ, R11, 0x800, RZ, 0xc0, !PT ;  /* 0x000008000bff7812 */ /* 0x000fe400078ac0ff */
[----:B-1----:R-:W-:-:S05]  /*a1e70*/  PRMT R0, R27, 0x7773, RZ ;  /* 0x000077731b007816 */ /* 0x002fca00000000ff */
[----:B------:R1:W-:Y:S02]  /*a1e80*/  @P3 STG.E.U8 desc[UR44][R20.64], R0 ;  /* 0x0000000014003986 */ /* 0x0003e4000c10112c */
[----:B-1----:R-:W-:-:S05]  /*a1e90*/  PRMT R0, R26, 0x7770, RZ ;  /* 0x000077701a007816 */ /* 0x002fca00000000ff */
[----:B------:R1:W-:Y:S02]  /*a1ea0*/  @P0 STG.E.U8 desc[UR44][R28.64], R0 ;  /* 0x000000001c000986 */ /* 0x0003e4000c10112c */
[----:B-1----:R-:W-:-:S05]  /*a1eb0*/  PRMT R0, R26, 0x7771, RZ ;  /* 0x000077711a007816 */ /* 0x002fca00000000ff */
[----:B------:R1:W-:Y:S02]  /*a1ec0*/  @P2 STG.E.U8 desc[UR44][R24.64], R0 ;  /* 0x0000000018002986 */ /* 0x0003e4000c10112c */
        /* <DEDUP_REMOVED lines=13> */
[----:B------:R-:W-:Y:S04]  /*a1fa0*/  STL [R1+0x248c], R11 ;  /* 0x00248c0b01007387 */ /* 0x000fe80000100800 */
[----:B----4-:R3:W-:Y:S02]  /*a1fb0*/  @P3 STG.E.U8 desc[UR44][R28.64], R0 ;  /* 0x000000001c003986 */ /* 0x0107e4000c10112c */
[----:B---3--:R-:W-:-:S02]  /*a1fc0*/  PRMT R0, R27, 0x7770, RZ ;  /* 0x000077701b007816 */ /* 0x008fc400000000ff */
[----:B------:R-:W3:Y:S04]  /*a1fd0*/  LDL.LU.64 R28, [R1+0x7f8] ;  /* 0x0007f800011c7983 */ /* 0x000ee80000300a00 */
[----:B------:R1:W-:Y:S04]  /*a1fe0*/  @P0 STG.E.U8 desc[UR44][R24.64], R0 ;  /* 0x0000000018000986 */ /* 0x0003e8000c10112c */
[----:B-1----:R-:W4:Y:S04]  /*a1ff0*/  LDL.LU.64 R24, [R1+0x1098] ;  /* 0x0010980001187983 */ /* 0x002f280000300a00 */
[----:B------:R-:W2:Y:S04]  /*a2000*/  LDL.LU R16, [R1+0x354] ;  /* 0x0003540001107983 */ /* 0x000ea80000300800 */
[----:B--2---:R1:W-:Y:S04]  /*a2010*/  STL [R1+0x24cc], R16 ;  /* 0x0024cc1001007387 */ /* 0x0043e80000100800 */
        /* <DEDUP_REMOVED lines=32> */
[----:B------:R-:W2:Y:S04]  /*a2220*/  LDL.LU.64 R10, [R1+0x10a8] ;  /* 0x0010a800010a7983 */ /* 0x000ea80000300a00 */
[----:B------:R-:W2:Y:S04]  /*a2230*/  LDL.LU.64 R12, [R1+0x10f0] ;  /* 0x0010f000010c7983 */ /* 0x000ea80000300a00 */
[----:B------:R-:W2:Y:S01]  /*a2240*/  LDL.LU.64 R6, [R1+0x1108] ;  /* 0x0011080001067983 */ /* 0x000ea20000300a00 */
[----:B-1----:R-:W-:-:S03]  /*a2250*/  PRMT R0, R27, 0x7772, RZ ;  /* 0x000077721b007816 */ /* 0x002fc600000000ff */
[----:B------:R-:W2:Y:S04]  /*a2260*/  LDL.LU R26, [R1+0x344] ;  /* 0x00034400011a7983 */ /* 0x000ea80000300800 */
[----:B------:R-:W2:Y:S04]  /*a2270*/  LDL.LU.64 R4, [R1+0x1100] ;  /* 0x0011000001047983 */ /* 0x000ea80000300a00 */
[----:B------:R-:W2:Y:S04]  /*a2280*/  LDL.LU.64 R8, [R1+0x7f0] ;  /* 0x0007f00001087983 */ /* 0x000ea80000300a00 */
[----:B------:R-:W2:Y:S04]  /*a2290*/  LDL.LU.64 R14, [R1+0x1128] ;  /* 0x00112800010e7983 */ /* 0x000ea80000300a00 */
[----:B------:R1:W-:Y:S02]  /*a22a0*/  @P5 STG.E.U8 desc[UR44][R18.64], R0 ;  /* 0x0000000012005986 */ /* 0x0003e4000c10112c */
[----:B-1----:R-:W-:-:S02]  /*a22b0*/  PRMT R0, R27, 0x7773, RZ ;  /* 0x000077731b007816 */ /* 0x002fc400000000ff */
[----:B------:R-:W2:Y:S04]  /*a22c0*/  LDL.LU.64 R18, [R1+0x1148] ;  /* 0x0011480001127983 */ /* 0x000ea80000300a00 */
[----:B------:R-:W2:Y:S04]  /*a22d0*/  LDL.LU R27, [R1+0x358] ;  /* 0x00035800011b7983 */ /* 0x000ea80000300800 */
[----:B------:R1:W-:Y:S01]  /*a22e0*/  @P6 STG.E.U8 desc[UR44][R20.64], R0 ;  /* 0x0000000014006986 */ /* 0x0003e2000c10112c */
[C---:B------:R-:W-:Y:S02]  /*a22f0*/  LOP3.LUT P6, RZ, R2.reuse, 0x80000000, RZ, 0xc0, !PT ;  /* 0x8000000002ff7812 */ /* 0x040fe400078cc0ff */
        /* <DEDUP_REMOVED lines=15> */
[----:B-1----:R-:W2:Y:S01]  /*a23f0*/  LDL.LU R16, [R1+0x24cc] ;  /* 0x0024cc0001107983 */ /* 0x002ea20000300800 */
[----:B------:R-:W-:Y:S02]  /*a2400*/  LOP3.LUT P6, RZ, R2, 0x8000000, RZ, 0xc0, !PT ;  /* 0x0800000002ff7812 */ /* 0x000fe400078cc0ff */
[----:B------:R-:W-:Y:S02]  /*a2410*/  LOP3.LUT P1, RZ, R22, 0x20000000, RZ, 0xc0, !PT ;  /* 0x2000000016ff7812 */ /* 0x000fe4000782c0ff */
[----:B--2---:R-:W-:-:S09]  /*a2420*/  PRMT R0, R16, 0x7770, RZ ;  /* 0x0000777010007816 */ /* 0x004fd200000000ff */
        /* <DEDUP_REMOVED lines=11> */
[----:B------:R1:W-:Y:S04]  /*a24e0*/  @P1 STG.E.U8 desc[UR44][R8.64], R0 ;  /* 0x0000000008001986 */ /* 0x0003e8000c10112c */
[----:B-1----:R-:W2:Y:S01]  /*a24f0*/  LDL.LU.64 R8, [R1+0x1180] ;  /* 0x0011800001087983 */ /* 0x002ea20000300a00 */
[C---:B------:R-:W-:Y:S02]  /*a2500*/  LOP3.LUT P4, RZ, R22.reuse, 0x10000000, RZ, 0xc0, !PT ;  /* 0x1000000016ff7812 */ /* 0x040fe4000788c0ff */
[----:B------:R-:W-:Y:S02]  /*a2510*/  LOP3.LUT P3, RZ, R22, 0x8000000, RZ, 0xc0, !PT ;  /* 0x0800000016ff7812 */ /* 0x000fe4000786c0ff */
[----:B------:R-:W-:Y:S02]  /*a2520*/  PRMT R0, R26, 0x7771, RZ ;  /* 0x000077711a007816 */ /* 0x000fe400000000ff */
[----:B------:R-:W-:-:S02]  /*a2530*/  LOP3.LUT P0, RZ, R22, 0x4000000, RZ, 0xc0, !PT ;  /* 0x0400000016ff7812 */ /* 0x000fc4000780c0ff */
[----:B------:R-:W-:-:S05]  /*a2540*/  LOP3.LUT P2, RZ, R22, 0x2000000, RZ, 0xc0, !PT ;  /* 0x0200000016ff7812 */ /* 0x000fca000784c0ff */
        /* <DEDUP_REMOVED lines=8> */
[----:B---3--:R1:W-:Y:S02]  /*a25d0*/  @P2 STG.E.U8 desc[UR44][R28.64], R0 ;  /* 0x000000001c002986 */ /* 0x0083e4000c10112c */
[----:B-1----:R-:W-:-:S05]  /*a25e0*/  PRMT R0, R27, 0x7771, RZ ;  /* 0x000077711b007816 */ /* 0x002fca00000000ff */
[----:B----4-:R1:W-:Y:S02]  /*a25f0*/  @P5 STG.E.U8 desc[UR44][R24.64], R0 ;  /* 0x0000000018005986 */ /* 0x0103e4000c10112c */
[C---:B-1----:R-:W-:Y:S02]  /*a2600*/  PRMT R0, R27.reuse, 0x7772, RZ ;  /* 0x000077721b007816 */ /* 0x042fe400000000ff */
[----:B------:R-:W3:Y:S04]  /*a2610*/  LDL.LU.64 R24, [R1+0x1178] ;  /* 0x0011780001187983 */ /* 0x000ee80000300a00 */
[----:B------:R-:W4:Y:S04]  /*a2620*/  LDL.LU.64 R14, [R1+0x7e8] ;  /* 0x0007e800010e7983 */ /* 0x000f280000300a00 */
[----:B------:R-:W4:Y:S04]  /*a2630*/  LDL.LU.64 R18, [R1+0x11a0] ;  /* 0x0011a00001127983 */ /* 0x000f280000300a00 */
[----:B------:R-:W4:Y:S04]  /*a2640*/  LDL.LU.64 R20, [R1+0x11c0] ;  /* 0x0011c00001147983 */ /* 0x000f280000300a00 */
[----:B------:R-:W4:Y:S04]  /*a2650*/  LDL.LU.64 R28, [R1+0x11b8] ;  /* 0x0011b800011c7983 */ /* 0x000f280000300a00 */
[----:B------:R-:W4:Y:S04]  /*a2660*/  LDL.LU R3, [R1+0x35c] ;  /* 0x00035c0001037983 */ /* 0x000f280000300800 */
[----:B--2---:R1:W-:Y:S02]  /*a2670*/  @P3 STG.E.U8 desc[UR44][R8.64], R0 ;  /* 0x0000000008003986 */ /* 0x0043e4000c10112c */
[----:B-1----:R-:W-:-:S02]  /*a2680*/  PRMT R0, R27, 0x7773, RZ ;  /* 0x000077731b007816 */ /* 0x002fc400000000ff */
[----:B------:R-:W2:Y:S04]  /*a2690*/  LDL.LU.64 R26, [R1+0x11b0] ;  /* 0x0011b000011a7983 */ /* 0x000ea80000300a00 */
[----:B------:R-:W3:Y:S01]  /*a26a0*/  LDL.LU.64 R10, [R1+0x11f8] ;  /* 0x0011f800010a7983 */ /* 0x000ee20000300a00 */
        /* <DEDUP_REMOVED lines=23> */
[----:B------:R-:W-:-:S07]  /*a2820*/  LOP3.LUT P2, RZ, R22, 0x200000, RZ, 0xc0, !PT ;  /* 0x0020000016ff7812 */ /* 0x000fce000784c0ff */
        /* <DEDUP_REMOVED lines=8> */
[----:B------:R-:W3:Y:S04]  /*a28b0*/  LDL.LU R24, [R1+0x34c] ;  /* 0x00034c0001187983 */ /* 0x000ee80000300800 */
[----:B----4-:R1:W-:Y:S04]  /*a28c0*/  @P2 STG.E.U8 desc[UR44][R14.64], R0 ;  /* 0x000000000e002986 */ /* 0x0103e8000c10112c */
[----:B------:R-:W4:Y:S04]  /*a28d0*/  LDL.LU.64 R12, [R1+0x11f0] ;  /* 0x0011f000010c7983 */ /* 0x000f280000300a00 */
[----:B------:R-:W4:Y:S04]  /*a28e0*/  LDL.LU.64 R16, [R1+0x7e0] ;  /* 0x0007e00001107983 */ /* 0x000f280000300a00 */
[----:B------:R-:W4:Y:S04]  /*a28f0*/  LDL.LU.64 R6, [R1+0x1218] ;  /* 0x0012180001067983 */ /* 0x000f280000300a00 */
[----:B------:R-:W4:Y:S04]  /*a2900*/  LDL.LU.64 R4, [R1+0x1238] ;  /* 0x0012380001047983 */ /* 0x000f280000300a00 */
[----:B------:R-:W4:Y:S01]  /*a2910*/  LDL.LU.64 R8, [R1+0x1230] ;  /* 0x0012300001087983 */ /* 0x000f220000300a00 */
[----:B-1----:R-:W-:-:S03]  /*a2920*/  PRMT R0, R23, 0x7771, RZ ;  /* 0x0000777117007816 */ /* 0x002fc600000000ff */
[----:B------:R-:W4:Y:S04]  /*a2930*/  LDL.LU.64 R14, [R1+0x1228] ;  /* 0x00122800010e7983 */ /* 0x000f280000300a00 */
[----:B------:R1:W-:Y:S02]  /*a2940*/  @P5 STG.E.U8 desc[UR44][R18.64], R0 ;  /* 0x0000000012005986 */ /* 0x0003e4000c10112c */
[----:B-1----:R-:W-:-:S05]  /*a2950*/  PRMT R0, R23, 0x7772, RZ ;  /* 0x0000777217007816 */ /* 0x002fca00000000ff */
[----:B------:R1:W-:Y:S01]  /*a2960*/  @P6 STG.E.U8 desc[UR44][R20.64], R0 ;  /* 0x0000000014006986 */ /* 0x0003e2000c10112c */
[C---:B------:R-:W-:Y:S02]  /*a2970*/  LOP3.LUT P6, RZ, R2.reuse, 0x800000, RZ, 0xc0, !PT ;  /* 0x0080000002ff7812 */ /* 0x040fe400078cc0ff */
[----:B-1----:R-:W-:Y:S02]  /*a2980*/  PRMT R0, R23, 0x7773, RZ ;  /* 0x0000777317007816 */ /* 0x002fe400000000ff */
[----:B------:R-:W4:Y:S09]  /*a2990*/  LDL.LU R23, [R1+0x24c8] ;  /* 0x0024c80001177983 */ /* 0x000f320000300800 */
[----:B------:R1:W-:Y:S01]  /*a29a0*/  @P6 STG.E.U8 desc[UR44][R28.64], R0 ;  /* 0x000000001c006986 */ /* 0x0003e2000c10112c */
[----:B------:R-:W-:-:S03]  /*a29b0*/  LOP3.LUT P6, RZ, R2, 0x400000, RZ, 0xc0, !PT ;  /* 0x0040000002ff7812 */ /* 0x000fc600078cc0ff */
[----:B------:R-:W4:Y:S04]  /*a29c0*/  LDL.LU.64 R18, [R1+0x1258] ;  /* 0x0012580001127983 */ /* 0x000f280000300a00 */
[----:B------:R-:W4:Y:S01]  /*a29d0*/  LDL.LU.64 R20, [R1+0x1270] ;  /* 0x0012700001147983 */ /* 0x000f220000300a00 */
[----:B-1----:R-:W-:-:S03]  /*a29e0*/  PRMT R0, R3, 0x7770, RZ ;  /* 0x0000777003007816 */ /* 0x002fc600000000ff */
[----:B------:R-:W4:Y:S04]  /*a29f0*/  LDL.LU.64 R28, [R1+0x1268] ;  /* 0x00126800011c7983 */ /* 0x000f280000300a00 */
[----:B------:R-:W4:Y:S04]  /*a2a00*/  LDL.LU R25, [R1+0x380] ;  /* 0x0003800001197983 */ /* 0x000f280000300800 */
[----:B--2---:R1:W-:Y:S01]  /*a2a10*/  @P6 STG.E.U8 desc[UR44][R26.64], R0 ;  /* 0x000000001a006986 */ /* 0x0043e2000c10112c */
[C---:B------:R-:W-:Y:S02]  /*a2a20*/  LOP3.LUT P6, RZ, R2.reuse, 0x200000, RZ, 0xc0, !PT ;  /* 0x0020000002ff7812 */ /* 0x040fe400078cc0ff */
[----:B-1----:R-:W-:Y:S01]  /*a2a30*/  PRMT R0, R3, 0x7771, RZ ;  /* 0x0000777103007816 */ /* 0x002fe200000000ff */
[----:B------:R-:W2:Y:S10]  /*a2a40*/  LDL.LU.64 R26, [R1+0x7d8] ;  /* 0x0007d800011a7983 */ /* 0x000eb40000300a00 */
[----:B---3--:R1:W-:Y:S04]  /*a2a50*/  @P6 STG.E.U8 desc[UR44][R10.64], R0 ;  /* 0x000000000a006986 */ /* 0x0083e8000c10112c */
[----:B-1----:R-:W3:Y:S01]  /*a2a60*/  LDL.LU.64 R10, [R1+0x24c0] ;  /* 0x0024c000010a7983 */ /* 0x002ee20000300a00 */
        /* <DEDUP_REMOVED lines=30> */
[----:B------:R-:W3:Y:S04]  /*a2c50*/  LDL.LU R23, [R1+0x24b8] ;  /* 0x0024b80001177983 */ /* 0x000ee80000300800 */
[----:B------:R1:W-:Y:S02]  /*a2c60*/  @P2 STG.E.U8 desc[UR44][R28.64], R0 ;  /* 0x000000001c002986 */ /* 0x0003e4000c10112c */
[----:B-1----:R-:W-:-:S05]  /*a2c70*/  PRMT R0, R25, 0x7770, RZ ;  /* 0x0000777019007816 */ /* 0x002fca00000000ff */
[----:B--2---:R1:W-:Y:S04]  /*a2c80*/  @P5 STG.E.U8 desc[UR44][R26.64], R0 ;  /* 0x000000001a005986 */ /* 0x0043e8000c10112c */
[----:B-1----:R-:W2:Y:S04]  /*a2c90*/  LDL.LU.64 R26, [R1+0x1290] ;  /* 0x00129000011a7983 */ /* 0x002ea80000300a00 */
[----:B------:R-:W4:Y:S01]  /*a2ca0*/  LDL.LU.64 R8, [R1+0x12b0] ;  /* 0x0012b00001087983 */ /* 0x000f220000300a00 */
[----:B------:R-:W-:Y:S02]  /*a2cb0*/  LOP3.LUT R2, R2, 0xfffffeff, RZ, 0xc0, !PT ;  /* 0xfffffeff02027812 */ /* 0x000fe400078ec0ff */
[----:B------:R-:W-:-:S02]  /*a2cc0*/  LOP3.LUT P3, RZ, R22, 0x10, RZ, 0xc0, !PT ;  /* 0x0000001016ff7812 */ /* 0x000fc4000786c0ff */
[C---:B------:R-:W-:Y:S02]  /*a2cd0*/  LOP3.LUT P0, RZ, R22.reuse, 0x8, RZ, 0xc0, !PT ;  /* 0x0000000816ff7812 */ /* 0x040fe4000780c0ff */
[----:B------:R-:W-:Y:S01]  /*a2ce0*/  PRMT R0, R25, 0x7771, RZ ;  /* 0x0000777119007816 */ /* 0x000fe200000000ff */
[----:B------:R-:W4:Y:S04]  /*a2cf0*/  LDL.LU.64 R28, [R1+0x12a8] ;  /* 0x0012a800011c7983 */ /* 0x000f280000300a00 */
[----:B------:R-:W4:Y:S04]  /*a2d00*/  LDL.LU.64 R14, [R1+0x12a0] ;  /* 0x0012a000010e7983 */ /* 0x000f280000300a00 */
[----:B------:R-:W4:Y:S01]  /*a2d10*/  LDL.LU.64 R18, [R1+0x12d0] ;  /* 0x0012d00001127983 */ /* 0x000f220000300a00 */
[----:B------:R-:W-:-:S02]  /*a2d20*/  LOP3.LUT P2, RZ, R22, 0x4, RZ, 0xc0, !PT ;  /* 0x0000000416ff7812 */ /* 0x000fc4000784c0ff */
[----:B------:R-:W-:Y:S02]  /*a2d30*/  LOP3.LUT P5, RZ, R22, 0x2, RZ, 0xc0, !PT ;  /* 0x0000000216ff7812 */ /* 0x000fe400078ac0ff */
[----:B---3--:R-:W-:-:S13]  /*a2d40*/  LOP3.LUT P6, RZ, R23, 0x1000000, RZ, 0xc0, !PT ;  /* 0x0100000017ff7812 */ /* 0x008fda00078cc0ff */
        /* <DEDUP_REMOVED lines=20> */
[----:B--2---:R1:W-:Y:S01]  /*a2e90*/  @P3 STG.E.U8 desc[UR44][R26.64], R0 ;  /* 0x000000001a003986 */ /* 0x0043e2000c10112c */
[----:B------:R-:W-:Y:S02]  /*a2ea0*/  LOP3.LUT R2, R2, 0xffff7fff, RZ, 0xc0, !PT ;  /* 0xffff7fff02027812 */ /* 0x000fe400078ec0ff */
[----:B-1----:R-:W-:-:S09]  /*a2eb0*/  PRMT R0, R25, 0x7772, RZ ;  /* 0x0000777219007816 */ /* 0x002fd200000000ff */
[----:B------:R-:W-:Y:S02]  /*a2ec0*/  @P6 LOP3.LUT R2, R2, 0x8000, RZ, 0xfc, !PT ;  /* 0x0000800002026812 */ /* 0x000fe400078efcff */
[----:B------:R-:W-:Y:S02]  /*a2ed0*/  LOP3.LUT P6, RZ, R22, 0x1, RZ, 0xc0, !PT ;  /* 0x0000000116ff7812 */ /* 0x000fe400078cc0ff */
[----:B------:R-:W2:Y:S04]  /*a2ee0*/  LDL.LU R22, [R1+0x374] ;  /* 0x0003740001167983 */ /* 0x000ea80000300800 */
[----:B------:R-:W3:Y:S04]  /*a2ef0*/  LDL.LU.64 R20, [R1+0x12e8] ;  /* 0x0012e80001147983 */ /* 0x000ee80000300a00 */
[----:B------:R-:W3:Y:S04]  /*a2f00*/  LDL.LU.64 R26, [R1+0x12e0] ;  /* 0x0012e000011a7983 */ /* 0x000ee80000300a00 */
[----:B----4-:R1:W-:Y:S04]  /*a2f10*/  @P0 STG.E.U8 desc[UR44][R8.64], R0 ;  /* 0x0000000008000986 */ /* 0x0103e8000c10112c */
[----:B------:R-:W4:Y:S01]  /*a2f20*/  LDL.LU R3, [R1+0x384] ;  /* 0x0003840001037983 */ /* 0x000f220000300800 */
[----:B-1----:R-:W-:-:S03]  /*a2f30*/  PRMT R0, R25, 0x7773, RZ ;  /* 0x0000777319007816 */ /* 0x002fc600000000ff */
[----:B------:R-:W2:Y:S04]  /*a2f40*/  LDL.LU.64 R24, [R1+0x1308] ;  /* 0x0013080001187983 */ /* 0x000ea80000300a00 */
[----:B------:R-:W-:Y:S04]  /*a2f50*/  @P2 STG.E.U8 desc[UR44][R28.64], R0 ;  /* 0x000000001c002986 */ /* 0x000fe8000c10112c */
[----:B--2---:R1:W-:Y:S04]  /*a2f60*/  STL.64 [R1+0x24b0], R24 ;  /* 0x0024b01801007387 */ /* 0x0043e80000100a00 */
[----:B-1----:R-:W2:Y:S01]  /*a2f70*/  LDL.LU.64 R24, [R1+0x7d0] ;  /* 0x0007d00001187983 */ /* 0x002ea20000300a00 */
[----:B------:R-:W-:-:S03]  /*a2f80*/  PRMT R0, R22, 0x7770, RZ ;  /* 0x0000777016007816 */ /* 0x000fc600000000ff */
[----:B------:R-:W2:Y:S04]  /*a2f90*/  LDL.LU.64 R10, [R1+0x1328] ;  /* 0x00132800010a7983 */ /* 0x000ea80000300a00 */
[----:B------:R-:W2:Y:S04]  /*a2fa0*/  LDL.LU.64 R12, [R1+0x1320] ;  /* 0x00132000010c7983 */ /* 0x000ea80000300a00 */
[----:B------:R-:W2:Y:S04]  /*a2fb0*/  LDL.LU R28, [R1+0x378] ;  /* 0x00037800011c7983 */ /* 0x000ea80000300800 */
[----:B------:R1:W-:Y:S04]  /*a2fc0*/  @P5 STG.E.U8 desc[UR44][R14.64], R0 ;  /* 0x000000000e005986 */ /* 0x0003e8000c10112c */
[----:B------:R-:W2:Y:S04]  /*a2fd0*/  LDL.LU.64 R16, [R1+0x1318] ;  /* 0x0013180001107983 */ /* 0x000ea80000300a00 */
[----:B------:R-:W2:Y:S04]  /*a2fe0*/  LDL.LU.64 R6, [R1+0x1348] ;  /* 0x0013480001067983 */ /* 0x000ea80000300a00 */
[----:B------:R-:W2:Y:S04]  /*a2ff0*/  LDL.LU R29, [R1+0x388] ;  /* 0x00038800011d7983 */ /* 0x000ea80000300800 */
[----:B------:R-:W2:Y:S04]  /*a3000*/  LDL.LU.64 R4, [R1+0x1360] ;  /* 0x0013600001047983 */ /* 0x000ea80000300a00 */
[----:B------:R-:W2:Y:S01]  /*a3010*/  LDL.LU.64 R8, [R1+0x1358] ;  /* 0x0013580001087983 */ /* 0x000ea20000300a00 */
[----:B-1----:R-:W-:-:S03]  /*a3020*/  PRMT R0, R22, 0x7771, RZ ;  /* 0x0000777116007816 */ /* 0x002fc600000000ff */
[----:B------:R-:W2:Y:S04]  /*a3030*/  LDL.LU.64 R14, [R1+0x7c8] ;  /* 0x0007c800010e7983 */ /* 0x000ea80000300a00 */
[----:B------:R1:W-:Y:S01]  /*a3040*/  @P6 STG.E.U8 desc[UR44][R18.64], R0 ;  /* 0x0000000012006986 */ /* 0x0003e2000c10112c */
[----:B------:R-:W-:Y:S02]  /*a3050*/  LOP3.LUT P6, RZ, R2, 0x8000, RZ, 0xc0, !PT ;  /* 0x0000800002ff7812 */ /* 0x000fe400078cc0ff */
[----:B-1----:R-:W-:Y:S01]  /*a3060*/  PRMT R0, R22, 0x7772, RZ ;  /* 0x0000777216007816 */ /* 0x002fe200000000ff */
[----:B------:R-:W2:Y:S10]  /*a3070*/  LDL.LU.64 R18, [R1+0x1380] ;  /* 0x0013800001127983 */ /* 0x000eb40000300a00 */
[----:B---3--:R1:W-:Y:S01]  /*a3080*/  @P6 STG.E.U8 desc[UR44][R20.64], R0 ;  /* 0x0000000014006986 */ /* 0x0083e2000c10112c */
[----:B------:R-:W-:-:S02]  /*a3090*/  LOP3.LUT P6, RZ, R2, 0x4000, RZ, 0xc0, !PT ;  /* 0x0000400002ff7812 */ /* 0x000fc400078cc0ff */
[----:B-1----:R-:W-:Y:S01]  /*a30a0*/  PRMT R0, R22, 0x7773, RZ ;  /* 0x0000777316007816 */ /* 0x002fe200000000ff */
[----:B------:R-:W3:Y:S10]  /*a30b0*/  LDL.LU.64 R20, [R1+0x13a0] ;  /* 0x0013a00001147983 */ /* 0x000ef40000300a00 */
[----:B------:R4:W-:Y:S01]  /*a30c0*/  @P6 STG.E.U8 desc[UR44][R26.64], R0 ;  /* 0x000000001a006986 */ /* 0x0009e2000c10112c */
[----:B------:R-:W-:-:S02]  /*a30d0*/  LOP3.LUT P6, RZ, R2, 0x2000, RZ, 0xc0, !PT ;  /* 0x0000200002ff7812 */ /* 0x000fc400078cc0ff */
[----:B----4-:R-:W-:Y:S01]  /*a30e0*/  PRMT R0, R3, 0x7770, RZ ;  /* 0x0000777003007816 */ /* 0x010fe200000000ff */
        /* <DEDUP_REMOVED lines=12> */
[C---:B------:R-:W-:Y:S02]  /*a31b0*/  LOP3.LUT P6, RZ, R2.reuse, 0x800, RZ, 0xc0, !PT ;  /* 0x0000080002ff7812 */ /* 0x040fe400078cc0ff */
[----:B-1----:R-:W-:Y:S01]  /*a31c0*/  PRMT R0, R3, 0x7772, RZ ;  /* 0x0000777203007816 */ /* 0x002fe200000000ff */
[----:B------:R-:W2:Y:S10]  /*a31d0*/  LDL.LU.64 R24, [R1+0x24a8] ;  /* 0x0024a80001187983 */ /* 0x000eb40000300a00 */
[----:B------:R1:W-:Y:S01]  /*a31e0*/  @P6 STG.E.U8 desc[UR44][R10.64], R0 ;  /* 0x000000000a006986 */ /* 0x0003e2000c10112c */
        /* <DEDUP_REMOVED lines=21> */
[----:B----4-:R1:W-:Y:S04]  /*a3340*/  @P5 STG.E.U8 desc[UR44][R26.64], R0 ;  /* 0x000000001a005986 */ /* 0x0103e8000c10112c */
[----:B-1----:R-:W4:Y:S04]  /*a3350*/  LDL.LU.64 R26, [R1+0x13c0] ;  /* 0x0013c000011a7983 */ /* 0x002f280000300a00 */
[----:B------:R-:W2:Y:S01]  /*a3360*/  LDL.LU R15, [R1+0x37c] ;  /* 0x00037c00010f7983 */ /* 0x000ea20000300800 */
[----:B------:R-:W-:-:S02]  /*a3370*/  LOP3.LUT P3, RZ, R23, 0x20000, RZ, 0xc0, !PT ;  /* 0x0002000017ff7812 */ /* 0x000fc4000786c0ff */
[C---:B------:R-:W-:Y:S02]  /*a3380*/  LOP3.LUT P0, RZ, R23.reuse, 0x10000, RZ, 0xc0, !PT ;  /* 0x0001000017ff7812 */ /* 0x040fe4000780c0ff */
[----:B------:R-:W-:Y:S01]  /*a3390*/  LOP3.LUT P2, RZ, R23, 0x8000, RZ, 0xc0, !PT ;  /* 0x0000800017ff7812 */ /* 0x000fe2000784c0ff */
[----:B------:R-:W4:Y:S04]  /*a33a0*/  LDL.LU.64 R18, [R1+0x13d0] ;  /* 0x0013d00001127983 */ /* 0x000f280000300a00 */
[----:B------:R-:W4:Y:S04]  /*a33b0*/  LDL.LU.64 R20, [R1+0x7c0] ;  /* 0x0007c00001147983 */ /* 0x000f280000300a00 */
[----:B------:R-:W4:Y:S01]  /*a33c0*/  LDL.LU R3, [R1+0x38c] ;  /* 0x00038c0001037983 */ /* 0x000f220000300800 */
[----:B--2---:R-:W-:-:S05]  /*a33d0*/  PRMT R0, R15, 0x7770, RZ ;  /* 0x000077700f007816 */ /* 0x004fca00000000ff */
[----:B---3--:R1:W-:Y:S02]  /*a33e0*/  @P3 STG.E.U8 desc[UR44][R28.64], R0 ;  /* 0x000000001c003986 */ /* 0x0083e4000c10112c */
[C---:B-1----:R-:W-:Y:S02]  /*a33f0*/  PRMT R0, R15.reuse, 0x7771, RZ ;  /* 0x000077710f007816 */ /* 0x042fe400000000ff */
[----:B------:R-:W2:Y:S04]  /*a3400*/  LDL.LU.64 R28, [R1+0x13f8] ;  /* 0x0013f800011c7983 */ /* 0x000ea80000300a00 */
[----:B----4-:R1:W-:Y:S02]  /*a3410*/  @P0 STG.E.U8 desc[UR44][R26.64], R0 ;  /* 0x000000001a000986 */ /* 0x0103e4000c10112c */
[----:B-1----:R-:W-:-:S02]  /*a3420*/  PRMT R0, R15, 0x7772, RZ ;  /* 0x000077720f007816 */ /* 0x002fc400000000ff */
[----:B------:R-:W3:Y:S04]  /*a3430*/  LDL.LU.64 R26, [R1+0x1418] ;  /* 0x00141800011a7983 */ /* 0x000ee80000300a00 */
[----:B------:R-:W4:Y:S04]  /*a3440*/  LDL.LU R14, [R1+0x3a0] ;  /* 0x0003a000010e7983 */ /* 0x000f280000300800 */
[----:B------:R1:W-:Y:S04]  /*a3450*/  @P2 STG.E.U8 desc[UR44][R24.64], R0 ;  /* 0x0000000018002986 */ /* 0x0003e8000c10112c */
        /* <DEDUP_REMOVED lines=40> */
[C---:B------:R-:W-:Y:S02]  /*a36e0*/  LOP3.LUT P1, RZ, R23.reuse, 0x10, RZ, 0xc0, !PT ;  /* 0x0000001017ff7812 */ /* 0x040fe4000782c0ff */
[C---:B------:R-:W-:Y:S02]  /*a36f0*/  LOP3.LUT P4, RZ, R23.reuse, 0x8, RZ, 0xc0, !PT ;  /* 0x0000000817ff7812 */ /* 0x040fe4000788c0ff */
[----:B------:R-:W-:Y:S02]  /*a3700*/  LOP3.LUT P3, RZ, R23, 0x4, RZ, 0xc0, !PT ;  /* 0x0000000417ff7812 */ /* 0x000fe4000786c0ff */
[----:B-1----:R-:W-:Y:S02]  /*a3710*/  PRMT R0, R3, 0x7772, RZ ;  /* 0x0000777203007816 */ /* 0x002fe400000000ff */
[----:B------:R-:W-:-:S02]  /*a3720*/  LOP3.LUT P0, RZ, R23, 0x2, RZ, 0xc0, !PT ;  /* 0x0000000217ff7812 */ /* 0x000fc4000780c0ff */
[----:B------:R-:W-:Y:S02]  /*a3730*/  LOP3.LUT P2, RZ, R23, 0x1, RZ, 0xc0, !PT ;  /* 0x0000000117ff7812 */ /* 0x000fe4000784c0ff */
[----:B------:R-:W4:Y:S04]  /*a3740*/  LDL.LU.64 R22, [R1+0x1450] ;  /* 0x0014500001167983 */ /* 0x000f280000300a00 */
[----:B---3--:R1:W-:Y:S01]  /*a3750*/  @P6 STG.E.U8 desc[UR44][R26.64], R0 ;  /* 0x000000001a006986 */ /* 0x0083e2000c10112c */
[----:B------:R-:W-:-:S03]  /*a3760*/  LOP3.LUT P6, RZ, R2, 0x20, RZ, 0xc0, !PT ;  /* 0x0000002002ff7812 */ /* 0x000fc600078cc0ff */
[----:B------:R-:W3:Y:S04]  /*a3770*/  LDL.LU.64 R12, [R1+0x1448] ;  /* 0x00144800010c7983 */ /* 0x000ee80000300a00 */
[----:B------:R-:W3:Y:S04]  /*a3780*/  LDL.LU R15, [R1+0x390] ;  /* 0x00039000010f7983 */ /* 0x000ee80000300800 */
[----:B------:R-:W3:Y:S04]  /*a3790*/  LDL.LU.64 R6, [R1+0x7b8] ;  /* 0x0007b80001067983 */ /* 0x000ee80000300a00 */
[----:B------:R-:W3:Y:S04]  /*a37a0*/  LDL.LU.64 R4, [R1+0x1470] ;  /* 0x0014700001047983 */ /* 0x000ee80000300a00 */
[----:B------:R-:W3:Y:S04]  /*a37b0*/  LDL.LU.64 R8, [R1+0x1490] ;  /* 0x0014900001087983 */ /* 0x000ee80000300a00 */
[----:B------:R-:W3:Y:S04]  /*a37c0*/  LDL.LU.64 R18, [R1+0x1488] ;  /* 0x0014880001127983 */ /* 0x000ee80000300a00 */
[----:B------:R-:W3:Y:S04]  /*a37d0*/  LDL.LU R16, [R1+0x3a4] ;  /* 0x0003a40001107983 */ /* 0x000ee80000300800 */
[----:B------:R-:W3:Y:S04]  /*a37e0*/  LDL.LU.64 R20, [R1+0x1480] ;  /* 0x0014800001147983 */ /* 0x000ee80000300a00 */
[----:B------:R-:W3:Y:S01]  /*a37f0*/  LDL.LU.64 R28, [R1+0x14b0] ;  /* 0x0014b000011c7983 */ /* 0x000ee20000300a00 */
[----:B-1----:R-:W-:-:S03]  /*a3800*/  PRMT R0, R3, 0x7773, RZ ;  /* 0x0000777303007816 */ /* 0x002fc600000000ff */
[----:B------:R-:W3:Y:S04]  /*a3810*/  LDL.LU.64 R26, [R1+0x14c8] ;  /* 0x0014c800011a7983 */ /* 0x000ee80000300a00 */
[----:B--2---:R1:W-:Y:S04]  /*a3820*/  @P6 STG.E.U8 desc[UR44][R10.64], R0 ;  /* 0x000000000a006986 */ /* 0x0043e8000c10112c */
[----:B-1----:R-:W2:Y:S01]  /*a3830*/  LDL.LU.64 R10, [R1+0x2498] ;  /* 0x00249800010a7983 */ /* 0x002ea20000300a00 */
[----:B------:R-:W-:Y:S02]  /*a3840*/  LOP3.LUT P6, RZ, R2, 0x10, RZ, 0xc0, !PT ;  /* 0x0000001002ff7812 */ /* 0x000fe400078cc0ff */
[----:B----4-:R-:W-:-:S11]  /*a3850*/  PRMT R0, R14, 0x7770, RZ ;  /* 0x000077700e007816 */ /* 0x010fd600000000ff */
[----:B--2---:R1:W-:Y:S04]  /*a3860*/  @P6 STG.E.U8 desc[UR44][R10.64], R0 ;  /* 0x000000000a006986 */ /* 0x0043e8000c10112c */
[----:B-1----:R-:W2:Y:S01]  /*a3870*/  LDL.LU.64 R10, [R1+0x2490] ;  /* 0x00249000010a7983 */ /* 0x002ea20000300a00 */
[----:B------:R-:W-:Y:S02]  /*a3880*/  LOP3.LUT P6, RZ, R2, 0x8, RZ, 0xc0, !PT ;  /* 0x0000000802ff7812 */ /* 0x000fe400078cc0ff */
[----:B------:R-:W-:Y:S02]  /*a3890*/  PRMT R0, R14, 0x7771, RZ ;  /* 0x000077710e007816 */ /* 0x000fe400000000ff */
[----:B------:R-:W-:-:S09]  /*a38a0*/  LOP3.LUT P5, RZ, R24, 0x80000000, RZ, 0xc0, !PT ;  /* 0x8000000018ff7812 */ /* 0x000fd200078ac0ff */
[----:B--2---:R1:W-:Y:S01]  /*a38b0*/  @P6 STG.E.U8 desc[UR44][R10.64], R0 ;  /* 0x000000000a006986 */ /* 0x0043e2000c10112c */
[----:B------:R-:W-:Y:S02]  /*a38c0*/  LOP3.LUT P6, RZ, R2, 0x4, RZ, 0xc0, !PT ;  /* 0x0000000402ff7812 */ /* 0x000fe400078cc0ff */
[----:B-1----:R-:W-:Y:S01]  /*a38d0*/  PRMT R0, R14, 0x7772, RZ ;  /* 0x000077720e007816 */ /* 0x002fe200000000ff */
[----:B------:R-:W2:Y:S10]  /*a38e0*/  LDL.LU R11, [R1+0x248c] ;  /* 0x00248c00010b7983 */ /* 0x000eb40000300800 */
[----:B------:R1:W-:Y:S01]  /*a38f0*/  @P6 STG.E.U8 desc[UR44][R22.64], R0 ;  /* 0x0000000016006986 */ /* 0x0003e2000c10112c */
[----:B------:R-:W-:-:S02]  /*a3900*/  LOP3.LUT P6, RZ, R2, 0x2, RZ, 0xc0, !PT ;  /* 0x0000000202ff7812 */ /* 0x000fc400078cc0ff */
[----:B-1----:R-:W-:-:S11]  /*a3910*/  PRMT R0, R14, 0x7773, RZ ;  /* 0x000077730e007816 */ /* 0x002fd600000000ff */
[----:B---3--:R1:W-:Y:S01]  /*a3920*/  @P6 STG.E.U8 desc[UR44][R12.64], R0 ;  /* 0x000000000c006986 */ /* 0x0083e2000c10112c */
        /* <DEDUP_REMOVED lines=17> */
[----:B------:R-:W-:-:S02]  /*a3a40*/  LOP3.LUT P3, RZ, R24, 0x40000000, RZ, 0xc0, !PT ;  /* 0x4000000018ff7812 */ /* 0x000fc4000786c0ff */
[----:B------:R-:W-:Y:S02]  /*a3a50*/  LOP3.LUT P0, RZ, R24, 0x20000000, RZ, 0xc0, !PT ;  /* 0x2000000018ff7812 */ /* 0x000fe4000780c0ff */
[----:B------:R-:W-:Y:S01]  /*a3a60*/  PRMT R0, R16, 0x7773, RZ ;  /* 0x0000777310007816 */ /* 0x000fe200000000ff */
[----:B------:R-:W2:Y:S04]  /*a3a70*/  LDL.LU.64 R14, [R1+0x14e8] ;  /* 0x0014e800010e7983 */ /* 0x000ea80000300a00 */
[----:B------:R-:W2:Y:S04]  /*a3a80*/  LDL.LU.64 R18, [R1+0x1508] ;  /* 0x0015080001127983 */ /* 0x000ea80000300a00 */
[----:B------:R-:W2:Y:S04]  /*a3a90*/  LDL.LU.64 R20, [R1+0x1500] ;  /* 0x0015000001147983 */ /* 0x000ea80000300a00 */
[----:B------:R-:W2:Y:S04]  /*a3aa0*/  LDL.LU R17, [R1+0x3a8] ;  /* 0x0003a80001117983 */ /* 0x000ea80000300800 */
[----:B---3--:R1:W-:Y:S02]  /*a3ab0*/  @P3 STG.E.U8 desc[UR44][R28.64], R0 ;  /* 0x000000001c003986 */ /* 0x0083e4000c10112c */
[----:B-1----:R-:W-:-:S02]  /*a3ac0*/  PRMT R0, R25, 0x7770, RZ ;  /* 0x0000777019007816 */ /* 0x002fc400000000ff */
[----:B------:R-:W3:Y:S04]  /*a3ad0*/  LDL.LU.64 R28, [R1+0x14f8] ;  /* 0x0014f800011c7983 */ /* 0x000ee80000300a00 */
[----:B----4-:R1:W-:Y:S04]  /*a3ae0*/  @P0 STG.E.U8 desc[UR44][R26.64], R0 ;  /* 0x000000001a000986 */ /* 0x0103e8000c10112c */
        /* <DEDUP_REMOVED lines=44> */
[----:B------:R-:W2:Y:S04]  /*a3db0*/  LDL.LU.64 R4, [R1+0x1578] ;  /* 0x0015780001047983 */ /* 0x000ea80000300a00 */
[----:B------:R-:W2:Y:S04]  /*a3dc0*/  LDL.LU.64 R8, [R1+0x1570] ;  /* 0x0015700001087983 */ /* 0x000ea80000300a00 */
[----:B------:R-:W2:Y:S04]  /*a3dd0*/  LDL.LU.64 R14, [R1+0x15a0] ;  /* 0x0015a000010e7983 */ /* 0x000ea80000300a00 */
[----:B------:R-:W2:Y:S04]  /*a3de0*/  LDL.LU.64 R18, [R1+0x15b8] ;  /* 0x0015b80001127983 */ /* 0x000ea80000300a00 */
[----:B------:R-:W2:Y:S01]  /*a3df0*/  LDL.LU R16, [R1+0x39c] ;  /* 0x00039c0001107983 */ /* 0x000ea20000300800 */
[----:B-1----:R-:W-:-:S03]  /*a3e00*/  PRMT R0, R17, 0x7770, RZ ;  /* 0x0000777011007816 */ /* 0x002fc600000000ff */
[----:B------:R-:W2:Y:S04]  /*a3e10*/  LDL.LU.64 R20, [R1+0x15b0] ;  /* 0x0015b00001147983 */ /* 0x000ea80000300a00 */
[----:B---3--:R1:W-:Y:S01]  /*a3e20*/  @P6 STG.E.U8 desc[UR44][R28.64], R0 ;  /* 0x000000001c006986 */ /* 0x0083e2000c10112c */
[----:B------:R-:W-:Y:S02]  /*a3e30*/  LOP3.LUT P6, RZ, R11, 0x40000000, RZ, 0xc0, !PT ;  /* 0x400000000bff7812 */ /* 0x000fe400078cc0ff */
        /* <DEDUP_REMOVED lines=13> */
[C---:B------:R-:W-:Y:S02]  /*a3f10*/  LOP3.LUT P1, RZ, R24.reuse, 0x20000, RZ, 0xc0, !PT ;  /* 0x0002000018ff7812 */ /* 0x040fe4000782c0ff */
[C---:B------:R-:W-:Y:S02]  /*a3f20*/  LOP3.LUT P4, RZ, R24.reuse, 0x10000, RZ, 0xc0, !PT ;  /* 0x0001000018ff7812 */ /* 0x040fe4000788c0ff */
[----:B------:R-:W-:-:S02]  /*a3f30*/  LOP3.LUT P3, RZ, R24, 0x8000, RZ, 0xc0, !PT ;  /* 0x0000800018ff7812 */ /* 0x000fc4000786c0ff */
[C---:B------:R-:W-:Y:S02]  /*a3f40*/  LOP3.LUT P0, RZ, R24.reuse, 0x4000, RZ, 0xc0, !PT ;  /* 0x0000400018ff7812 */ /* 0x040fe4000780c0ff */
[C---:B------:R-:W-:Y:S02]  /*a3f50*/  LOP3.LUT P2, RZ, R24.reuse, 0x2000, RZ, 0xc0, !PT ;  /* 0x0000200018ff7812 */ /* 0x040fe4000784c0ff */
[----:B------:R-:W-:Y:S02]  /*a3f60*/  LOP3.LUT P5, RZ, R24, 0x1000, RZ, 0xc0, !PT ;  /* 0x0000100018ff7812 */ /* 0x000fe400078ac0ff */
[----:B--2---:R-:W-:-:S05]  /*a3f70*/  PRMT R0, R6, 0x7770, RZ ;  /* 0x0000777006007816 */ /* 0x004fca00000000ff */
        /* <DEDUP_REMOVED lines=17> */
[----:B------:R-:W2:Y:S04]  /*a4090*/  LDL.LU R25, [R1+0x2478] ;  /* 0x0024780001197983 */ /* 0x000ea80000300800 */
[----:B------:R1:W-:Y:S02]  /*a40a0*/  @P0 STG.E.U8 desc[UR44][R20.64], R0 ;  /* 0x0000000014000986 */ /* 0x0003e4000c10112c */
[----:B-1----:R-:W-:-:S05]  /*a40b0*/  PRMT R0, R16, 0x7770, RZ ;  /* 0x0000777010007816 */ /* 0x002fca00000000ff */
[----:B---3--:R1:W-:Y:S02]  /*a40c0*/  @P2 STG.E.U8 desc[UR44][R28.64], R0 ;  /* 0x000000001c002986 */ /* 0x0083e4000c10112c */
[----:B-1----:R-:W-:Y:S02]  /*a40d0*/  PRMT R0, R16, 0x7771, RZ ;  /* 0x0000777110007816 */ /* 0x002fe400000000ff */
[----:B------:R-:W3:Y:S04]  /*a40e0*/  LDL.LU.64 R28, [R1+0x15f8] ;  /* 0x0015f800011c7983 */ /* 0x000ee80000300a00 */
[----:B----4-:R1:W-:Y:S04]  /*a40f0*/  @P5 STG.E.U8 desc[UR44][R26.64], R0 ;  /* 0x000000001a005986 */ /* 0x0103e8000c10112c */
[----:B-1----:R-:W4:Y:S01]  /*a4100*/  LDL.LU.64 R26, [R1+0x15f0] ;  /* 0x0015f000011a7983 */ /* 0x002f220000300a00 */
[----:B------:R-:W-:-:S02]  /*a4110*/  LOP3.LUT P3, RZ, R24, 0x800, RZ, 0xc0, !PT ;  /* 0x0000080018ff7812 */ /* 0x000fc4000786c0ff */
[----:B------:R-:W-:Y:S02]  /*a4120*/  LOP3.LUT P0, RZ, R24, 0x400, RZ, 0xc0, !PT ;  /* 0x0000040018ff7812 */ /* 0x000fe4000780c0ff */
[C---:B------:R-:W-:Y:S01]  /*a4130*/  PRMT R0, R16.reuse, 0x7772, RZ ;  /* 0x0000777210007816 */ /* 0x040fe200000000ff */
[----:B------:R-:W2:Y:S04]  /*a4140*/  LDL.LU.64 R20, [R1+0x15e8] ;  /* 0x0015e80001147983 */ /* 0x000ea80000300a00 */
[----:B------:R-:W2:Y:S04]  /*a4150*/  LDL.LU.64 R8, [R1+0x1618] ;  /* 0x0016180001087983 */ /* 0x000ea80000300a00 */
[----:B------:R-:W2:Y:S04]  /*a4160*/  LDL.LU.64 R18, [R1+0x1630] ;  /* 0x0016300001127983 */ /* 0x000ea80000300a00 */
[----:B------:R-:W2:Y:S04]  /*a4170*/  LDL.LU R15, [R1+0x3c0] ;  /* 0x0003c000010f7983 */ /* 0x000ea80000300800 */
[----:B---3--:R1:W-:Y:S02]  /*a4180*/  @P3 STG.E.U8 desc[UR44][R28.64], R0 ;  /* 0x000000001c003986 */ /* 0x0083e4000c10112c */
[----:B-1----:R-:W-:-:S02]  /*a4190*/  PRMT R0, R16, 0x7773, RZ ;  /* 0x0000777310007816 */ /* 0x002fc400000000ff */
[----:B------:R-:W3:Y:S04]  /*a41a0*/  LDL.LU.64 R28, [R1+0x1628] ;  /* 0x00162800011c7983 */ /* 0x000ee80000300a00 */
[----:B------:R-:W3:Y:S04]  /*a41b0*/  LDL.LU R17, [R1+0x3b0] ;  /* 0x0003b00001117983 */ /* 0x000ee80000300800 */
        /* <DEDUP_REMOVED lines=37> */
[----:B------:R-:W2:Y:S04]  /*a4410*/  LDL.LU R20, [R1+0x3c4] ;  /* 0x0003c40001147983 */ /* 0x000ea80000300800 */
[----:B------:R-:W2:Y:S04]  /*a4420*/  LDL.LU.64 R22, [R1+0x1660] ;  /* 0x0016600001167983 */ /* 0x000ea80000300a00 */
[----:B------:R-:W2:Y:S04]  /*a4430*/  LDL.LU.64 R12, [R1+0x1690] ;  /* 0x00169000010c7983 */ /* 0x000ea80000300a00 */
[----:B------:R-:W2:Y:S04]  /*a4440*/  LDL.LU R21, [R1+0x3b4] ;  /* 0x0003b40001157983 */ /* 0x000ea80000300800 */
[----:B------:R1:W-:Y:S04]  /*a4450*/  @P5 STG.E.U8 desc[UR44][R8.64], R0 ;  /* 0x0000000008005986 */ /* 0x0003e8000c10112c */
[----:B------:R-:W2:Y:S04]  /*a4460*/  LDL.LU.64 R6, [R1+0x16a8] ;  /* 0x0016a80001067983 */ /* 0x000ea80000300a00 */
[----:B------:R-:W2:Y:S01]  /*a4470*/  LDL.LU.64 R4, [R1+0x16a0] ;  /* 0x0016a00001047983 */ /* 0x000ea20000300a00 */
[----:B-1----:R-:W-:-:S03]  /*a4480*/  PRMT R0, R15, 0x7772, RZ ;  /* 0x000077720f007816 */ /* 0x002fc600000000ff */
[----:B------:R-:W2:Y:S04]  /*a4490*/  LDL.LU.64 R8, [R1+0x790] ;  /* 0x0007900001087983 */ /* 0x000ea80000300a00 */
[----:B------:R1:W-:Y:S01]  /*a44a0*/  @P6 STG.E.U8 desc[UR44][R18.64], R0 ;  /* 0x0000000012006986 */ /* 0x0003e2000c10112c */
[----:B------:R-:W-:Y:S02]  /*a44b0*/  LOP3.LUT P6, RZ, R11, 0x800000, RZ, 0xc0, !PT ;  /* 0x008000000bff7812 */ /* 0x000fe400078cc0ff */
[----:B-1----:R-:W-:Y:S02]  /*a44c0*/  PRMT R0, R15, 0x7773, RZ ;  /* 0x000077730f007816 */ /* 0x002fe400000000ff */
[----:B------:R-:W2:Y:S09]  /*a44d0*/  LDL.LU.64 R14, [R1+0x16c8] ;  /* 0x0016c800010e7983 */ /* 0x000eb20000300a00 */
[----:B---3--:R1:W-:Y:S01]  /*a44e0*/  @P6 STG.E.U8 desc[UR44][R28.64], R0 ;  /* 0x000000001c006986 */ /* 0x0083e2000c10112c */
[----:B------:R-:W-:-:S03]  /*a44f0*/  LOP3.LUT P6, RZ, R11, 0x400000, RZ, 0xc0, !PT ;  /* 0x004000000bff7812 */ /* 0x000fc600078cc0ff */
[----:B------:R-:W3:Y:S01]  /*a4500*/  LDL.LU.64 R18, [R1+0x16e8] ;  /* 0x0016e80001127983 */ /* 0x000ee20000300a00 */
[----:B-1----:R-:W-:-:S03]  /*a4510*/  PRMT R0, R17, 0x7770, RZ ;  /* 0x0000777011007816 */ /* 0x002fc600000000ff */
[----:B------:R-:W3:Y:S04]  /*a4520*/  LDL.LU.64 R28, [R1+0x16e0] ;  /* 0x0016e000011c7983 */ /* 0x000ee80000300a00 */
[----:B------:R-:W3:Y:S04]  /*a4530*/  LDL.LU R16, [R1+0x3c8] ;  /* 0x0003c80001107983 */ /* 0x000ee80000300800 */
[----:B----4-:R1:W-:Y:S01]  /*a4540*/  @P6 STG.E.U8 desc[UR44][R26.64], R0 ;  /* 0x000000001a006986 */ /* 0x0103e2000c10112c */
[----:B------:R-:W-:Y:S02]  /*a4550*/  LOP3.LUT P6, RZ, R11, 0x200000, RZ, 0xc0, !PT ;  /* 0x002000000bff7812 */ /* 0x000fe400078cc0ff */
        /* <DEDUP_REMOVED lines=13> */
[----:B------:R-:W-:-:S03]  /*a4630*/  LOP3.LUT P0, RZ, R25, 0x8000000, RZ, 0xc0, !PT ;  /* 0x0800000019ff7812 */ /* 0x000fc6000780c0ff */
        /* <DEDUP_REMOVED lines=20> */
[C---:B------:R-:W-:Y:S02]  /*a4780*/  LOP3.LUT P2, RZ, R25.reuse, 0x4000000, RZ, 0xc0, !PT ;  /* 0x0400000019ff7812 */ /* 0x040fe4000784c0ff */
[C---:B------:R-:W-:Y:S02]  /*a4790*/  LOP3.LUT P5, RZ, R25.reuse, 0x2000000, RZ, 0xc0, !PT ;  /* 0x0200000019ff7812 */ /* 0x040fe400078ac0ff */
[----:B------:R-:W-:-:S09]  /*a47a0*/  LOP3.LUT P3, RZ, R25, 0x1000000, RZ, 0xc0, !PT ;  /* 0x0100000019ff7812 */ /* 0x000fd2000786c0ff */
[----:B------:R1:W-:Y:S02]  /*a47b0*/  @P2 STG.E.U8 desc[UR44][R28.64], R0 ;  /* 0x000000001c002986 */ /* 0x0003e4000c10112c */
[----:B-1----:R-:W-:-:S05]  /*a47c0*/  PRMT R0, R16, 0x7770, RZ ;  /* 0x0000777010007816 */ /* 0x002fca00000000ff */
[----:B----4-:R1:W-:Y:S02]  /*a47d0*/  @P5 STG.E.U8 desc[UR44][R26.64], R0 ;  /* 0x000000001a005986 */ /* 0x0103e4000c10112c */
[----:B-1----:R-:W-:Y:S02]  /*a47e0*/  PRMT R0, R16, 0x7771, RZ ;  /* 0x0000777110007816 */ /* 0x002fe400000000ff */
[----:B------:R-:W3:Y:S04]  /*a47f0*/  LDL.LU.64 R26, [R1+0x1720] ;  /* 0x00172000011a7983 */ /* 0x000ee80000300a00 */
[----:B------:R-:W4:Y:S04]  /*a4800*/  LDL.LU.64 R28, [R1+0x1718] ;  /* 0x00171800011c7983 */ /* 0x000f280000300a00 */
[----:B------:R-:W4:Y:S04]  /*a4810*/  LDL.LU.64 R14, [R1+0x788] ;  /* 0x00078800010e7983 */ /* 0x000f280000300a00 */
[----:B------:R-:W4:Y:S04]  /*a4820*/  LDL.LU.64 R18, [R1+0x1740] ;  /* 0x0017400001127983 */ /* 0x000f280000300a00 */
[----:B------:R-:W4:Y:S04]  /*a4830*/  LDL.LU R10, [R1+0x3b8] ;  /* 0x0003b800010a7983 */ /* 0x000f280000300800 */
[----:B--2---:R1:W-:Y:S04]  /*a4840*/  @P3 STG.E.U8 desc[UR44][R20.64], R0 ;  /* 0x0000000014003986 */ /* 0x0043e8000c10112c */
[----:B-1----:R-:W2:Y:S04]  /*a4850*/  LDL.LU.64 R20, [R1+0x1760] ;  /* 0x0017600001147983 */ /* 0x002ea80000300a00 */
[----:B------:R-:W4:Y:S01]  /*a4860*/  LDL.LU R3, [R1+0x3cc] ;  /* 0x0003cc0001037983 */ /* 0x000f220000300800 */
[----:B------:R-:W-:-:S02]  /*a4870*/  LOP3.LUT P0, RZ, R25, 0x800000, RZ, 0xc0, !PT ;  /* 0x0080000019ff7812 */ /* 0x000fc4000780c0ff */
[----:B------:R-:W-:-:S11]  /*a4880*/  PRMT R0, R16, 0x7772, RZ ;  /* 0x0000777210007816 */ /* 0x000fd600000000ff */
[----:B---3--:R-:W-:Y:S01]  /*a4890*/  @P0 STG.E.U8 desc[UR44][R26.64], R0 ;  /* 0x000000001a000986 */ /* 0x008fe2000c10112c */
        /* <DEDUP_REMOVED lines=12> */
[----:B-1----:R-:W3:Y:S04]  /*a4960*/  LDL.LU.64 R2, [R1+0x1758] ;  /* 0x0017580001027983 */ /* 0x002ee80000300a00 */
[----:B------:R-:W4:Y:S02]  /*a4970*/  LDL.LU.64 R26, [R1+0x1780] ;  /* 0x00178000011a7983 */ /* 0x000f240000300a00 */
        /* <DEDUP_REMOVED lines=25> */
[C---:B------:R-:W-:Y:S02]  /*a4b10*/  LOP3.LUT P6, RZ, R11.reuse, 0x4000, RZ, 0xc0, !PT ;  /* 0x000040000bff7812 */ /* 0x040fe400078cc0ff */
[----:B-1----:R-:W-:Y:S01]  /*a4b20*/  PRMT R0, R10, 0x7773, RZ ;  /* 0x000077730a007816 */ /* 0x002fe200000000ff */
[----:B----4-:R1:W-:Y:S10]  /*a4b30*/  STL.64 [R1+0x2458], R26 ;  /* 0x0024581a01007387 */ /* 0x0103f40000100a00 */
[----:B---3--:R2:W-:Y:S04]  /*a4b40*/  @P6 STG.E.U8 desc[UR44][R2.64], R0 ;  /* 0x0000000002006986 */ /* 0x0085e8000c10112c */
[----:B-1----:R-:W3:Y:S04]  /*a4b50*/  LDL.LU.64 R26, [R1+0x1750] ;  /* 0x00175000011a7983 */ /* 0x002ee80000300a00 */
[----:B------:R-:W4:Y:S04]  /*a4b60*/  LDL.LU.64 R22, [R1+0x1798] ;  /* 0x0017980001167983 */ /* 0x000f280000300a00 */
        /* <DEDUP_REMOVED lines=48> */
[----:B--2---:R1:W-:Y:S04]  /*a4e70*/  @P5 STG.E.U8 desc[UR44][R26.64], R0 ;  /* 0x000000001a005986 */ /* 0x0043e8000c10112c */
[----:B-1----:R-:W2:Y:S04]  /*a4e80*/  LDL.LU.64 R26, [R1+0x2448] ;  /* 0x00244800011a7983 */ /* 0x002ea80000300a00 */
[----:B------:R-:W3:Y:S04]  /*a4e90*/  LDL.LU.64 R6, [R1+0x778] ;  /* 0x0007780001067983 */ /* 0x000ee80000300a00 */
[----:B------:R-:W4:Y:S04]  /*a4ea0*/  LDL.LU.64 R28, [R1+0x1830] ;  /* 0x00183000011c7983 */ /* 0x000f280000300a00 */
[----:B------:R-:W2:Y:S04]  /*a4eb0*/  LDL.LU.64 R4, [R1+0x1850] ;  /* 0x0018500001047983 */ /* 0x000ea80000300a00 */
[----:B------:R-:W3:Y:S01]  /*a4ec0*/  LDL.LU R15, [R1+0x3e0] ;  /* 0x0003e000010f7983 */ /* 0x000ee20000300800 */
[----:B------:R-:W-:-:S02]  /*a4ed0*/  LOP3.LUT P3, RZ, R25, 0x20, RZ, 0xc0, !PT ;  /* 0x0000002019ff7812 */ /* 0x000fc4000786c0ff */
[----:B------:R-:W-:Y:S01]  /*a4ee0*/  LOP3.LUT P0, RZ, R25, 0x10, RZ, 0xc0, !PT ;  /* 0x0000001019ff7812 */ /* 0x000fe2000780c0ff */
[----:B------:R-:W2:Y:S04]  /*a4ef0*/  LDL.LU.64 R8, [R1+0x1848] ;  /* 0x0018480001087983 */ /* 0x000ea80000300a00 */
[----:B------:R-:W2:Y:S04]  /*a4f00*/  LDL.LU.64 R18, [R1+0x1840] ;  /* 0x0018400001127983 */ /* 0x000ea80000300a00 */
[----:B------:R-:W2:Y:S04]  /*a4f10*/  LDL.LU.64 R20, [R1+0x1870] ;  /* 0x0018700001147983 */ /* 0x000ea80000300a00 */
[----:B------:R-:W2:Y:S01]  /*a4f20*/  LDL.LU R14, [R1+0x3f4] ;  /* 0x0003f400010e7983 */ /* 0x000ea20000300800 */
[----:B------:R-:W-:-:S02]  /*a4f30*/  LOP3.LUT R11, R11, 0xfffffffe, RZ, 0xc0, !PT ;  /* 0xfffffffe0b0b7812 */ /* 0x000fc400078ec0ff */
[----:B---3--:R-:W-:-:S05]  /*a4f40*/  PRMT R0, R15, 0x7770, RZ ;  /* 0x000077700f007816 */ /* 0x008fca00000000ff */
[----:B------:R1:W-:Y:S02]  /*a4f50*/  @P3 STG.E.U8 desc[UR44][R6.64], R0 ;  /* 0x0000000006003986 */ /* 0x0003e4000c10112c */
[----:B-1----:R-:W-:-:S05]  /*a4f60*/  PRMT R0, R15, 0x7771, RZ ;  /* 0x000077710f007816 */ /* 0x002fca00000000ff */
[----:B----4-:R1:W-:Y:S04]  /*a4f70*/  @P0 STG.E.U8 desc[UR44][R28.64], R0 ;  /* 0x000000001c000986 */ /* 0x0103e8000c10112c */
[----:B-1----:R-:W3:Y:S04]  /*a4f80*/  LDL.LU.64 R28, [R1+0x1888] ;  /* 0x00188800011c7983 */ /* 0x002ee80000300a00 */
[----:B------:R-:W4:Y:S01]  /*a4f90*/  LDL.LU R3, [R1+0x3e4] ;  /* 0x0003e40001037983 */ /* 0x000f220000300800 */
        /* <DEDUP_REMOVED lines=26> */
[----:B----4-:R1:W-:Y:S04]  /*a5140*/  STL [R1+0x2440], R3 ;  /* 0x0024400301007387 */ /* 0x0103e80000100800 */
[----:B-1----:R-:W2:Y:S04]  /*a5150*/  LDL.LU.64 R2, [R1+0x1880] ;  /* 0x0018800001027983 */ /* 0x002ea80000300a00 */
[----:B------:R-:W4:Y:S01]  /*a5160*/  LDL.LU.64 R24, [R1+0x18a8] ;  /* 0x0018a80001187983 */ /* 0x000f220000300a00 */
        /* <DEDUP_REMOVED lines=11> */
[----:B---3--:R1:W-:Y:S01]  /*a5220*/  @P6 STG.E.U8 desc[UR44][R28.64], R0 ;  /* 0x000000001c006986 */ /* 0x0083e2000c10112c */
[C---:B------:R-:W-:Y:S02]  /*a5230*/  LOP3.LUT P6, RZ, R11.reuse, 0x20, RZ, 0xc0, !PT ;  /* 0x000000200bff7812 */ /* 0x040fe400078cc0ff */
[----:B-1----:R-:W-:Y:S01]  /*a5240*/  PRMT R0, R14, 0x7773, RZ ;  /* 0x000077730e007816 */ /* 0x002fe200000000ff */
[----:B----4-:R1:W-:Y:S10]  /*a5250*/  STL.64 [R1+0x2438], R24 ;  /* 0x0024381801007387 */ /* 0x0103f40000100a00 */
[----:B--2---:R2:W-:Y:S04]  /*a5260*/  @P6 STG.E.U8 desc[UR44][R2.64], R0 ;  /* 0x0000000002006986 */ /* 0x0045e8000c10112c */
[----:B-1----:R-:W3:Y:S04]  /*a5270*/  LDL.LU.64 R24, [R1+0x770] ;  /* 0x0007700001187983 */ /* 0x002ee80000300a00 */
        /* <DEDUP_REMOVED lines=46> */
[----:B-1----:R-:W2:Y:S04]  /*a5560*/  LDL.LU.64 R28, [R1+0x1938] ;  /* 0x00193800011c7983 */ /* 0x002ea80000300a00 */
[----:B------:R-:W3:Y:S04]  /*a5570*/  LDL.LU.64 R16, [R1+0x1930] ;  /* 0x0019300001107983 */ /* 0x000ee80000300a00 */
        /* <DEDUP_REMOVED lines=8> */
[----:B------:R-:W4:Y:S04]  /*a5600*/  LDL.LU R27, [R1+0x2430] ;  /* 0x00243000011b7983 */ /* 0x000f280000300800 */
[----:B------:R-:W4:Y:S04]  /*a5610*/  LDL.LU.64 R20, [R1+0x760] ;  /* 0x0007600001147983 */ /* 0x000f280000300a00 */
[----:B--2---:R3:W-:Y:S02]  /*a5620*/  @P3 STG.E.U8 desc[UR44][R28.64], R0 ;  /* 0x000000001c003986 */ /* 0x0047e4000c10112c */
[----:B---3--:R-:W-:-:S02]  /*a5630*/  PRMT R0, R19, 0x7770, RZ ;  /* 0x0000777013007816 */ /* 0x008fc400000000ff */
[----:B------:R-:W2:Y:S04]  /*a5640*/  LDL.LU.64 R28, [R1+0x1998] ;  /* 0x00199800011c7983 */ /* 0x000ea80000300a00 */
[----:B------:R1:W-:Y:S04]  /*a5650*/  @P0 STG.E.U8 desc[UR44][R16.64], R0 ;  /* 0x0000000010000986 */ /* 0x0003e8000c10112c */
[----:B-1----:R-:W3:Y:S01]  /*a5660*/  LDL.LU.64 R16, [R1+0x19b0] ;  /* 0x0019b00001107983 */ /* 0x002ee20000300a00 */
        /* <DEDUP_REMOVED lines=34> */
[----:B----4-:R1:W-:Y:S10]  /*a5890*/  @P2 STG.E.U8 desc[UR44][R6.64], R0 ;  /* 0x0000000006002986 */ /* 0x0103f4000c10112c */
[----:B------:R-:W-:-:S02]  /*a58a0*/  @P6 LOP3.LUT R14, R14, 0x80000000, RZ, 0xfc, !PT ;  /* 0x800000000e0e6812 */ /* 0x000fc400078efcff */
[----:B------:R-:W-:Y:S02]  /*a58b0*/  LOP3.LUT P6, RZ, R26, 0x4000, RZ, 0xc0, !PT ;  /* 0x000040001aff7812 */ /* 0x000fe400078cc0ff */
[C---:B-1----:R-:W-:Y:S01]  /*a58c0*/  PRMT R0, R19.reuse, 0x7772, RZ ;  /* 0x0000777213007816 */ /* 0x042fe200000000ff */
        /* <DEDUP_REMOVED lines=28> */
[C---:B------:R-:W-:Y:S02]  /*a5a90*/  LOP3.LUT P6, RZ, R14.reuse, 0x8000000, RZ, 0xc0, !PT ;  /* 0x080000000eff7812 */ /* 0x040fe400078cc0ff */
[----:B-1----:R-:W-:Y:S01]  /*a5aa0*/  PRMT R0, R27, 0x7770, RZ ;  /* 0x000077701b007816 */ /* 0x002fe200000000ff */
[----:B------:R-:W3:Y:S10]  /*a5ab0*/  LDL.LU R17, [R1+0x2424] ;  /* 0x0024240001117983 */ /* 0x000ef40000300800 */
        /* <DEDUP_REMOVED lines=8> */
[----:B-1----:R-:W-:Y:S02]  /*a5b40*/  PRMT R0, R27, 0x7773, RZ ;  /* 0x000077731b007816 */ /* 0x002fe400000000ff */
[----:B------:R-:W3:Y:S09]  /*a5b50*/  LDL.LU R27, [R1+0x2420] ;  /* 0x00242000011b7983 */ /* 0x000ef20000300800 */
[----:B------:R1:W-:Y:S02]  /*a5b60*/  @P6 STG.E.U8 desc[UR44][R22.64], R0 ;  /* 0x0000000016006986 */ /* 0x0003e4000c10112c */
[----:B-1----:R-:W-:-:S05]  /*a5b70*/  PRMT R0, R15, 0x7770, RZ ;  /* 0x000077700f007816 */ /* 0x002fca00000000ff */
        /* <DEDUP_REMOVED lines=15> */
[----:B------:R-:W2:Y:S04]  /*a5c70*/  LDL.LU.64 R4, [R1+0x1a88] ;  /* 0x001a880001047983 */ /* 0x000ea80000300a00 */
[----:B------:R-:W2:Y:S04]  /*a5c80*/  LDL.LU.64 R8, [R1+0x1aa8] ;  /* 0x001aa80001087983 */ /* 0x000ea80000300a00 */
[----:B------:R-:W2:Y:S01]  /*a5c90*/  LDL.LU R15, [R1+0x404] ;  /* 0x00040400010f7983 */ /* 0x000ea20000300800 */
[----:B---3--:R-:W-:-:S02]  /*a5ca0*/  LOP3.LUT P3, RZ, R27, 0x80000000, RZ, 0xc0, !PT ;  /* 0x800000001bff7812 */ /* 0x008fc4000786c0ff */
[----:B------:R-:W-:-:S11]  /*a5cb0*/  LOP3.LUT P0, RZ, R27, 0x40000000, RZ, 0xc0, !PT ;  /* 0x400000001bff7812 */ /* 0x000fd6000780c0ff */
[----:B----4-:R1:W-:Y:S02]  /*a5cc0*/  @P3 STG.E.U8 desc[UR44][R20.64], R0 ;  /* 0x0000000014003986 */ /* 0x0103e4000c10112c */
[----:B-1----:R-:W-:Y:S02]  /*a5cd0*/  PRMT R0, R19, 0x7773, RZ ;  /* 0x0000777313007816 */ /* 0x002fe400000000ff */
[----:B------:R-:W3:Y:S04]  /*a5ce0*/  LDL.LU.64 R20, [R1+0x1aa0] ;  /* 0x001aa00001147983 */ /* 0x000ee80000300a00 */
[----:B------:R-:W4:Y:S04]  /*a5cf0*/  LDL.LU R16, [R1+0x418] ;  /* 0x0004180001107983 */ /* 0x000f280000300800 */
        /* <DEDUP_REMOVED lines=20> */
[----:B--2---:R1:W-:Y:S04]  /*a5e40*/  STL.64 [R1+0x2418], R28 ;  /* 0x0024181c01007387 */ /* 0x0043e80000100a00 */
[----:B-1----:R-:W2:Y:S01]  /*a5e50*/  LDL.LU.64 R28, [R1+0x1a98] ;  /* 0x001a9800011c7983 */ /* 0x002ea20000300a00 */
[----:B------:R-:W-:Y:S02]  /*a5e60*/  LOP3.LUT R14, R14, 0xffdfffff, RZ, 0xc0, !PT ;  /* 0xffdfffff0e0e7812 */ /* 0x000fe400078ec0ff */
[----:B------:R-:W-:-:S02]  /*a5e70*/  LOP3.LUT P2, RZ, R27, 0x20000000, RZ, 0xc0, !PT ;  /* 0x200000001bff7812 */ /* 0x000fc4000784c0ff */
[----:B------:R-:W-:Y:S02]  /*a5e80*/  LOP3.LUT P5, RZ, R27, 0x10000000, RZ, 0xc0, !PT ;  /* 0x100000001bff7812 */ /* 0x000fe400078ac0ff */
[----:B------:R-:W-:Y:S02]  /*a5e90*/  PRMT R0, R15, 0x7770, RZ ;  /* 0x000077700f007816 */ /* 0x000fe400000000ff */
[----:B------:R-:W-:Y:S02]  /*a5ea0*/  @P6 LOP3.LUT R14, R14, 0x200000, RZ, 0xfc, !PT ;  /* 0x002000000e0e6812 */ /* 0x000fe400078efcff */
[----:B------:R-:W-:Y:S01]  /*a5eb0*/  LOP3.LUT P6, RZ, R27, 0x2000000, RZ, 0xc0, !PT ;  /* 0x020000001bff7812 */ /* 0x000fe200078cc0ff */
[----:B------:R-:W2:Y:S04]  /*a5ec0*/  LDL.LU R18, [R1+0x408] ;  /* 0x0004080001127983 */ /* 0x000ea80000300800 */
[----:B------:R-:W2:Y:S01]  /*a5ed0*/  LDL.LU.64 R10, [R1+0x1ad8] ;  /* 0x001ad800010a7983 */ /* 0x000ea20000300a00 */
[----:B------:R-:W-:-:S03]  /*a5ee0*/  LOP3.LUT R14, R14, 0xffbfffff, RZ, 0xc0, !PT ;  /* 0xffbfffff0e0e7812 */ /* 0x000fc600078ec0ff */
[----:B------:R-:W2:Y:S04]  /*a5ef0*/  LDL.LU.64 R24, [R1+0x748] ;  /* 0x0007480001187983 */ /* 0x000ea80000300a00 */
[----:B------:R-:W2:Y:S04]  /*a5f00*/  LDL.LU.64 R2, [R1+0x1b00] ;  /* 0x001b000001027983 */ /* 0x000ea80000300a00 */
[----:B------:R-:W2:Y:S04]  /*a5f10*/  LDL.LU.64 R22, [R1+0x1b20] ;  /* 0x001b200001167983 */ /* 0x000ea80000300a00 */
[----:B------:R-:W2:Y:S04]  /*a5f20*/  LDL.LU R19, [R1+0x41c] ;  /* 0x00041c0001137983 */ /* 0x000ea80000300800 */
        /* <DEDUP_REMOVED lines=12> */
[----:B------:R1:W-:Y:S01]  /*a5ff0*/  @P6 STG.E.U8 desc[UR44][R8.64], R0 ;  /* 0x0000000008006986 */ /* 0x0003e2000c10112c */
[----:B------:R-:W-:-:S02]  /*a6000*/  LOP3.LUT P6, RZ, R14, 0x800000, RZ, 0xc0, !PT ;  /* 0x008000000eff7812 */ /* 0x000fc400078cc0ff */
[----:B-1----:R-:W-:Y:S01]  /*a6010*/  PRMT R0, R15, 0x7773, RZ ;  /* 0x000077730f007816 */ /* 0x002fe200000000ff */
[----:B------:R-:W2:Y:S10]  /*a6020*/  LDL.LU.64 R8, [R1+0x1b58] ;  /* 0x001b580001087983 */ /* 0x000eb40000300a00 */
[----:B---3--:R4:W-:Y:S01]  /*a6030*/  @P6 STG.E.U8 desc[UR44][R20.64], R0 ;  /* 0x0000000014006986 */ /* 0x0089e2000c10112c */
[----:B------:R-:W-:-:S02]  /*a6040*/  LOP3.LUT P6, RZ, R14, 0x400000, RZ, 0xc0, !PT ;  /* 0x004000000eff7812 */ /* 0x000fc400078cc0ff */
[----:B----4-:R-:W-:Y:S01]  /*a6050*/  PRMT R0, R16, 0x7770, RZ ;  /* 0x0000777010007816 */ /* 0x010fe200000000ff */
[----:B------:R-:W3:Y:S04]  /*a6060*/  LDL.LU.64 R20, [R1+0x1b50] ;  /* 0x001b500001147983 */ /* 0x000ee80000300a00 */
        /* <DEDUP_REMOVED lines=39> */
[----:B----4-:R-:W-:-:S05]  /*a62e0*/  PRMT R0, R15, 0x7770, RZ ;  /* 0x000077700f007816 */ /* 0x010fca00000000ff */
        /* <DEDUP_REMOVED lines=41> */
[----:B----4-:R1:W-:Y:S04]  /*a6580*/  @P3 STG.E.U8 desc[UR44][R20.64], R0 ;  /* 0x0000000014003986 */ /* 0x0103e8000c10112c */
[----:B-1----:R-:W4:Y:S04]  /*a6590*/  LDL.LU.64 R20, [R1+0x738] ;  /* 0x0007380001147983 */ /* 0x002f280000300a00 */
[----:B------:R-:W3:Y:S01]  /*a65a0*/  LDL.LU.64 R26, [R1+0x1c10] ;  /* 0x001c1000011a7983 */ /* 0x000ee20000300a00 */
[----:B------:R-:W-:-:S05]  /*a65b0*/  PRMT R0, R15, 0x7773, RZ ;  /* 0x000077730f007816 */ /* 0x000fca00000000ff */
[----:B--2---:R1:W-:Y:S02]  /*a65c0*/  @P0 STG.E.U8 desc[UR44][R12.64], R0 ;  /* 0x000000000c000986 */ /* 0x0043e4000c10112c */
[----:B-1----:R-:W-:-:S05]  /*a65d0*/  PRMT R0, R11, 0x7770, RZ ;  /* 0x000077700b007816 */ /* 0x002fca00000000ff */
[----:B------:R1:W-:Y:S02]  /*a65e0*/  @P2 STG.E.U8 desc[UR44][R6.64], R0 ;  /* 0x0000000006002986 */ /* 0x0003e4000c10112c */
[----:B-1----:R-:W-:-:S05]  /*a65f0*/  PRMT R0, R11, 0x7771, RZ ;  /* 0x000077710b007816 */ /* 0x002fca00000000ff */
[----:B------:R-:W-:Y:S04]  /*a6600*/  @P5 STG.E.U8 desc[UR44][R4.64], R0 ;  /* 0x0000000004005986 */ /* 0x000fe8000c10112c */
[----:B---3--:R1:W-:Y:S04]  /*a6610*/  STL.64 [R1+0x23f8], R26 ;  /* 0x0023f81a01007387 */ /* 0x0083e80000100a00 */
[----:B-1----:R-:W2:Y:S01]  /*a6620*/  LDL.LU.64 R26, [R1+0x1bf0] ;  /* 0x001bf000011a7983 */ /* 0x002ea20000300a00 */
[----:B------:R-:W-:-:S03]  /*a6630*/  PRMT R0, R11, 0x7772, RZ ;  /* 0x000077720b007816 */ /* 0x000fc600000000ff */
[----:B------:R-:W3:Y:S04]  /*a6640*/  LDL.LU.64 R24, [R1+0x1c08] ;  /* 0x001c080001187983 */ /* 0x000ee80000300a00 */
[----:B------:R-:W3:Y:S04]  /*a6650*/  LDL.LU R16, [R1+0x424] ;  /* 0x0004240001107983 */ /* 0x000ee80000300800 */
[----:B------:R-:W3:Y:S04]  /*a6660*/  LDL.LU.64 R2, [R1+0x1c00] ;  /* 0x001c000001027983 */ /* 0x000ee80000300a00 */
[----:B------:R1:W-:Y:S01]  /*a6670*/  @P6 STG.E.U8 desc[UR44][R8.64], R0 ;  /* 0x0000000008006986 */ /* 0x0003e2000c10112c */
[----:B------:R-:W-:-:S03]  /*a6680*/  LOP3.LUT P6, RZ, R14, 0x8000, RZ, 0xc0, !PT ;  /* 0x000080000eff7812 */ /* 0x000fc600078cc0ff */
[----:B------:R-:W3:Y:S04]  /*a6690*/  LDL.LU.64 R22, [R1+0x1c30] ;  /* 0x001c300001167983 */ /* 0x000ee80000300a00 */
[----:B------:R-:W3:Y:S04]  /*a66a0*/  LDL.LU R15, [R1+0x364] ;  /* 0x00036400010f7983 */ /* 0x000ee80000300800 */
[----:B------:R-:W3:Y:S04]  /*a66b0*/  LDL.LU.64 R12, [R1+0x1c48] ;  /* 0x001c4800010c7983 */ /* 0x000ee80000300a00 */
[----:B------:R-:W3:Y:S04]  /*a66c0*/  LDL.LU.64 R6, [R1+0x1c40] ;  /* 0x001c400001067983 */ /* 0x000ee80000300a00 */
[----:B------:R-:W3:Y:S01]  /*a66d0*/  LDL.LU.64 R4, [R1+0x730] ;  /* 0x0007300001047983 */ /* 0x000ee20000300a00 */
[----:B-1----:R-:W-:-:S03]  /*a66e0*/  PRMT R0, R11, 0x7773, RZ ;  /* 0x000077730b007816 */ /* 0x002fc600000000ff */
[----:B------:R-:W3:Y:S04]  /*a66f0*/  LDL.LU.64 R8, [R1+0x1c68] ;  /* 0x001c680001087983 */ /* 0x000ee80000300a00 */
[----:B------:R1:W-:Y:S01]  /*a6700*/  @P6 STG.E.U8 desc[UR44][R18.64], R0 ;  /* 0x0000000012006986 */ /* 0x0003e2000c10112c */
        /* <DEDUP_REMOVED lines=39> */
[----:B----4-:R1:W-:Y:S04]  /*a6980*/  @P5 STG.E.U8 desc[UR44][R20.64], R0 ;  /* 0x0000000014005986 */ /* 0x0103e8000c10112c */
[----:B-1----:R-:W3:Y:S04]  /*a6990*/  LDL.LU.64 R20, [R1+0x1c78] ;  /* 0x001c780001147983 */ /* 0x002ee80000300a00 */
[----:B------:R-:W4:Y:S04]  /*a69a0*/  LDL.LU.64 R24, [R1+0x1ca8] ;  /* 0x001ca80001187983 */ /* 0x000f280000300a00 */
[----:B------:R-:W4:Y:S04]  /*a69b0*/  LDL.LU.64 R2, [R1+0x1cc0] ;  /* 0x001cc00001027983 */ /* 0x000f280000300a00 */
[----:B------:R-:W4:Y:S04]  /*a69c0*/  LDL.LU.64 R8, [R1+0x1cb8] ;  /* 0x001cb80001087983 */ /* 0x000f280000300a00 */
[----:B------:R-:W4:Y:S04]  /*a69d0*/  LDL.LU.64 R22, [R1+0x728] ;  /* 0x0007280001167983 */ /* 0x000f280000300a00 */
[----:B------:R-:W4:Y:S04]  /*a69e0*/  LDL.LU.64 R12, [R1+0x1ce0] ;  /* 0x001ce000010c7983 */ /* 0x000f280000300a00 */
[----:B------:R-:W4:Y:S04]  /*a69f0*/  LDL.LU.64 R6, [R1+0x1d00] ;  /* 0x001d000001067983 */ /* 0x000f280000300a00 */
[----:B------:R-:W4:Y:S01]  /*a6a00*/  LDL.LU R18, [R1+0x368] ;  /* 0x0003680001127983 */ /* 0x000f220000300800 */
[----:B------:R-:W-:-:S02]  /*a6a10*/  LOP3.LUT P2, RZ, R28, 0x20000, RZ, 0xc0, !PT ;  /* 0x000200001cff7812 */ /* 0x000fc4000784c0ff */
[----:B------:R-:W-:-:S11]  /*a6a20*/  LOP3.LUT R14, R14, 0xffffffbf, RZ, 0xc0, !PT ;  /* 0xffffffbf0e0e7812 */ /* 0x000fd600078ec0ff */
[----:B------:R-:W-:Y:S02]  /*a6a30*/  @P2 LOP3.LUT R14, R14, 0x40, RZ, 0xfc, !PT ;  /* 0x000000400e0e2812 */ /* 0x000fe400078efcff */
[----:B------:R-:W-:Y:S02]  /*a6a40*/  LOP3.LUT P2, RZ, R28, 0x40000, RZ, 0xc0, !PT ;  /* 0x000400001cff7812 */ /* 0x000fe4000784c0ff */
[----:B------:R-:W-:Y:S02]  /*a6a50*/  LOP3.LUT R14, R14, 0xffffff7f, RZ, 0xc0, !PT ;  /* 0xffffff7f0e0e7812 */ /* 0x000fe400078ec0ff */
[----:B------:R-:W-:-:S09]  /*a6a60*/  LOP3.LUT P0, RZ, R28, 0x2000, RZ, 0xc0, !PT ;  /* 0x000020001cff7812 */ /* 0x000fd2000780c0ff */
[----:B------:R-:W-:Y:S02]  /*a6a70*/  @P2 LOP3.LUT R14, R14, 0x80, RZ, 0xfc, !PT ;  /* 0x000000800e0e2812 */ /* 0x000fe400078efcff */
[----:B------:R-:W-:Y:S02]  /*a6a80*/  LOP3.LUT P2, RZ, R28, 0x80000, RZ, 0xc0, !PT ;  /* 0x000800001cff7812 */ /* 0x000fe4000784c0ff */
[----:B------:R-:W-:Y:S02]  /*a6a90*/  LOP3.LUT R14, R14, 0xfffffeff, RZ, 0xc0, !PT ;  /* 0xfffffeff0e0e7812 */ /* 0x000fe400078ec0ff */
[----:B------:R-:W-:-:S09]  /*a6aa0*/  LOP3.LUT P1, RZ, R28, 0x2000000, RZ, 0xc0, !PT ;  /* 0x020000001cff7812 */ /* 0x000fd2000782c0ff */
[----:B------:R-:W-:-:S04]  /*a6ab0*/  @P2 LOP3.LUT R14, R14, 0x100, RZ, 0xfc, !PT ;  /* 0x000001000e0e2812 */ /* 0x000fc800078efcff */
[----:B------:R-:W-:-:S04]  /*a6ac0*/  LOP3.LUT R14, R14, 0xfffffff7, RZ, 0xc0, !PT ;  /* 0xfffffff70e0e7812 */ /* 0x000fc800078ec0ff */
        /* <DEDUP_REMOVED lines=9> */
[C---:B------:R-:W-:Y:S02]  /*a6b60*/  LOP3.LUT P5, RZ, R28.reuse, 0x400000, RZ, 0xc0, !PT ;  /* 0x004000001cff7812 */ /* 0x040fe400078ac0ff */
[C---:B------:R-:W-:Y:S02]  /*a6b70*/  LOP3.LUT P6, RZ, R28.reuse, 0x200000, RZ, 0xc0, !PT ;  /* 0x002000001cff7812 */ /* 0x040fe400078cc0ff */
[----:B------:R-:W-:Y:S02]  /*a6b80*/  LOP3.LUT P2, RZ, R28, 0x100000, RZ, 0xc0, !PT ;  /* 0x001000001cff7812 */ /* 0x000fe4000784c0ff */
[----:B--2---:R-:W-:-:S05]  /*a6b90*/  PRMT R0, R19, 0x7770, RZ ;  /* 0x0000777013007816 */ /* 0x004fca00000000ff */
[----:B---3--:R1:W-:Y:S04]  /*a6ba0*/  @P1 STG.E.U8 desc[UR44][R20.64], R0 ;  /* 0x0000000014001986 */ /* 0x0083e8000c10112c */
[----:B-1----:R-:W2:Y:S04]  /*a6bb0*/  LDL.LU.64 R20, [R1+0x1cf8] ;  /* 0x001cf80001147983 */ /* 0x002ea80000300a00 */
[----:B------:R-:W3:Y:S04]  /*a6bc0*/  LDL.LU.64 R4, [R1+0x1cf0] ;  /* 0x001cf00001047983 */ /* 0x000ee80000300a00 */
[----:B------:R-:W3:Y:S04]  /*a6bd0*/  LDL.LU R15, [R1+0x42c] ;  /* 0x00042c00010f7983 */ /* 0x000ee80000300800 */
[----:B------:R-:W-:Y:S04]  /*a6be0*/  STL [R1+0x2c], R14 ;  /* 0x00002c0e01007387 */ /* 0x000fe80000100800 */
[----:B------:R-:W3:Y:S01]  /*a6bf0*/  LDL.LU.64 R10, [R1+0x1d20] ;  /* 0x001d2000010a7983 */ /* 0x000ee20000300a00 */
[----:B------:R-:W-:-:S05]  /*a6c00*/  PRMT R0, R19, 0x7771, RZ ;  /* 0x0000777113007816 */ /* 0x000fca00000000ff */
[----:B----4-:R1:W-:Y:S04]  /*a6c10*/  @P4 STG.E.U8 desc[UR44][R24.64], R0 ;  /* 0x0000000018004986 */ /* 0x0103e8000c10112c */
[----:B-1----:R-:W4:Y:S01]  /*a6c20*/  LDL.LU.64 R24, [R1+0x1d38] ;  /* 0x001d380001187983 */ /* 0x002f220000300a00 */
[----:B------:R-:W-:-:S05]  /*a6c30*/  PRMT R0, R19, 0x7772, RZ ;  /* 0x0000777213007816 */ /* 0x000fca00000000ff */
[----:B------:R1:W-:Y:S02]  /*a6c40*/  @P3 STG.E.U8 desc[UR44][R2.64], R0 ;  /* 0x0000000002003986 */ /* 0x0003e4000c10112c */
[----:B-1----:R-:W-:-:S05]  /*a6c50*/  PRMT R0, R19, 0x7773, RZ ;  /* 0x0000777313007816 */ /* 0x002fca00000000ff */
[----:B------:R1:W-:Y:S04]  /*a6c60*/  @P5 STG.E.U8 desc[UR44][R8.64], R0 ;  /* 0x0000000008005986 */ /* 0x0003e8000c10112c */
[----:B-1----:R-:W4:Y:S01]  /*a6c70*/  LDL.LU.64 R8, [R1+0x1d30] ;  /* 0x001d300001087983 */ /* 0x002f220000300a00 */
[----:B------:R-:W-:-:S03]  /*a6c80*/  PRMT R0, R18, 0x7770, RZ ;  /* 0x0000777012007816 */ /* 0x000fc600000000ff */
[----:B------:R-:W4:Y:S04]  /*a6c90*/  LDL.LU.64 R2, [R1+0x720] ;  /* 0x0007200001027983 */ /* 0x000f280000300a00 */
[----:B------:R1:W-:Y:S02]  /*a6ca0*/  @P6 STG.E.U8 desc[UR44][R22.64], R0 ;  /* 0x0000000016006986 */ /* 0x0003e4000c10112c */
[----:B-1----:R-:W-:Y:S02]  /*a6cb0*/  PRMT R0, R18, 0x7771, RZ ;  /* 0x0000777112007816 */ /* 0x002fe400000000ff */
[----:B------:R-:W4:Y:S04]  /*a6cc0*/  LDL.LU.64 R22, [R1+0x1d58] ;  /* 0x001d580001167983 */ /* 0x000f280000300a00 */
[----:B------:R1:W-:Y:S04]  /*a6cd0*/  @P2 STG.E.U8 desc[UR44][R12.64], R0 ;  /* 0x000000000c002986 */ /* 0x0003e8000c10112c */
[----:B-1----:R-:W4:Y:S01]  /*a6ce0*/  LDL.LU.64 R12, [R1+0x1d78] ;  /* 0x001d7800010c7983 */ /* 0x002f220000300a00 */
[----:B------:R-:W-:-:S02]  /*a6cf0*/  LOP3.LUT P2, RZ, R14, 0x100, RZ, 0xc0, !PT ;  /* 0x000001000eff7812 */ /* 0x000fc4000784c0ff */
[----:B------:R-:W-:-:S11]  /*a6d00*/  PRMT R0, R18, 0x7772, RZ ;  /* 0x0000777212007816 */ /* 0x000fd600000000ff */
[----:B------:R1:W-:Y:S01]  /*a6d10*/  @P2 STG.E.U8 desc[UR44][R6.64], R0 ;  /* 0x0000000006002986 */ /* 0x0003e2000c10112c */
[----:B------:R-:W-:Y:S02]  /*a6d20*/  LOP3.LUT P2, RZ, R14, 0x80, RZ, 0xc0, !PT ;  /* 0x000000800eff7812 */ /* 0x000fe4000784c0ff */
[----:B-1----:R-:W-:Y:S02]  /*a6d30*/  PRMT R0, R18, 0x7773, RZ ;  /* 0x0000777312007816 */ /* 0x002fe400000000ff */
[C---:B------:R-:W-:Y:S02]  /*a6d40*/  LOP3.LUT P0, RZ, R28.reuse, 0x10000, RZ, 0xc0, !PT ;  /* 0x000100001cff7812 */ /* 0x040fe4000780c0ff */
[C---:B------:R-:W-:Y:S01]  /*a6d50*/  LOP3.LUT P1, RZ, R28.reuse, 0x1000, RZ, 0xc0, !PT ;  /* 0x000010001cff7812 */ /* 0x040fe2000782c0ff */
[----:B------:R-:W4:Y:S04]  /*a6d60*/  LDL.LU.64 R6, [R1+0x1d70] ;  /* 0x001d700001067983 */ /* 0x000f280000300a00 */
[----:B------:R-:W4:Y:S01]  /*a6d70*/  LDL.LU R19, [R1+0x3d0] ;  /* 0x0003d00001137983 */ /* 0x000f220000300800 */
[----:B------:R-:W-:-:S03]  /*a6d80*/  LOP3.LUT P4, RZ, R28, 0x800, RZ, 0xc0, !PT ;  /* 0x000008001cff7812 */ /* 0x000fc6000788c0ff */
[----:B--2---:R3:W-:Y:S01]  /*a6d90*/  @P2 STG.E.U8 desc[UR44][R20.64], R0 ;  /* 0x0000000014002986 */ /* 0x0047e2000c10112c */
[----:B------:R-:W-:Y:S02]  /*a6da0*/  LOP3.LUT P2, RZ, R14, 0x40, RZ, 0xc0, !PT ;  /* 0x000000400eff7812 */ /* 0x000fe4000784c0ff */
[C---:B---3--:R-:W-:Y:S01]  /*a6db0*/  PRMT R0, R15.reuse, 0x7770, RZ ;  /* 0x000077700f007816 */ /* 0x048fe200000000ff */
[----:B------:R-:W2:Y:S10]  /*a6dc0*/  LDL.LU.64 R20, [R1+0x1d68] ;  /* 0x001d680001147983 */ /* 0x000eb40000300a00 */
[----:B------:R1:W-:Y:S02]  /*a6dd0*/  @P2 STG.E.U8 desc[UR44][R4.64], R0 ;  /* 0x0000000004002986 */ /* 0x0003e4000c10112c */
[----:B-1----:R-:W-:-:S02]  /*a6de0*/  PRMT R0, R15, 0x7771, RZ ;  /* 0x000077710f007816 */ /* 0x002fc400000000ff */
[----:B------:R-:W3:Y:S04]  /*a6df0*/  LDL.LU.64 R4, [R1+0x1d98] ;  /* 0x001d980001047983 */ /* 0x000ee80000300a00 */
[----:B------:R1:W-:Y:S01]  /*a6e00*/  @P0 STG.E.U8 desc[UR44][R10.64], R0 ;  /* 0x000000000a000986 */ /* 0x0003e2000c10112c */
[----:B------:R-:W-:Y:S02]  /*a6e10*/  LOP3.LUT P0, RZ, R14, 0x20, RZ, 0xc0, !PT ;  /* 0x000000200eff7812 */ /* 0x000fe4000780c0ff */
[----:B-1----:R-:W-:-:S11]  /*a6e20*/  PRMT R0, R15, 0x7772, RZ ;  /* 0x000077720f007816 */ /* 0x002fd600000000ff */
[----:B----4-:R1:W-:Y:S01]  /*a6e30*/  @P0 STG.E.U8 desc[UR44][R24.64], R0 ;  /* 0x0000000018000986 */ /* 0x0103e2000c10112c */
[----:B------:R-:W-:Y:S02]  /*a6e40*/  LOP3.LUT P0, RZ, R14, 0x10, RZ, 0xc0, !PT ;  /* 0x000000100eff7812 */ /* 0x000fe4000780c0ff */
[----:B-1----:R-:W-:-:S11]  /*a6e50*/  PRMT R0, R15, 0x7773, RZ ;  /* 0x000077730f007816 */ /* 0x002fd600000000ff */
[----:B------:R1:W-:Y:S01]  /*a6e60*/  @P0 STG.E.U8 desc[UR44][R8.64], R0 ;  /* 0x0000000008000986 */ /* 0x0003e2000c10112c */
[----:B------:R-:W-:Y:S02]  /*a6e70*/  LOP3.LUT P0, RZ, R14, 0x8, RZ, 0xc0, !PT ;  /* 0x000000080eff7812 */ /* 0x000fe4000780c0ff */
[C---:B-1----:R-:W-:Y:S01]  /*a6e80*/  PRMT R0, R29.reuse, 0x7770, RZ ;  /* 0x000077701d007816 */ /* 0x042fe200000000ff */
[----:B------:R-:W4:Y:S10]  /*a6e90*/  LDL.LU.64 R8, [R1+0x1de0] ;  /* 0x001de00001087983 */ /* 0x000f340000300a00 */
[----:B------:R1:W-:Y:S02]  /*a6ea0*/  @P0 STG.E.U8 desc[UR44][R2.64], R0 ;  /* 0x0000000002000986 */ /* 0x0003e4000c10112c */
[----:B-1----:R-:W-:-:S05]  /*a6eb0*/  PRMT R0, R29, 0x7771, RZ ;  /* 0x000077711d007816 */ /* 0x002fca00000000ff */
[----:B------:R1:W-:Y:S04]  /*a6ec0*/  @P1 STG.E.U8 desc[UR44][R22.64], R0 ;  /* 0x0000000016001986 */ /* 0x0003e8000c10112c */
[----:B------:R-:W-:Y:S01]  /*a6ed0*/  STL [R1+0x23d0], R14 ;  /* 0x0023d00e01007387 */ /* 0x000fe20000100800 */
[----:B-1----:R-:W-:-:S05]  /*a6ee0*/  PRMT R0, R29, 0x7772, RZ ;  /* 0x000077721d007816 */ /* 0x002fca00000000ff */
[----:B------:R1:W-:Y:S02]  /*a6ef0*/  @P4 STG.E.U8 desc[UR44][R12.64], R0 ;  /* 0x000000000c004986 */ /* 0x0003e4000c10112c */
[----:B-1----:R-:W-:Y:S02]  /*a6f00*/  PRMT R0, R29, 0x7773, RZ ;  /* 0x000077731d007816 */ /* 0x002fe400000000ff */
[----:B------:R-:W4:Y:S01]  /*a6f10*/  LDL.LU R29, [R1+0x23f0] ;  /* 0x0023f000011d7983 */ /* 0x000f220000300800 */
[C---:B------:R-:W-:Y:S02]  /*a6f20*/  LOP3.LUT P3, RZ, R28.reuse, 0x400, RZ, 0xc0, !PT ;  /* 0x000004001cff7812 */ /* 0x040fe4000786c0ff */
[C---:B------:R-:W-:Y:S02]  /*a6f30*/  LOP3.LUT P5, RZ, R28.reuse, 0x200, RZ, 0xc0, !PT ;  /* 0x000002001cff7812 */ /* 0x040fe400078ac0ff */
[C---:B------:R-:W-:Y:S02]  /*a6f40*/  LOP3.LUT P6, RZ, R28.reuse, 0x100, RZ, 0xc0, !PT ;  /* 0x000001001cff7812 */ /* 0x040fe400078cc0ff */
[----:B------:R-:W-:Y:S01]  /*a6f50*/  LOP3.LUT P2, RZ, R28, 0x80, RZ, 0xc0, !PT ;  /* 0x000000801cff7812 */ /* 0x000fe2000784c0ff */
[----:B------:R-:W4:Y:S06]  /*a6f60*/  LDL.LU R15, [R1+0x300] ;  /* 0x00030000010f7983 */ /* 0x000f2c0000300800 */
[----:B------:R1:W-:Y:S02]  /*a6f70*/  @P3 STG.E.U8 desc[UR44][R6.64], R0 ;  /* 0x0000000006003986 */ /* 0x0003e4000c10112c */
[----:B-1----:R-:W-:-:S05]  /*a6f80*/  PRMT R0, R19, 0x7770, RZ ;  /* 0x0000777013007816 */ /* 0x002fca00000000ff */
[----:B--2---:R1:W-:Y:S02]  /*a6f90*/  @P5 STG.E.U8 desc[UR44][R20.64], R0 ;  /* 0x0000000014005986 */ /* 0x0043e4000c10112c */
[C---:B-1----:R-:W-:Y:S02]  /*a6fa0*/  PRMT R0, R19.reuse, 0x7771, RZ ;  /* 0x0000777113007816 */ /* 0x042fe400000000ff */
[----:B------:R-:W2:Y:S04]  /*a6fb0*/  LDL.LU.64 R20, [R1+0x718] ;  /* 0x0007180001147983 */ /* 0x000ea80000300a00 */
[----:B------:R-:W2:Y:S04]  /*a6fc0*/  LDL.LU.64 R10, [R1+0x1e30] ;  /* 0x001e3000010a7983 */ /* 0x000ea80000300a00 */
[----:B------:R-:W2:Y:S04]  /*a6fd0*/  LDL.LU.64 R12, [R1+0x1e50] ;  /* 0x001e5000010c7983 */ /* 0x000ea80000300a00 */
[----:B------:R-:W2:Y:S04]  /*a6fe0*/  LDL.LU.64 R24, [R1+0x1e48] ;  /* 0x001e480001187983 */ /* 0x000ea80000300a00 */
[----:B---3--:R1:W-:Y:S04]  /*a6ff0*/  @P6 STG.E.U8 desc[UR44][R4.64], R0 ;  /* 0x0000000004006986 */ /* 0x0083e8000c10112c */
[----:B------:R-:W3:Y:S01]  /*a7000*/  LDL.LU.64 R22, [R1+0x1e40] ;  /* 0x001e400001167983 */ /* 0x000ee20000300a00 */
[----:B-1----:R-:W-:-:S05]  /*a7010*/  PRMT R4, R19, 0x7772, RZ ;  /* 0x0000777213047816 */ /* 0x002fca00000000ff */
[----:B----4-:R1:W-:Y:S04]  /*a7020*/  @P2 STG.E.U8 desc[UR44][R8.64], R4 ;  /* 0x0000000408002986 */ /* 0x0103e8000c10112c */
[----:B-1----:R-:W4:Y:S04]  /*a7030*/  LDL.LU.64 R8, [R1+0x1e70] ;  /* 0x001e700001087983 */ /* 0x002f280000300a00 */
[----:B------:R-:W3:Y:S01]  /*a7040*/  LDL.LU R27, [R1+0x3d4] ;  /* 0x0003d400011b7983 */ /* 0x000ee20000300800 */
[----:B------:R-:W-:-:S04]  /*a7050*/  LOP3.LUT P2, RZ, R29, 0x4000000, RZ, 0xc0, !PT ;  /* 0x040000001dff7812 */ /* 0x000fc8000784c0ff */
[----:B------:R-:W-:Y:S02]  /*a7060*/  P2R R4, PR, RZ, 0x4 ;  /* 0x00000004ff047803 */ /* 0x000fe40000000000 */
[----:B------:R-:W-:-:S04]  /*a7070*/  LOP3.LUT P2, RZ, R29, 0x8000000, RZ, 0xc0, !PT ;  /* 0x080000001dff7812 */ /* 0x000fc8000784c0ff */
[----:B------:R-:W-:-:S05]  /*a7080*/  P2R R5, PR, RZ, 0x4 ;  /* 0x00000004ff057803 */ /* 0x000fca0000000000 */
[----:B------:R1:W-:Y:S04]  /*a7090*/  STL.64 [R1+0x23e8], R4 ;  /* 0x0023e80401007387 */ /* 0x0003e80000100a00 */
[----:B-1----:R-:W2:Y:S01]  /*a70a0*/  LDL.LU.64 R4, [R1+0x1e10] ;  /* 0x001e100001047983 */ /* 0x002ea20000300a00 */
[C---:B------:R-:W-:Y:S02]  /*a70b0*/  LOP3.LUT P0, RZ, R28.reuse, 0x40, RZ, 0xc0, !PT ;  /* 0x000000401cff7812 */ /* 0x040fe4000780c0ff */
[----:B------:R-:W-:Y:S02]  /*a70c0*/  PRMT R7, R19, 0x7773, RZ ;  /* 0x0000777313077816 */ /* 0x000fe400000000ff */
[C---:B------:R-:W-:Y:S01]  /*a70d0*/  LOP3.LUT P1, RZ, R28.reuse, 0x20, RZ, 0xc0, !PT ;  /* 0x000000201cff7812 */ /* 0x040fe2000782c0ff */
[----:B------:R-:W4:Y:S01]  /*a70e0*/  LDL.LU.64 R18, [R1+0x1e88] ;  /* 0x001e880001127983 */ /* 0x000f220000300a00 */
[----:B------:R-:W-:-:S02]  /*a70f0*/  LOP3.LUT P4, RZ, R28, 0x10, RZ, 0xc0, !PT ;  /* 0x000000101cff7812 */ /* 0x000fc4000788c0ff */
[C---:B------:R-:W-:Y:S02]  /*a7100*/  LOP3.LUT P6, RZ, R29.reuse, 0x40000000, RZ, 0xc0, !PT ;  /* 0x400000001dff7812 */ /* 0x040fe400078cc0ff */
[C---:B------:R-:W-:Y:S02]  /*a7110*/  LOP3.LUT P3, RZ, R28.reuse, 0x8, RZ, 0xc0, !PT ;  /* 0x000000081cff7812 */ /* 0x040fe4000786c0ff */
[----:B------:R-:W-:Y:S02]  /*a7120*/  P2R R0, PR, RZ, 0x40 ;  /* 0x00000040ff007803 */ /* 0x000fe40000000000 */
[----:B------:R-:W-:Y:S02]  /*a7130*/  LOP3.LUT P6, RZ, R29, 0x80000000, RZ, 0xc0, !PT ;  /* 0x800000001dff7812 */ /* 0x000fe400078cc0ff */
[----:B------:R-:W-:Y:S02]  /*a7140*/  LOP3.LUT P5, RZ, R28, 0x4, RZ, 0xc0, !PT ;  /* 0x000000041cff7812 */ /* 0x000fe400078ac0ff */
[----:B------:R-:W-:-:S02]  /*a7150*/  P2R R2, PR, RZ, 0x40 ;  /* 0x00000040ff027803 */ /* 0x000fc40000000000 */
[----:B------:R-:W-:-:S04]  /*a7160*/  LOP3.LUT P6, RZ, R28, 0x1, RZ, 0xc0, !PT ;  /* 0x000000011cff7812 */ /* 0x000fc800078cc0ff */
[----:B------:R-:W-:Y:S02]  /*a7170*/  P2R R3, PR, RZ, 0x40 ;  /* 0x00000040ff037803 */ /* 0x000fe40000000000 */
[----:B------:R-:W-:Y:S01]  /*a7180*/  LOP3.LUT P6, RZ, R28, 0x2, RZ, 0xc0, !PT ;  /* 0x000000021cff7812 */ /* 0x000fe200078cc0ff */
[----:B--2---:R1:W-:Y:S02]  /*a7190*/  @P0 STG.E.U8 desc[UR44][R4.64], R7 ;  /* 0x0000000704000986 */ /* 0x0043e4000c10112c */
[----:B-1----:R-:W-:-:S05]  /*a71a0*/  PRMT R7, R15, 0x7770, RZ ;  /* 0x000077700f077816 */ /* 0x002fca00000000ff */
[----:B------:R1:W-:Y:S04]  /*a71b0*/  @P1 STG.E.U8 desc[UR44][R20.64], R7 ;  /* 0x0000000714001986 */ /* 0x0003e8000c10112c */
[----:B-1----:R-:W2:Y:S04]  /*a71c0*/  LDL.LU.64 R20, [R1+0x1e80] ;  /* 0x001e800001147983 */ /* 0x002ea80000300a00 */
[----:B------:R-:W2:Y:S04]  /*a71d0*/  LDL.LU R26, [R1+0x304] ;  /* 0x00030400011a7983 */ /* 0x000ea80000300800 */
[----:B------:R-:W2:Y:S01]  /*a71e0*/  LDL.LU.64 R4, [R1+0x710] ;  /* 0x0007100001047983 */ /* 0x000ea20000300a00 */
[----:B------:R-:W-:-:S05]  /*a71f0*/  PRMT R7, R15, 0x7771, RZ ;  /* 0x000077710f077816 */ /* 0x000fca00000000ff */
[----:B------:R1:W-:Y:S02]  /*a7200*/  @P4 STG.E.U8 desc[UR44][R10.64], R7 ;  /* 0x000000070a004986 */ /* 0x0003e4000c10112c */
[----:B-1----:R-:W-:-:S05]  /*a7210*/  PRMT R7, R15, 0x7772, RZ ;  /* 0x000077720f077816 */ /* 0x002fca00000000ff */
[----:B------:R1:W-:Y:S02]  /*a7220*/  @P3 STG.E.U8 desc[UR44][R12.64], R7 ;  /* 0x000000070c003986 */ /* 0x0003e4000c10112c */
[----:B-1----:R-:W-:Y:S02]  /*a7230*/  PRMT R7, R15, 0x7773, RZ ;  /* 0x000077730f077816 */ /* 0x002fe400000000ff */
[----:B------:R-:W-:Y:S01]  /*a7240*/  LOP3.LUT P2, RZ, R29, 0x10000000, RZ, 0xc0, !PT ;  /* 0x100000001dff7812 */ /* 0x000fe2000784c0ff */
[----:B------:R-:W2:Y:S04]  /*a7250*/  LDL.LU.64 R12, [R1+0x1ec8] ;  /* 0x001ec800010c7983 */ /* 0x000ea80000300a00 */
[----:B------:R3:W-:Y:S04]  /*a7260*/  @P5 STG.E.U8 desc[UR44][R24.64], R7 ;  /* 0x0000000718005986 */ /* 0x0007e8000c10112c */
[----:B------:R-:W2:Y:S01]  /*a7270*/  LDL.LU R16, [R1+0x3d8] ;  /* 0x0003d80001107983 */ /* 0x000ea20000300800 */
[----:B------:R-:W-:-:S02]  /*a7280*/  P2R R6, PR, RZ, 0x4 ;  /* 0x00000004ff067803 */ /* 0x000fc40000000000 */
[----:B---3--:R-:W-:Y:S01]  /*a7290*/  PRMT R7, R27, 0x7770, RZ ;  /* 0x000077701b077816 */ /* 0x008fe200000000ff */
[----:B------:R-:W3:Y:S01]  /*a72a0*/  LDL.LU.64 R10, [R1+0x1ec0] ;  /* 0x001ec000010a7983 */ /* 0x000ee20000300a00 */
[----:B------:R-:W-:-:S03]  /*a72b0*/  LOP3.LUT P2, RZ, R29, 0x20000000, RZ, 0xc0, !PT ;  /* 0x200000001dff7812 */ /* 0x000fc6000784c0ff */
[----:B------:R-:W3:Y:S04]  /*a72c0*/  LDL.LU.64 R24, [R1+0x1eb8] ;  /* 0x001eb80001187983 */ /* 0x000ee80000300a00 */
[----:B------:R1:W-:Y:S01]  /*a72d0*/  @P6 STG.E.U8 desc[UR44][R22.64], R7 ;  /* 0x0000000716006986 */ /* 0x0003e2000c10112c */
[----:B------:R-:W-:Y:S02]  /*a72e0*/  ISETP.NE.AND P6, PT, R3, RZ, PT ;  /* 0x000000ff0300720c */ /* 0x000fe40003fc5270 */
[----:B------:R-:W-:Y:S01]  /*a72f0*/  PRMT R3, R27, 0x7771, RZ ;  /* 0x000077711b037816 */ /* 0x000fe200000000ff */
[----:B-1----:R-:W3:Y:S10]  /*a7300*/  LDL.LU.64 R22, [R1+0x1ee8] ;  /* 0x001ee80001167983 */ /* 0x002ef40000300a00 */
[----:B----4-:R1:W-:Y:S01]  /*a7310*/  @P6 STG.E.U8 desc[UR44][R8.64], R3 ;  /* 0x0000000308006986 */ /* 0x0103e2000c10112c */
[----:B------:R-:W-:-:S02]  /*a7320*/  ISETP.NE.AND P6, PT, R2, RZ, PT ;  /* 0x000000ff0200720c */ /* 0x000fc40003fc5270 */
[----:B------:R-:W-:Y:S01]  /*a7330*/  PRMT R2, R27, 0x7772, RZ ;  /* 0x000077721b027816 */ /* 0x000fe200000000ff */
[----:B-1----:R-:W4:Y:S10]  /*a7340*/  LDL.LU.64 R8, [R1+0x1f00] ;  /* 0x001f000001087983 */ /* 0x002f340000300a00 */
[----:B------:R1:W-:Y:S01]  /*a7350*/  @P6 STG.E.U8 desc[UR44][R18.64], R2 ;  /* 0x0000000212006986 */ /* 0x0003e2000c10112c */
[----:B------:R-:W-:-:S02]  /*a7360*/  ISETP.NE.AND P6, PT, R0, RZ, PT ;  /* 0x000000ff0000720c */ /* 0x000fc40003fc5270 */
[----:B------:R-:W-:Y:S01]  /*a7370*/  PRMT R0, R27, 0x7773, RZ ;  /* 0x000077731b007816 */ /* 0x000fe200000000ff */
[----:B-1----:R-:W3:Y:S04]  /*a7380*/  LDL.LU.64 R2, [R1+0x1ea8] ;  /* 0x001ea80001027983 */ /* 0x002ee80000300a00 */
[----:B------:R-:W4:Y:S04]  /*a7390*/  LDL.LU.64 R18, [R1+0x1ef8] ;  /* 0x001ef80001127983 */ /* 0x000f280000300a00 */
[----:B------:R-:W4:Y:S04]  /*a73a0*/  LDL.LU R15, [R1+0x308] ;  /* 0x00030800010f7983 */ /* 0x000f280000300800 */
[----:B--2---:R1:W-:Y:S02]  /*a73b0*/  @P6 STG.E.U8 desc[UR44][R20.64], R0 ;  /* 0x0000000014006986 */ /* 0x0043e4000c10112c */
[----:B-1----:R-:W-:-:S02]  /*a73c0*/  PRMT R0, R26, 0x7770, RZ ;  /* 0x000077701a007816 */ /* 0x002fc400000000ff */
[----:B------:R-:W2:Y:S04]  /*a73d0*/  LDL.LU.64 R20, [R1+0x708] ;  /* 0x0007080001147983 */ /* 0x000ea80000300a00 */
[----:B------:R1:W-:Y:S04]  /*a73e0*/  @P2 STG.E.U8 desc[UR44][R4.64], R0 ;  /* 0x0000000004002986 */ /* 0x0003e8000c10112c */
[----:B-1----:R-:W4:Y:S01]  /*a73f0*/  LDL.LU.64 R4, [R1+0x23e8] ;  /* 0x0023e80001047983 */ /* 0x002f220000300a00 */
[----:B------:R-:W-:Y:S02]  /*a7400*/  ISETP.NE.AND P2, PT, R6, RZ, PT ;  /* 0x000000ff0600720c */ /* 0x000fe40003f45270 */
[----:B------:R-:W-:-:S02]  /*a7410*/  PRMT R0, R26, 0x7771, RZ ;  /* 0x000077711a007816 */ /* 0x000fc400000000ff */
[C---:B------:R-:W-:Y:S02]  /*a7420*/  LOP3.LUT P0, RZ, R29.reuse, 0x2000000, RZ, 0xc0, !PT ;  /* 0x020000001dff7812 */ /* 0x040fe4000780c0ff */
[C---:B------:R-:W-:Y:S02]  /*a7430*/  LOP3.LUT P1, RZ, R29.reuse, 0x1000000, RZ, 0xc0, !PT ;  /* 0x010000001dff7812 */ /* 0x040fe4000782c0ff */
[C---:B------:R-:W-:Y:S02]  /*a7440*/  LOP3.LUT P4, RZ, R29.reuse, 0x800000, RZ, 0xc0, !PT ;  /* 0x008000001dff7812 */ /* 0x040fe4000788c0ff */
[----:B------:R-:W-:-:S03]  /*a7450*/  LOP3.LUT P3, RZ, R29, 0x400000, RZ, 0xc0, !PT ;  /* 0x004000001dff7812 */ /* 0x000fc6000786c0ff */
[----:B---3--:R1:W-:Y:S02]  /*a7460*/  @P2 STG.E.U8 desc[UR44][R2.64], R0 ;  /* 0x0000000002002986 */ /* 0x0083e4000c10112c */
[----:B-1----:R-:W-:Y:S02]  /*a7470*/  PRMT R0, R26, 0x7772, RZ ;  /* 0x000077721a007816 */ /* 0x002fe400000000ff */
[----:B----4-:R-:W-:-:S13]  /*a7480*/  ISETP.NE.AND P2, PT, R5, RZ, PT ;  /* 0x000000ff0500720c */ /* 0x010fda0003f45270 */
[----:B------:R1:W-:Y:S01]  /*a7490*/  @P2 STG.E.U8 desc[UR44][R12.64], R0 ;  /* 0x000000000c002986 */ /* 0x0003e2000c10112c */
[----:B------:R-:W-:Y:S02]  /*a74a0*/  ISETP.NE.AND P2, PT, R4, RZ, PT ;  /* 0x000000ff0400720c */ /* 0x000fe40003f45270 */
[----:B-1----:R-:W-:Y:S01]  /*a74b0*/  PRMT R0, R26, 0x7773, RZ ;  /* 0x000077731a007816 */ /* 0x002fe200000000ff */
[----:B------:R-:W3:Y:S10]  /*a74c0*/  LDL.LU.64 R12, [R1+0x1f48] ;  /* 0x001f4800010c7983 */ /* 0x000ef40000300a00 */
[----:B------:R1:W-:Y:S02]  /*a74d0*/  @P2 STG.E.U8 desc[UR44][R10.64], R0 ;  /* 0x000000000a002986 */ /* 0x0003e4000c10112c */
[----:B-1----:R-:W-:-:S05]  /*a74e0*/  PRMT R0, R16, 0x7770, RZ ;  /* 0x0000777010007816 */ /* 0x002fca00000000ff */
[----:B------:R1:W-:Y:S02]  /*a74f0*/  @P0 STG.E.U8 desc[UR44][R24.64], R0 ;  /* 0x0000000018000986 */ /* 0x0003e4000c10112c */
[----:B-1----:R-:W-:-:S05]  /*a7500*/  PRMT R0, R16, 0x7771, RZ ;  /* 0x0000777110007816 */ /* 0x002fca00000000ff */
[----:B------:R1:W-:Y:S02]  /*a7510*/  @P1 STG.E.U8 desc[UR44][R22.64], R0 ;  /* 0x0000000016001986 */ /* 0x0003e4000c10112c */
[----:B-1----:R-:W-:-:S05]  /*a7520*/  PRMT R0, R16, 0x7772, RZ ;  /* 0x0000777210007816 */ /* 0x002fca00000000ff */
[----:B------:R1:W-:Y:S04]  /*a7530*/  @P4 STG.E.U8 desc[UR44][R8.64], R0 ;  /* 0x0000000008004986 */ /* 0x0003e8000c10112c */
[----:B-1----:R-:W4:Y:S01]  /*a7540*/  LDL.LU.64 R8, [R1+0x1fa0] ;  /* 0x001fa00001087983 */ /* 0x002f220000300a00 */
[----:B------:R-:W-:-:S05]  /*a7550*/  PRMT R0, R16, 0x7773, RZ ;  /* 0x0000777310007816 */ /* 0x000fca00000000ff */
[----:B------:R1:W-:Y:S04]  /*a7560*/  @P3 STG.E.U8 desc[UR44][R18.64], R0 ;  /* 0x0000000012003986 */ /* 0x0003e8000c10112c */
[----:B-1----:R-:W4:Y:S01]  /*a7570*/  LDL.LU.64 R18, [R1+0x1f98] ;  /* 0x001f980001127983 */ /* 0x002f220000300a00 */
[----:B------:R-:W-:-:S03]  /*a7580*/  LOP3.LUT P5, RZ, R29, 0x200000, RZ, 0xc0, !PT ;  /* 0x002000001dff7812 */ /* 0x000fc600078ac0ff */
[----:B------:R-:W4:Y:S01]  /*a7590*/  LDL.LU R28, [R1+0x3dc] ;  /* 0x0003dc00011c7983 */ /* 0x000f220000300800 */
[----:B------:R-:W-:-:S03]  /*a75a0*/  PRMT R0, R15, 0x7770, RZ ;  /* 0x000077700f007816 */ /* 0x000fc600000000ff */
[----:B------:R-:W4:Y:S06]  /*a75b0*/  LDL.LU.64 R22, [R1+0x1f90] ;  /* 0x001f900001167983 */ /* 0x000f2c0000300a00 */
[----:B--2---:R1:W-:Y:S04]  /*a75c0*/  @P5 STG.E.U8 desc[UR44][R20.64], R0 ;  /* 0x0000000014005986 */ /* 0x0043e8000c10112c */
[----:B-1----:R-:W2:Y:S04]  /*a75d0*/  LDL.LU.64 R20, [R1+0x1fc0] ;  /* 0x001fc00001147983 */ /* 0x002ea80000300a00 */
[----:B------:R-:W2:Y:S04]  /*a75e0*/  LDL.LU.64 R26, [R1+0x1fe0] ;  /* 0x001fe000011a7983 */ /* 0x000ea80000300a00 */
[----:B------:R-:W2:Y:S04]  /*a75f0*/  LDL.LU.64 R10, [R1+0x1fd8] ;  /* 0x001fd800010a7983 */ /* 0x000ea80000300a00 */
[----:B------:R-:W2:Y:S04]  /*a7600*/  LDL.LU.64 R24, [R1+0x1fd0] ;  /* 0x001fd00001187983 */ /* 0x000ea80000300a00 */
[----:B------:R-:W2:Y:S01]  /*a7610*/  LDL.LU R14, [R1+0x30c] ;  /* 0x00030c00010e7983 */ /* 0x000ea20000300800 */
[----:B------:R-:W-:-:S02]  /*a7620*/  LOP3.LUT P6, RZ, R29, 0x100000, RZ, 0xc0, !PT ;  /* 0x001000001dff7812 */ /* 0x000fc400078cc0ff */
[----:B------:R-:W-:Y:S02]  /*a7630*/  LOP3.LUT P2, RZ, R29, 0x80000, RZ, 0xc0, !PT ;  /* 0x000800001dff7812 */ /* 0x000fe4000784c0ff */
[C---:B------:R-:W-:Y:S02]  /*a7640*/  PRMT R0, R15.reuse, 0x7771, RZ ;  /* 0x000077710f007816 */ /* 0x040fe400000000ff */
[----:B------:R-:W-:Y:S02]  /*a7650*/  PRMT R7, R15, 0x7772, RZ ;  /* 0x000077720f077816 */ /* 0x000fe400000000ff */
[----:B------:R-:W-:-:S05]  /*a7660*/  LOP3.LUT P0, RZ, R29, 0x40000, RZ, 0xc0, !PT ;  /* 0x000400001dff7812 */ /* 0x000fca000780c0ff */
[----:B---3--:R-:W-:Y:S04]  /*a7670*/  @P6 STG.E.U8 desc[UR44][R12.64], R0 ;  /* 0x000000000c006986 */ /* 0x008fe8000c10112c */
[----:B----4-:R1:W-:Y:S04]  /*a7680*/  @P2 STG.E.U8 desc[UR44][R8.64], R7 ;  /* 0x0000000708002986 */ /* 0x0103e8000c10112c */
[----:B-1----:R-:W3:Y:S01]  /*a7690*/  LDL.LU.64 R8, [R1+0x2000] ;  /* 0x0020000001087983 */ /* 0x002ee20000300a00 */
[----:B------:R-:W-:-:S05]  /*a76a0*/  PRMT R7, R15, 0x7773, RZ ;  /* 0x000077730f077816 */ /* 0x000fca00000000ff */
[----:B------:R1:W-:Y:S04]  /*a76b0*/  @P0 STG.E.U8 desc[UR44][R18.64], R7 ;  /* 0x0000000712000986 */ /* 0x0003e8000c10112c */
[----:B-1----:R-:W4:Y:S01]  /*a76c0*/  LDL.LU.64 R18, [R1+0x2020] ;  /* 0x0020200001127983 */ /* 0x002f220000300a00 */
[C---:B------:R-:W-:Y:S02]  /*a76d0*/  LOP3.LUT P1, RZ, R29.reuse, 0x20000, RZ, 0xc0, !PT ;  /* 0x000200001dff7812 */ /* 0x040fe4000782c0ff */
[C---:B------:R-:W-:Y:S02]  /*a76e0*/  LOP3.LUT P5, RZ, R29.reuse, 0x800, RZ, 0xc0, !PT ;  /* 0x000008001dff7812 */ /* 0x040fe400078ac0ff */
[----:B------:R-:W-:Y:S02]  /*a76f0*/  LOP3.LUT P4, RZ, R29, 0x10000, RZ, 0xc0, !PT ;  /* 0x000100001dff7812 */ /* 0x000fe4000788c0ff */
[----:B------:R-:W-:-:S02]  /*a7700*/  PRMT R7, R28, 0x7770, RZ ;  /* 0x000077701c077816 */ /* 0x000fc400000000ff */
[C---:B------:R-:W-:Y:S02]  /*a7710*/  LOP3.LUT P3, RZ, R29.reuse, 0x8000, RZ, 0xc0, !PT ;  /* 0x000080001dff7812 */ /* 0x040fe4000786c0ff */
[----:B------:R-:W-:Y:S02]  /*a7720*/  P2R R4, PR, RZ, 0x20 ;  /* 0x00000020ff047803 */ /* 0x000fe40000000000 */
[----:B------:R-:W-:Y:S01]  /*a7730*/  LOP3.LUT P5, RZ, R29, 0x1000, RZ, 0xc0, !PT ;  /* 0x000010001dff7812 */ /* 0x000fe200078ac0ff */
[----:B------:R-:W4:Y:S04]  /*a7740*/  LDL.LU.64 R12, [R1+0x2018] ;  /* 0x00201800010c7983 */ /* 0x000f280000300a00 */
[----:B------:R-:W4:Y:S01]  /*a7750*/  LDL.LU R15, [R1+0x2a0] ;  /* 0x0002a000010f7983 */ /* 0x000f220000300800 */
[----:B------:R-:W-:-:S02]  /*a7760*/  P2R R5, PR, RZ, 0x20 ;  /* 0x00000020ff057803 */ /* 0x000fc40000000000 */
[C---:B------:R-:W-:Y:S01]  /*a7770*/  LOP3.LUT P5, RZ, R29.reuse, 0x2000, RZ, 0xc0, !PT ;  /* 0x000020001dff7812 */ /* 0x040fe200078ac0ff */
[----:B------:R1:W-:Y:S03]  /*a7780*/  @P1 STG.E.U8 desc[UR44][R22.64], R7 ;  /* 0x0000000716001986 */ /* 0x0003e6000c10112c */
[----:B------:R-:W-:Y:S02]  /*a7790*/  P2R R6, PR, RZ, 0x20 ;  /* 0x00000020ff067803 */ /* 0x000fe40000000000 */
[----:B------:R-:W-:Y:S02]  /*a77a0*/  LOP3.LUT P5, RZ, R29, 0x4000, RZ, 0xc0, !PT ;  /* 0x000040001dff7812 */ /* 0x000fe400078ac0ff */
[C---:B-1----:R-:W-:Y:S01]  /*a77b0*/  PRMT R7, R28.reuse, 0x7771, RZ ;  /* 0x000077711c077816 */ /* 0x042fe200000000ff */
[----:B------:R-:W4:Y:S04]  /*a77c0*/  LDL.LU.64 R22, [R1+0x2010] ;  /* 0x0020100001167983 */ /* 0x000f280000300a00 */
[----:B--2---:R1:W-:Y:S02]  /*a77d0*/  @P4 STG.E.U8 desc[UR44][R20.64], R7 ;  /* 0x0000000714004986 */ /* 0x0043e4000c10112c */
[----:B-1----:R-:W-:-:S02]  /*a77e0*/  PRMT R7, R28, 0x7772, RZ ;  /* 0x000077721c077816 */ /* 0x002fc400000000ff */
[----:B------:R-:W2:Y:S04]  /*a77f0*/  LDL.LU.64 R20, [R1+0x2058] ;  /* 0x0020580001147983 */ /* 0x000ea80000300a00 */
[----:B------:R-:W2:Y:S04]  /*a7800*/  LDL.LU R16, [R1+0x34] ;  /* 0x0000340001107983 */ /* 0x000ea80000300800 */
[----:B------:R1:W-:Y:S02]  /*a7810*/  @P3 STG.E.U8 desc[UR44][R26.64], R7 ;  /* 0x000000071a003986 */ /* 0x0003e4000c10112c */
[----:B-1----:R-:W-:-:S02]  /*a7820*/  PRMT R7, R28, 0x7773, RZ ;  /* 0x000077731c077816 */ /* 0x002fc400000000ff */
[----:B------:R-:W2:Y:S04]  /*a7830*/  LDL.LU.64 R26, [R1+0x2050] ;  /* 0x00205000011a7983 */ /* 0x000ea80000300a00 */
[----:B------:R-:W-:Y:S01]  /*a7840*/  @P5 STG.E.U8 desc[UR44][R10.64], R7 ;  /* 0x000000070a005986 */ /* 0x000fe2000c10112c */
[----:B------:R-:W-:Y:S02]  /*a7850*/  ISETP.NE.AND P5, PT, R6, RZ, PT ;  /* 0x000000ff0600720c */ /* 0x000fe40003fa5270 */
[----:B------:R-:W-:-:S11]  /*a7860*/  PRMT R6, R14, 0x7770, RZ ;  /* 0x000077700e067816 */ /* 0x000fd600000000ff */
[----:B------:R1:W-:Y:S04]  /*a7870*/  @P5 STG.E.U8 desc[UR44][R24.64], R6 ;  /* 0x0000000618005986 */ /* 0x0003e8000c10112c */
[----:B-1----:R-:W2:Y:S01]  /*a7880*/  LDL.LU.64 R6, [R1+0x2040] ;  /* 0x0020400001067983 */ /* 0x002ea20000300a00 */
[----:B------:R-:W-:Y:S02]  /*a7890*/  ISETP.NE.AND P5, PT, R5, RZ, PT ;  /* 0x000000ff0500720c */ /* 0x000fe40003fa5270 */
[----:B------:R-:W-:Y:S01]  /*a78a0*/  PRMT R5, R14, 0x7771, RZ ;  /* 0x000077710e057816 */ /* 0x000fe200000000ff */
[----:B------:R-:W2:Y:S04]  /*a78b0*/  LDL.LU.64 R10, [R1+0x2080] ;  /* 0x00208000010a7983 */ /* 0x000ea80000300a00 */
[----:B------:R-:W2:Y:S01]  /*a78c0*/  LDL.LU.64 R24, [R1+0x20a0] ;  /* 0x0020a00001187983 */ /* 0x000ea20000300a00 */
[----:B------:R-:W-:-:S05]  /*a78d0*/  LOP3.LUT P6, RZ, R29, 0x80, RZ, 0xc0, !PT ;  /* 0x000000801dff7812 */ /* 0x000fca00078cc0ff */
[----:B---3--:R1:W-:Y:S01]  /*a78e0*/  @P5 STG.E.U8 desc[UR44][R8.64], R5 ;  /* 0x0000000508005986 */ /* 0x0083e2000c10112c */
[----:B------:R-:W-:Y:S02]  /*a78f0*/  ISETP.NE.AND P5, PT, R4, RZ, PT ;  /* 0x000000ff0400720c */ /* 0x000fe40003fa5270 */
[----:B------:R-:W-:Y:S01]  /*a7900*/  PRMT R4, R14, 0x7772, RZ ;  /* 0x000077720e047816 */ /* 0x000fe200000000ff */
[----:B-1----:R-:W3:Y:S10]  /*a7910*/  LDL.LU.64 R8, [R1+0x20b8] ;  /* 0x0020b80001087983 */ /* 0x002ef40000300a00 */
[----:B----4-:R1:W-:Y:S04]  /*a7920*/  @P5 STG.E.U8 desc[UR44][R18.64], R4 ;  /* 0x0000000412005986 */ /* 0x0103e8000c10112c */
[----:B-1----:R-:W4:Y:S01]  /*a7930*/  LDL.LU.64 R18, [R1+0x20b0] ;  /* 0x0020b00001127983 */ /* 0x002f220000300a00 */
[----:B------:R-:W-:-:S02]  /*a7940*/  P2R R0, PR, RZ, 0x40 ;  /* 0x00000040ff007803 */ /* 0x000fc40000000000 */
[----:B------:R-:W-:-:S04]  /*a7950*/  LOP3.LUT P6, RZ, R29, 0x100, RZ, 0xc0, !PT ;  /* 0x000001001dff7812 */ /* 0x000fc800078cc0ff */
[----:B------:R-:W-:Y:S02]  /*a7960*/  P2R R2, PR, RZ, 0x40 ;  /* 0x00000040ff027803 */ /* 0x000fe40000000000 */
[----:B------:R-:W-:-:S04]  /*a7970*/  LOP3.LUT P6, RZ, R29, 0x200, RZ, 0xc0, !PT ;  /* 0x000002001dff7812 */ /* 0x000fc800078cc0ff */
[----:B------:R-:W-:Y:S02]  /*a7980*/  P2R R3, PR, RZ, 0x40 ;  /* 0x00000040ff037803 */ /* 0x000fe40000000000 */
[----:B------:R-:W-:Y:S02]  /*a7990*/  LOP3.LUT P6, RZ, R29, 0x400, RZ, 0xc0, !PT ;  /* 0x000004001dff7812 */ /* 0x000fe400078cc0ff */
[----:B------:R-:W-:-:S11]  /*a79a0*/  PRMT R4, R14, 0x7773, RZ ;  /* 0x000077730e047816 */ /* 0x000fd600000000ff */
[----:B------:R1:W-:Y:S01]  /*a79b0*/  @P6 STG.E.U8 desc[UR44][R12.64], R4 ;  /* 0x000000040c006986 */ /* 0x0003e2000c10112c */
[----:B------:R-:W-:Y:S02]  /*a79c0*/  ISETP.NE.AND P6, PT, R3, RZ, PT ;  /* 0x000000ff0300720c */ /* 0x000fe40003fc5270 */
[----:B------:R-:W-:Y:S01]  /*a79d0*/  PRMT R3, R15, 0x7770, RZ ;  /* 0x000077700f037816 */ /* 0x000fe200000000ff */
[----:B-1----:R-:W4:Y:S10]  /*a79e0*/  LDL.LU R12, [R1+0x23e0] ;  /* 0x0023e000010c7983 */ /* 0x002f340000300800 */
[----:B------:R1:W-:Y:S01]  /*a79f0*/  @P6 STG.E.U8 desc[UR44][R22.64], R3 ;  /* 0x0000000316006986 */ /* 0x0003e2000c10112c */
[----:B------:R-:W-:-:S02]  /*a7a00*/  ISETP.NE.AND P6, PT, R2, RZ, PT ;  /* 0x000000ff0200720c */ /* 0x000fc40003fc5270 */
[----:B------:R-:W-:Y:S01]  /*a7a10*/  PRMT R2, R15, 0x7771, RZ ;  /* 0x000077710f027816 */ /* 0x000fe200000000ff */
[----:B-1----:R-:W4:Y:S10]  /*a7a20*/  LDL.LU R22, [R1+0x2a4] ;  /* 0x0002a40001167983 */ /* 0x002f340000300800 */
[----:B--2---:R-:W-:Y:S04]  /*a7a30*/  @P6 STG.E.U8 desc[UR44][R6.64], R2 ;  /* 0x0000000206006986 */ /* 0x004fe8000c10112c */
[----:B------:R-:W1:Y:S01]  /*a7a40*/  LDS.128 R4, [R16] ;  /* 0x0000000010047984 */ /* 0x000e620000000c00 */
[----:B------:R-:W-:-:S02]  /*a7a50*/  ISETP.NE.AND P6, PT, R0, RZ, PT ;  /* 0x000000ff0000720c */ /* 0x000fc40003fc5270 */
[----:B------:R-:W-:-:S11]  /*a7a60*/  PRMT R0, R15, 0x7772, RZ ;  /* 0x000077720f007816 */ /* 0x000fd600000000ff */
[----:B------:R2:W-:Y:S04]  /*a7a70*/  @P6 STG.E.U8 desc[UR44][R20.64], R0 ;  /* 0x0000000014006986 */ /* 0x0005e8000c10112c */
[----:B--2---:R-:W2:Y:S01]  /*a7a80*/  LDL.LU.64 R20, [R1+0x20f8] ;  /* 0x0020f80001147983 */ /* 0x004ea20000300a00 */
[----:B------:R-:W-:-:S03]  /*a7a90*/  LOP3.LUT P2, RZ, R29, 0x40, RZ, 0xc0, !PT ;  /* 0x000000401dff7812 */ /* 0x000fc6000784c0ff */
[----:B-1----:R-:W-:Y:S04]  /*a7aa0*/  STL.64 [R1+0x23d8], R6 ;  /* 0x0023d80601007387 */ /* 0x002fe80000100a00 */
[----:B------:R1:W-:Y:S01]  /*a7ab0*/  STL.64 [R1+0x23c8], R16 ;  /* 0x0023c81001007387 */ /* 0x0003e20000100a00 */
[----:B------:R-:W-:-:S03]  /*a7ac0*/  LOP3.LUT P0, RZ, R29, 0x20, RZ, 0xc0, !PT ;  /* 0x000000201dff7812 */ /* 0x000fc6000780c0ff */
[----:B-1----:R-:W2:Y:S04]  /*a7ad0*/  LDL.LU.64 R16, [R1+0x2148] ;  /* 0x0021480001107983 */ /* 0x002ea80000300a00 */
[----:B------:R-:W2:Y:S01]  /*a7ae0*/  LDL.LU.64 R6, [R1+0x2178] ;  /* 0x0021780001067983 */ /* 0x000ea20000300a00 */
[----:B------:R-:W-:-:S03]  /*a7af0*/  PRMT R0, R15, 0x7773, RZ ;  /* 0x000077730f007816 */ /* 0x000fc600000000ff */
[----:B------:R-:W2:Y:S04]  /*a7b00*/  LDL.LU.64 R14, [R1+0x2170] ;  /* 0x00217000010e7983 */ /* 0x000ea80000300a00 */
[----:B------:R1:W-:Y:S01]  /*a7b10*/  @P2 STG.E.U8 desc[UR44][R26.64], R0 ;  /* 0x000000001a002986 */ /* 0x0003e2000c10112c */
[C---:B------:R-:W-:Y:S02]  /*a7b20*/  LOP3.LUT P1, RZ, R29.reuse, 0x10, RZ, 0xc0, !PT ;  /* 0x000000101dff7812 */ /* 0x040fe4000782c0ff */
[C---:B------:R-:W-:Y:S02]  /*a7b30*/  LOP3.LUT P4, RZ, R29.reuse, 0x8, RZ, 0xc0, !PT ;  /* 0x000000081dff7812 */ /* 0x040fe4000788c0ff */
[C---:B------:R-:W-:Y:S02]  /*a7b40*/  LOP3.LUT P3, RZ, R29.reuse, 0x4, RZ, 0xc0, !PT ;  /* 0x000000041dff7812 */ /* 0x040fe4000786c0ff */
[----:B------:R-:W-:-:S02]  /*a7b50*/  LOP3.LUT P5, RZ, R29, 0x2, RZ, 0xc0, !PT ;  /* 0x000000021dff7812 */ /* 0x000fc400078ac0ff */
[----:B------:R-:W-:Y:S02]  /*a7b60*/  LOP3.LUT P2, RZ, R29, 0x1, RZ, 0xc0, !PT ;  /* 0x000000011dff7812 */ /* 0x000fe4000784c0ff */
[----:B------:R-:W2:Y:S01]  /*a7b70*/  LDL.LU.64 R28, [R1+0x2168] ;  /* 0x00216800011c7983 */ /* 0x000ea20000300a00 */
[----:B-1----:R-:W-:-:S03]  /*a7b80*/  PRMT R0, R4, 0x7770, RZ ;  /* 0x0000777004007816 */ /* 0x002fc600000000ff */
[----:B------:R-:W2:Y:S04]  /*a7b90*/  LDL.LU.64 R26, [R1+0x2188] ;  /* 0x00218800011a7983 */ /* 0x000ea80000300a00 */
[----:B------:R1:W-:Y:S02]  /*a7ba0*/  @P0 STG.E.U8 desc[UR44][R10.64], R0 ;  /* 0x000000000a000986 */ /* 0x0003e4000c10112c */
[----:B-1----:R-:W-:-:S05]  /*a7bb0*/  PRMT R0, R4, 0x7771, RZ ;  /* 0x0000777104007816 */ /* 0x002fca00000000ff */
[----:B------:R1:W-:Y:S02]  /*a7bc0*/  @P1 STG.E.U8 desc[UR44][R24.64], R0 ;  /* 0x0000000018001986 */ /* 0x0003e4000c10112c */
[C---:B-1----:R-:W-:Y:S02]  /*a7bd0*/  PRMT R0, R4.reuse, 0x7772, RZ ;  /* 0x0000777204007816 */ /* 0x042fe400000000ff */
[----:B------:R-:W-:-:S03]  /*a7be0*/  PRMT R4, R4, 0x7773, RZ ;  /* 0x0000777304047816 */ /* 0x000fc600000000ff */
[----:B---3--:R-:W-:Y:S04]  /*a7bf0*/  @P4 STG.E.U8 desc[UR44][R8.64], R0 ;  /* 0x0000000008004986 */ /* 0x008fe8000c10112c */
[----:B----4-:R1:W-:Y:S04]  /*a7c00*/  @P3 STG.E.U8 desc[UR44][R18.64], R4 ;  /* 0x0000000412003986 */ /* 0x0103e8000c10112c */
[----:B-1----:R-:W3:Y:S01]  /*a7c10*/  LDL.LU.64 R18, [R1+0x21b8] ;  /* 0x0021b80001127983 */ /* 0x002ee20000300a00 */
[C---:B------:R-:W-:Y:S02]  /*a7c20*/  LOP3.LUT P0, RZ, R12.reuse, 0x80000000, RZ, 0xc0, !PT ;  /* 0x800000000cff7812 */ /* 0x040fe4000780c0ff */
[----:B------:R-:W-:-:S02]  /*a7c30*/  LOP3.LUT P3, RZ, R12, 0x2000000, RZ, 0xc0, !PT ;  /* 0x020000000cff7812 */ /* 0x000fc4000786c0ff */
[C---:B------:R-:W-:Y:S02]  /*a7c40*/  PRMT R4, R22.reuse, 0x7770, RZ ;  /* 0x0000777016047816 */ /* 0x040fe400000000ff */
[----:B------:R-:W-:Y:S02]  /*a7c50*/  PRMT R11, R22, 0x7771, RZ ;  /* 0x00007771160b7816 */ /* 0x000fe400000000ff */
[C---:B------:R-:W-:Y:S02]  /*a7c60*/  LOP3.LUT P6, RZ, R12.reuse, 0x40000000, RZ, 0xc0, !PT ;  /* 0x400000000cff7812 */ /* 0x040fe400078cc0ff */
[----:B------:R-:W-:Y:S02]  /*a7c70*/  P2R R0, PR, RZ, 0x8 ;  /* 0x00000008ff007803 */ /* 0x000fe40000000000 */
[C---:B------:R-:W-:Y:S02]  /*a7c80*/  LOP3.LUT P3, RZ, R12.reuse, 0x4000000, RZ, 0xc0, !PT ;  /* 0x040000000cff7812 */ /* 0x040fe4000786c0ff */
[----:B------:R-:W-:-:S02]  /*a7c90*/  LOP3.LUT P1, RZ, R12, 0x20000000, RZ, 0xc0, !PT ;  /* 0x200000000cff7812 */ /* 0x000fc4000782c0ff */
[----:B------:R-:W-:Y:S02]  /*a7ca0*/  P2R R2, PR, RZ, 0x8 ;  /* 0x00000008ff027803 */ /* 0x000fe40000000000 */
[----:B------:R-:W-:-:S04]  /*a7cb0*/  LOP3.LUT P3, RZ, R12, 0x8000000, RZ, 0xc0, !PT ;  /* 0x080000000cff7812 */ /* 0x000fc8000786c0ff */
[----:B------:R-:W-:Y:S02]  /*a7cc0*/  P2R R3, PR, RZ, 0x8 ;  /* 0x00000008ff037803 */ /* 0x000fe40000000000 */
[----:B------:R-:W-:Y:S01]  /*a7cd0*/  LOP3.LUT P3, RZ, R12, 0x10000000, RZ, 0xc0, !PT ;  /* 0x100000000cff7812 */ /* 0x000fe2000786c0ff */
[----:B--2---:R1:W-:Y:S04]  /*a7ce0*/  @P5 STG.E.U8 desc[UR44][R20.64], R4 ;  /* 0x0000000414005986 */ /* 0x0043e8000c10112c */
[----:B-1----:R-:W2:Y:S04]  /*a7cf0*/  LDL.LU.64 R20, [R1+0x21b0] ;  /* 0x0021b00001147983 */ /* 0x002ea80000300a00 */
[----:B------:R-:W4:Y:S04]  /*a7d00*/  LDL.LU.64 R24, [R1+0x21a8] ;  /* 0x0021a80001187983 */ /* 0x000f280000300a00 */
[----:B------:R-:W4:Y:S04]  /*a7d10*/  LDL.LU R13, [R1+0x2a8] ;  /* 0x0002a800010d7983 */ /* 0x000f280000300800 */
[----:B------:R1:W-:Y:S02]  /*a7d20*/  @P2 STG.E.U8 desc[UR44][R16.64], R11 ;  /* 0x0000000b10002986 */ /* 0x0003e4000c10112c */
[----:B-1----:R-:W-:-:S02]  /*a7d30*/  PRMT R11, R22, 0x7772, RZ ;  /* 0x00007772160b7816 */ /* 0x002fc400000000ff */
[----:B------:R-:W4:Y:S04]  /*a7d40*/  LDL.LU.64 R16, [R1+0x21c8] ;  /* 0x0021c80001107983 */ /* 0x000f280000300a00 */
[----:B------:R1:W-:Y:S02]  /*a7d50*/  @P0 STG.E.U8 desc[UR44][R6.64], R11 ;  /* 0x0000000b06000986 */ /* 0x0003e4000c10112c */
[----:B-1----:R-:W-:Y:S02]  /*a7d60*/  PRMT R11, R22, 0x7773, RZ ;  /* 0x00007773160b7816 */ /* 0x002fe400000000ff */
[----:B------:R-:W4:Y:S04]  /*a7d70*/  LDL.LU.64 R6, [R1+0x23d8] ;  /* 0x0023d80001067983 */ /* 0x000f280000300a00 */
[----:B------:R-:W4:Y:S04]  /*a7d80*/  LDL.LU.64 R22, [R1+0x21f8] ;  /* 0x0021f80001167983 */ /* 0x000f280000300a00 */
[----:B------:R1:W-:Y:S02]  /*a7d90*/  @P6 STG.E.U8 desc[UR44][R14.64], R11 ;  /* 0x0000000b0e006986 */ /* 0x0003e4000c10112c */
[----:B-1----:R-:W-:-:S02]  /*a7da0*/  PRMT R11, R5, 0x7770, RZ ;  /* 0x00007770050b7816 */ /* 0x002fc400000000ff */
[----:B------:R-:W4:Y:S04]  /*a7db0*/  LDL.LU R14, [R1+0x23d0] ;  /* 0x0023d000010e7983 */ /* 0x000f280000300800 */
[----:B------:R1:W-:Y:S02]  /*a7dc0*/  @P1 STG.E.U8 desc[UR44][R28.64], R11 ;  /* 0x0000000b1c001986 */ /* 0x0003e4000c10112c */
[----:B-1----:R-:W-:-:S05]  /*a7dd0*/  PRMT R11, R5, 0x7771, RZ ;  /* 0x00007771050b7816 */ /* 0x002fca00000000ff */
[----:B------:R-:W-:Y:S01]  /*a7de0*/  @P3 STG.E.U8 desc[UR44][R26.64], R11 ;  /* 0x0000000b1a003986 */ /* 0x000fe2000c10112c */
[----:B------:R-:W-:Y:S02]  /*a7df0*/  ISETP.NE.AND P3, PT, R3, RZ, PT ;  /* 0x000000ff0300720c */ /* 0x000fe40003f65270 */
[----:B------:R-:W-:-:S11]  /*a7e00*/  PRMT R3, R5, 0x7772, RZ ;  /* 0x0000777205037816 */ /* 0x000fd600000000ff */
[----:B---3--:R1:W-:Y:S01]  /*a7e10*/  @P3 STG.E.U8 desc[UR44][R18.64], R3 ;  /* 0x0000000312003986 */ /* 0x0083e2000c10112c */
[----:B------:R-:W-:-:S03]  /*a7e20*/  ISETP.NE.AND P3, PT, R2, RZ, PT ;  /* 0x000000ff0200720c */ /* 0x000fc60003f65270 */
[----:B-1----:R-:W3:Y:S04]  /*a7e30*/  LDL.LU.64 R18, [R1+0x2208] ;  /* 0x0022080001127983 */ /* 0x002ee80000300a00 */
[----:B------:R-:W3:Y:S01]  /*a7e40*/  LDL.LU.64 R2, [R1+0x21f0] ;  /* 0x0021f00001027983 */ /* 0x000ee20000300a00 */
[----:B------:R-:W-:-:S04]  /*a7e50*/  LOP3.LUT P5, RZ, R12, 0x100000, RZ, 0xc0, !PT ;  /* 0x001000000cff7812 */ /* 0x000fc800078ac0ff */
[----:B------:R-:W-:Y:S02]  /*a7e60*/  P2R R4, PR, RZ, 0x20 ;  /* 0x00000020ff047803 */ /* 0x000fe40000000000 */
[C---:B------:R-:W-:Y:S02]  /*a7e70*/  LOP3.LUT P5, RZ, R12.reuse, 0x200000, RZ, 0xc0, !PT ;  /* 0x002000000cff7812 */ /* 0x040fe400078ac0ff */
[----:B------:R-:W-:Y:S02]  /*a7e80*/  PRMT R5, R5, 0x7773, RZ ;  /* 0x0000777305057816 */ /* 0x000fe400000000ff */
[----:B------:R-:W-:Y:S02]  /*a7e90*/  P2R R8, PR, RZ, 0x20 ;  /* 0x00000020ff087803 */ /* 0x000fe40000000000 */
[----:B------:R-:W-:-:S04]  /*a7ea0*/  LOP3.LUT P5, RZ, R12, 0x400000, RZ, 0xc0, !PT ;  /* 0x004000000cff7812 */ /* 0x000fc800078ac0ff */
[----:B------:R-:W-:Y:S02]  /*a7eb0*/  P2R R9, PR, RZ, 0x20 ;  /* 0x00000020ff097803 */ /* 0x000fe40000000000 */
[----:B------:R-:W-:-:S04]  /*a7ec0*/  LOP3.LUT P5, RZ, R12, 0x800000, RZ, 0xc0, !PT ;  /* 0x008000000cff7812 */ /* 0x000fc800078ac0ff */
[----:B------:R-:W-:Y:S02]  /*a7ed0*/  P2R R10, PR, RZ, 0x20 ;  /* 0x00000020ff0a7803 */ /* 0x000fe40000000000 */
[----:B------:R-:W-:Y:S01]  /*a7ee0*/  LOP3.LUT P5, RZ, R12, 0x1000000, RZ, 0xc0, !PT ;  /* 0x010000000cff7812 */ /* 0x000fe200078ac0ff */
[----:B--2---:R1:W-:Y:S01]  /*a7ef0*/  @P3 STG.E.U8 desc[UR44][R20.64], R5 ;  /* 0x0000000514003986 */ /* 0x0043e2000c10112c */
[----:B------:R-:W-:Y:S02]  /*a7f00*/  ISETP.NE.AND P3, PT, R0, RZ, PT ;  /* 0x000000ff0000720c */ /* 0x000fe40003f65270 */
[C---:B----4-:R-:W-:Y:S01]  /*a7f10*/  PRMT R0, R13.reuse, 0x7770, RZ ;  /* 0x000077700d007816 */ /* 0x050fe200000000ff */
[----:B-1----:R-:W2:Y:S10]  /*a7f20*/  LDL.LU.64 R20, [R1+0x2238] ;  /* 0x0022380001147983 */ /* 0x002eb40000300a00 */
[----:B------:R1:W-:Y:S04]  /*a7f30*/  @P3 STG.E.U8 desc[UR44][R24.64], R0 ;  /* 0x0000000018003986 */ /* 0x0003e8000c10112c */
[----:B------:R-:W4:Y:S04]  /*a7f40*/  LDL.LU R15, [R1+0x2ac] ;  /* 0x0002ac00010f7983 */ /* 0x000f280000300800 */
[----:B------:R-:W4:Y:S01]  /*a7f50*/  LDL.LU.64 R26, [R1+0x2228] ;  /* 0x00222800011a7983 */ /* 0x000f220000300a00 */
[----:B-1----:R-:W-:-:S03]  /*a7f60*/  PRMT R0, R13, 0x7771, RZ ;  /* 0x000077710d007816 */ /* 0x002fc600000000ff */
[----:B------:R-:W4:Y:S04]  /*a7f70*/  LDL.LU.64 R24, [R1+0x2248] ;  /* 0x0022480001187983 */ /* 0x000f280000300a00 */
[----:B------:R-:W4:Y:S04]  /*a7f80*/  LDL.LU R29, [R1+0x10bc] ;  /* 0x0010bc00011d7983 */ /* 0x000f280000300800 */
[----:B------:R-:W4:Y:S04]  /*a7f90*/  LDL.LU R28, [R1+0x10b8] ;  /* 0x0010b800011c7983 */ /* 0x000f280000300800 */
[----:B------:R1:W-:Y:S01]  /*a7fa0*/  @P5 STG.E.U8 desc[UR44][R16.64], R0 ;  /* 0x0000000010005986 */ /* 0x0003e2000c10112c */
[----:B------:R-:W-:-:S02]  /*a7fb0*/  ISETP.NE.AND P5, PT, R10, RZ, PT ;  /* 0x000000ff0a00720c */ /* 0x000fc40003fa5270 */
[----:B-1----:R-:W-:Y:S01]  /*a7fc0*/  PRMT R0, R13, 0x7772, RZ ;  /* 0x000077720d007816 */ /* 0x002fe200000000ff */
[----:B------:R-:W4:Y:S04]  /*a7fd0*/  LDL.LU.64 R16, [R1+0x23c8] ;  /* 0x0023c80001107983 */ /* 0x000f280000300a00 */
[----:B------:R-:W4:Y:S06]  /*a7fe0*/  LDL.LU.64 R10, [R1+0x2230] ;  /* 0x00223000010a7983 */ /* 0x000f2c0000300a00 */
[----:B------:R1:W-:Y:S01]  /*a7ff0*/  @P5 STG.E.U8 desc[UR44][R22.64], R0 ;  /* 0x0000000016005986 */ /* 0x0003e2000c10112c */
[----:B------:R-:W-:-:S02]  /*a8000*/  ISETP.NE.AND P5, PT, R9, RZ, PT ;  /* 0x000000ff0900720c */ /* 0x000fc40003fa5270 */
[----:B-1----:R-:W-:Y:S01]  /*a8010*/  PRMT R0, R13, 0x7773, RZ ;  /* 0x000077730d007816 */ /* 0x002fe200000000ff */
[----:B------:R-:W4:Y:S10]  /*a8020*/  LDL.LU.64 R22, [R1+0x2278] ;  /* 0x0022780001167983 */ /* 0x000f340000300a00 */
[----:B---3--:R1:W-:Y:S01]  /*a8030*/  @P5 STG.E.U8 desc[UR44][R2.64], R0 ;  /* 0x0000000002005986 */ /* 0x0083e2000c10112c */
[----:B------:R-:W-:-:S03]  /*a8040*/  ISETP.NE.AND P5, PT, R8, RZ, PT ;  /* 0x000000ff0800720c */ /* 0x000fc60003fa5270 */
[----:B-1----:R-:W3:Y:S04]  /*a8050*/  LDL.LU R3, [R1+0x10b4] ;  /* 0x0010b40001037983 */ /* 0x002ee80000300800 */
[----:B------:R-:W2:Y:S01]  /*a8060*/  LDL.LU.64 R8, [R1+0x21e8] ;  /* 0x0021e80001087983 */ /* 0x000ea20000300a00 */
[----:B------:R-:W-:Y:S02]  /*a8070*/  PRMT R0, R6, 0x7770, RZ ;  /* 0x0000777006007816 */ /* 0x000fe400000000ff */
[C---:B------:R-:W-:Y:S02]  /*a8080*/  LOP3.LUT P2, RZ, R12.reuse, 0x80000, RZ, 0xc0, !PT ;  /* 0x000800000cff7812 */ /* 0x040fe4000784c0ff */
[C---:B------:R-:W-:Y:S02]  /*a8090*/  LOP3.LUT P4, RZ, R12.reuse, 0x40000, RZ, 0xc0, !PT ;  /* 0x000400000cff7812 */ /* 0x040fe4000788c0ff */
[----:B------:R-:W-:-:S02]  /*a80a0*/  LOP3.LUT P0, RZ, R12, 0x20000, RZ, 0xc0, !PT ;  /* 0x000200000cff7812 */ /* 0x000fc4000780c0ff */
[C---:B------:R-:W-:Y:S02]  /*a80b0*/  LOP3.LUT P6, RZ, R12.reuse, 0x10000, RZ, 0xc0, !PT ;  /* 0x000100000cff7812 */ /* 0x040fe400078cc0ff */
[C---:B------:R-:W-:Y:S02]  /*a80c0*/  LOP3.LUT P1, RZ, R12.reuse, 0x1000, RZ, 0xc0, !PT ;  /* 0x000010000cff7812 */ /* 0x040fe4000782c0ff */
[----:B------:R-:W-:Y:S01]  /*a80d0*/  LOP3.LUT P3, RZ, R12, 0x2000, RZ, 0xc0, !PT ;  /* 0x000020000cff7812 */ /* 0x000fe2000786c0ff */
[----:B--2---:R1:W-:Y:S01]  /*a80e0*/  @P5 STG.E.U8 desc[UR44][R8.64], R0 ;  /* 0x0000000008005986 */ /* 0x0043e2000c10112c */
[----:B------:R-:W-:Y:S02]  /*a80f0*/  ISETP.NE.AND P5, PT, R4, RZ, PT ;  /* 0x000000ff0400720c */ /* 0x000fe40003fa5270 */
[C---:B-1----:R-:W-:Y:S01]  /*a8100*/  PRMT R0, R6.reuse, 0x7771, RZ ;  /* 0x0000777106007816 */ /* 0x042fe200000000ff */
[----:B------:R-:W2:Y:S10]  /*a8110*/  LDL.LU.64 R8, [R1+0x2270] ;  /* 0x0022700001087983 */ /* 0x000eb40000300a00 */
[----:B------:R1:W-:Y:S02]  /*a8120*/  @P5 STG.E.U8 desc[UR44][R18.64], R0 ;  /* 0x0000000012005986 */ /* 0x0003e4000c10112c */
[----:B-1----:R-:W-:-:S02]  /*a8130*/  PRMT R0, R6, 0x7772, RZ ;  /* 0x0000777206007816 */ /* 0x002fc400000000ff */
[----:B------:R-:W-:Y:S01]  /*a8140*/  PRMT R6, R6, 0x7773, RZ ;  /* 0x0000777306067816 */ /* 0x000fe200000000ff */
[----:B------:R-:W3:Y:S04]  /*a8150*/  LDL.LU.64 R18, [R1+0x2268] ;  /* 0x0022680001127983 */ /* 0x000ee80000300a00 */
[----:B------:R1:W-:Y:S04]  /*a8160*/  @P2 STG.E.U8 desc[UR44][R20.64], R0 ;  /* 0x0000000014002986 */ /* 0x0003e8000c10112c */
[----:B----4-:R-:W-:Y:S01]  /*a8170*/  @P4 STG.E.U8 desc[UR44][R10.64], R6 ;  /* 0x000000060a004986 */ /* 0x010fe2000c10112c */
[----:B-1----:R-:W-:-:S03]  /*a8180*/  PRMT R0, R15, 0x7770, RZ ;  /* 0x000077700f007816 */ /* 0x002fc600000000ff */
[----:B------:R-:W4:Y:S04]  /*a8190*/  LDL.LU.64 R20, [R1+0x2288] ;  /* 0x0022880001147983 */ /* 0x000f280000300a00 */
[----:B------:R1:W-:Y:S02]  /*a81a0*/  @P0 STG.E.U8 desc[UR44][R26.64], R0 ;  /* 0x000000001a000986 */ /* 0x0003e4000c10112c */
[----:B-1----:R-:W-:Y:S02]  /*a81b0*/  PRMT R0, R15, 0x7771, RZ ;  /* 0x000077710f007816 */ /* 0x002fe400000000ff */
[----:B------:R-:W4:Y:S04]  /*a81c0*/  LDL.LU.64 R26, [R1+0x22b8] ;  /* 0x0022b800011a7983 */ /* 0x000f280000300a00 */
[----:B------:R1:W-:Y:S01]  /*a81d0*/  @P6 STG.E.U8 desc[UR44][R24.64], R0 ;  /* 0x0000000018006986 */ /* 0x0003e2000c10112c */
[----:B------:R-:W-:Y:S01]  /*a81e0*/  ISETP.LT.AND P6, PT, R29, UR4, !P1 ;  /* 0x000000041d007c0c */ /* 0x000fe2000cfc1270 */
[----:B------:R-:W-:Y:S01]  /*a81f0*/  ULDC UR4, c[0x0][0x228] ;  /* 0x00008a0000047ab9 */ /* 0x000fe20000000800 */
[----:B------:R-:W-:-:S02]  /*a8200*/  LOP3.LUT P4, RZ, R12, 0x4000, RZ, 0xc0, !PT ;  /* 0x000040000cff7812 */ /* 0x000fc4000788c0ff */
[----:B-1----:R-:W-:Y:S01]  /*a8210*/  PRMT R0, R15, 0x7772, RZ ;  /* 0x000077720f007816 */ /* 0x002fe200000000ff */
[----:B------:R-:W4:Y:S04]  /*a8220*/  LDL.LU.64 R24, [R1+0x22b0] ;  /* 0x0022b00001187983 */ /* 0x000f280000300a00 */
[----:B------:R-:W4:Y:S04]  /*a8230*/  LDL.LU R11, [R1+0x430] ;  /* 0x00043000010b7983 */ /* 0x000f280000300800 */
[----:B------:R1:W-:Y:S01]  /*a8240*/  @P6 STG.E.U8 desc[UR44][R22.64], R0 ;  /* 0x0000000016006986 */ /* 0x0003e2000c10112c */
[----:B------:R-:W-:-:S02]  /*a8250*/  ISETP.LT.AND P6, PT, R28, UR4, !P1 ;  /* 0x000000041c007c0c */ /* 0x000fc4000cfc1270 */
[----:B------:R-:W-:Y:S01]  /*a8260*/  LOP3.LUT P1, RZ, R12, 0x8000, RZ, 0xc0, !PT ;  /* 0x000080000cff7812 */ /* 0x000fe2000782c0ff */
[----:B------:R-:W-:Y:S01]  /*a8270*/  ULDC UR4, c[0x0][0x228] ;  /* 0x00008a0000047ab9 */ /* 0x000fe20000000800 */
[----:B-1----:R-:W4:Y:S04]  /*a8280*/  LDL.LU.64 R22, [R1+0x22a8] ;  /* 0x0022a80001167983 */ /* 0x002f280000300a00 */
[----:B------:R-:W4:Y:S01]  /*a8290*/  LDL.LU R12, [R1+0x10c0] ;  /* 0x0010c000010c7983 */ /* 0x000f220000300800 */
[----:B------:R-:W-:Y:S02]  /*a82a0*/  PRMT R0, R15, 0x7773, RZ ;  /* 0x000077730f007816 */ /* 0x000fe400000000ff */
[C---:B------:R-:W-:Y:S02]  /*a82b0*/  LOP3.LUT P5, RZ, R14.reuse, 0x4, RZ, 0xc0, !PT ;  /* 0x000000040eff7812 */ /* 0x040fe400078ac0ff */
[----:B------:R-:W-:-:S02]  /*a82c0*/  LOP3.LUT P2, RZ, R14, 0x2, RZ, 0xc0, !PT ;  /* 0x000000020eff7812 */ /* 0x000fc4000784c0ff */
[----:B------:R-:W-:Y:S02]  /*a82d0*/  LOP3.LUT P0, RZ, R14, 0x1, RZ, 0xc0, !PT ;  /* 0x000000010eff7812 */ /* 0x000fe4000780c0ff */
[----:B------:R-:W4:Y:S04]  /*a82e0*/  LDL.LU.64 R14, [R1+0x22c8] ;  /* 0x0022c800010e7983 */ /* 0x000f280000300a00 */
[----:B--2---:R1:W-:Y:S01]  /*a82f0*/  @P6 STG.E.U8 desc[UR44][R8.64], R0 ;  /* 0x0000000008006986 */ /* 0x0043e2000c10112c */
[----:B---3--:R-:W-:Y:S01]  /*a8300*/  ISETP.LT.AND P6, PT, R3, UR4, !P3 ;  /* 0x0000000403007c0c */ /* 0x008fe2000dfc1270 */
[----:B------:R-:W-:Y:S01]  /*a8310*/  ULDC UR4, c[0x0][0x228] ;  /* 0x00008a0000047ab9 */ /* 0x000fe20000000800 */
[----:B-1----:R-:W-:-:S11]  /*a8320*/  PRMT R0, R7, 0x7770, RZ ;  /* 0x0000777007007816 */ /* 0x002fd600000000ff */
[----:B------:R1:W-:Y:S04]  /*a8330*/  @P6 STG.E.U8 desc[UR44][R18.64], R0 ;  /* 0x0000000012006986 */ /* 0x0003e8000c10112c */
[----:B-1----:R-:W2:Y:S01]  /*a8340*/  LDL.LU.64 R18, [R1+0x22e8] ;  /* 0x0022e80001127983 */ /* 0x002ea20000300a00 */
[----:B------:R-:W-:Y:S02]  /*a8350*/  PRMT R0, R7, 0x7771, RZ ;  /* 0x0000777107007816 */ /* 0x000fe400000000ff */
[----:B----4-:R-:W-:Y:S01]  /*a8360*/  ISETP.LT.AND P6, PT, R12, UR4, !P3 ;  /* 0x000000040c007c0c */ /* 0x010fe2000dfc1270 */
[----:B------:R-:W-:-:S12]  /*a8370*/  ULDC UR4, c[0x0][0x228] ;  /* 0x00008a0000047ab9 */ /* 0x000fd80000000800 */
[----:B------:R1:W-:Y:S04]  /*a8380*/  @P6 STG.E.U8 desc[UR44][R20.64], R0 ;  /* 0x0000000014006986 */ /* 0x0003e8000c10112c */
[----:B-1----:R-:W3:Y:S01]  /*a8390*/  LDL.LU.64 R20, [R1+0x878] ;  /* 0x0008780001147983 */ /* 0x002ee20000300a00 */
[----:B------:R-:W-:Y:S02]  /*a83a0*/  ISETP.LT.AND P6, PT, R29, UR4, !P3 ;  /* 0x000000041d007c0c */ /* 0x000fe4000dfc1270 */
[C---:B------:R-:W-:Y:S01]  /*a83b0*/  PRMT R0, R7.reuse, 0x7772, RZ ;  /* 0x0000777207007816 */ /* 0x040fe200000000ff */
[----:B------:R-:W-:Y:S01]  /*a83c0*/  ULDC UR4, c[0x0][0x228] ;  /* 0x00008a0000047ab9 */ /* 0x000fe20000000800 */
[----:B------:R-:W-:-:S09]  /*a83d0*/  PRMT R7, R7, 0x7773, RZ ;  /* 0x0000777307077816 */ /* 0x000fd200000000ff */
[----:B------:R1:W-:Y:S01]  /*a83e0*/  @P6 STG.E.U8 desc[UR44][R26.64], R0 ;  /* 0x000000001a006986 */ /* 0x0003e2000c10112c */
[----:B------:R-:W-:Y:S01]  /*a83f0*/  ISETP.LT.AND P6, PT, R28, UR4, !P3 ;  /* 0x000000041c007c0c */ /* 0x000fe2000dfc1270 */
[----:B------:R-:W-:Y:S02]  /*a8400*/  ULDC UR4, c[0x0][0x228] ;  /* 0x00008a0000047ab9 */ /* 0x000fe40000000800 */
[----:B-1----:R-:W4:Y:S10]  /*a8410*/  LDL.LU.64 R26, [R1+0x22f8] ;  /* 0x0022f800011a7983 */ /* 0x002f340000300a00 */
[----:B------:R1:W-:Y:S01]  /*a8420*/  @P6 STG.E.U8 desc[UR44][R24.64], R7 ;  /* 0x0000000718006986 */ /* 0x0003e2000c10112c */
[----:B------:R-:W-:-:S02]  /*a8430*/  ISETP.LT.AND P6, PT, R3, UR4, !P4 ;  /* 0x0000000403007c0c */ /* 0x000fc4000e7c1270 */
[----:B------:R-:W-:Y:S01]  /*a8440*/  PRMT R0, R11, 0x7770, RZ ;  /* 0x000077700b007816 */ /* 0x000fe200000000ff */
[----:B------:R-:W-:Y:S01]  /*a8450*/  ULDC UR4, c[0x0][0x228] ;  /* 0x00008a0000047ab9 */ /* 0x000fe20000000800 */
[----:B------:R-:W0:Y:S04]  /*a8460*/  LDS.128 R4, [R16+0x400] ;  /* 0x0004000010047984 */ /* 0x000e280000000c00 */
[----:B-1----:R-:W4:Y:S05]  /*a8470*/  LDL.LU.64 R24, [R1+0x2308] ;  /* 0x0023080001187983 */ /* 0x002f2a0000300a00 */
[----:B------:R1:W-:Y:S01]  /*a8480*/  @P6 STG.E.U8 desc[UR44][R22.64], R0 ;  /* 0x0000000016006986 */ /* 0x0003e2000c10112c */
[----:B------:R-:W-:Y:S01]  /*a8490*/  ISETP.LT.AND P6, PT, R12, UR4, !P4 ;  /* 0x000000040c007c0c */ /* 0x000fe2000e7c1270 */
[----:B------:R-:W-:-:S02]  /*a84a0*/  ULDC UR4, c[0x0][0x228] ;  /* 0x00008a0000047ab9 */ /* 0x000fc40000000800 */
[----:B-1----:R-:W4:Y:S01]  /*a84b0*/  LDL.LU.64 R22, [R1+0x2338] ;  /* 0x0023380001167983 */ /* 0x002f220000300a00 */
[----:B------:R-:W-:-:S09]  /*a84c0*/  PRMT R0, R11, 0x7771, RZ ;  /* 0x000077710b007816 */ /* 0x000fd200000000ff */
[----:B------:R1:W-:Y:S01]  /*a84d0*/  @P6 STG.E.U8 desc[UR44][R14.64], R0 ;  /* 0x000000000e006986 */ /* 0x0003e2000c10112c */
[----:B------:R-:W-:Y:S01]  /*a84e0*/  ISETP.LT.AND P6, PT, R29, UR4, !P4 ;  /* 0x000000041d007c0c */ /* 0x000fe2000e7c1270 */
[----:B------:R-:W-:Y:S02]  /*a84f0*/  ULDC UR4, c[0x0][0x228] ;  /* 0x00008a0000047ab9 */ /* 0x000fe40000000800 */
[----:B-1----:R-:W4:Y:S01]  /*a8500*/  LDL.LU.64 R14, [R1+0x2330] ;  /* 0x00233000010e7983 */ /* 0x002f220000300a00 */
[----:B------:R-:W-:-:S03]  /*a8510*/  PRMT R0, R11, 0x7772, RZ ;  /* 0x000077720b007816 */ /* 0x000fc600000000ff */
[----:B------:R-:W4:Y:S06]  /*a8520*/  LDL.LU R13, [R1+0x434] ;  /* 0x00043400010d7983 */ /* 0x000f2c0000300800 */
[----:B--2---:R1:W-:Y:S01]  /*a8530*/  @P6 STG.E.U8 desc[UR44][R18.64], R0 ;  /* 0x0000000012006986 */ /* 0x0043e2000c10112c */
[----:B------:R-:W-:Y:S01]  /*a8540*/  ISETP.LT.AND P6, PT, R28, UR4, !P4 ;  /* 0x000000041c007c0c */ /* 0x000fe2000e7c1270 */
[----:B------:R-:W-:Y:S02]  /*a8550*/  ULDC UR4, c[0x0][0x228] ;  /* 0x00008a0000047ab9 */ /* 0x000fe40000000800 */
[----:B-1----:R-:W2:Y:S01]  /*a8560*/  LDL.LU.64 R18, [R1+0x2328] ;  /* 0x0023280001127983 */ /* 0x002ea20000300a00 */
[----:B------:R-:W-:-:S09]  /*a8570*/  PRMT R0, R11, 0x7773, RZ ;  /* 0x000077730b007816 */ /* 0x000fd200000000ff */
[----:B---3--:R1:W-:Y:S04]  /*a8580*/  @P6 STG.E.U8 desc[UR44][R20.64], R0 ;  /* 0x0000000014006986 */ /* 0x0083e8000c10112c */
[----:B-1----:R-:W3:Y:S01]  /*a8590*/  LDL.LU.64 R20, [R1+0x2340] ;  /* 0x0023400001147983 */ /* 0x002ee20000300a00 */
[----:B------:R-:W-:Y:S02]  /*a85a0*/  ISETP.LT.AND P6, PT, R3, UR4, !P1 ;  /* 0x0000000403007c0c */ /* 0x000fe4000cfc1270 */
[----:B0-----:R-:W-:Y:S01]  /*a85b0*/  PRMT R0, R4, 0x7770, RZ ;  /* 0x0000777004007816 */ /* 0x001fe200000000ff */
[----:B------:R-:W-:Y:S01]  /*a85c0*/  ULDC UR4, c[0x0][0x228] ;  /* 0x00008a0000047ab9 */ /* 0x000fe20000000800 */
[----:B------:R0:W5:Y:S04]  /*a85d0*/  LDL.LU R16, [R1+0x23c4] ;  /* 0x0023c40001107983 */ /* 0x0001680000300800 */
[----:B------:R-:W3:Y:S05]  /*a85e0*/  LDL.LU.64 R10, [R1+0x2350] ;  /* 0x00235000010a7983 */ /* 0x000eea0000300a00 */
[----:B----4-:R1:W-:Y:S01]  /*a85f0*/  @P6 STG.E.U8 desc[UR44][R26.64], R0 ;  /* 0x000000001a006986 */ /* 0x0103e2000c10112c */
[----:B------:R-:W-:Y:S01]  /*a8600*/  ISETP.LT.AND P6, PT, R12, UR4, !P1 ;  /* 0x000000040c007c0c */ /* 0x000fe2000cfc1270 */
[----:B------:R-:W-:Y:S01]  /*a8610*/  ULDC UR4, c[0x0][0x228] ;  /* 0x00008a0000047ab9 */ /* 0x000fe20000000800 */
[C---:B-1----:R-:W-:Y:S01]  /*a8620*/  PRMT R0, R4.reuse, 0x7771, RZ ;  /* 0x0000777104007816 */ /* 0x042fe200000000ff */
[----:B------:R-:W4:Y:S10]  /*a8630*/  LDL.LU.64 R26, [R1+0x2360] ;  /* 0x00236000011a7983 */ /* 0x000f340000300a00 */
[----:B------:R1:W-:Y:S01]  /*a8640*/  @P6 STG.E.U8 desc[UR44][R24.64], R0 ;  /* 0x0000000018006986 */ /* 0x0003e2000c10112c */
[----:B------:R-:W-:Y:S01]  /*a8650*/  ISETP.LT.AND P6, PT, R29, UR4, !P1 ;  /* 0x000000041d007c0c */ /* 0x000fe2000cfc1270 */
[----:B------:R-:W-:Y:S01]  /*a8660*/  ULDC UR4, c[0x0][0x228] ;  /* 0x00008a0000047ab9 */ /* 0x000fe20000000800 */
[----:B-1----:R-:W-:-:S11]  /*a8670*/  PRMT R0, R4, 0x7772, RZ ;  /* 0x0000777204007816 */ /* 0x002fd600000000ff */
[----:B------:R1:W-:Y:S01]  /*a8680*/  @P6 STG.E.U8 desc[UR44][R22.64], R0 ;  /* 0x0000000016006986 */ /* 0x0003e2000c10112c */
[----:B------:R-:W-:Y:S02]  /*a8690*/  ISETP.LT.AND P6, PT, R28, UR4, !P1 ;  /* 0x000000041c007c0c */ /* 0x000fe4000cfc1270 */
[----:B------:R-:W-:Y:S01]  /*a86a0*/  PRMT R4, R4, 0x7773, RZ ;  /* 0x0000777304047816 */ /* 0x000fe200000000ff */
[----:B------:R-:W-:Y:S01]  /*a86b0*/  ULDC UR4, c[0x0][0x228] ;  /* 0x00008a0000047ab9 */ /* 0x000fe20000000800 */
[----:B-1----:R-:W-:Y:S01]  /*a86c0*/  PRMT R0, R13, 0x7770, RZ ;  /* 0x000077700d007816 */ /* 0x002fe200000000ff */
[----:B------:R-:W4:Y:S08]  /*a86d0*/  LDL.LU.64 R22, [R1+0x880] ;  /* 0x0008800001167983 */ /* 0x000f300000300a00 */
[----:B------:R1:W-:Y:S01]  /*a86e0*/  @P6 STG.E.U8 desc[UR44][R14.64], R4 ;  /* 0x000000040e006986 */ /* 0x0003e2000c10112c */
[----:B------:R-:W-:Y:S01]  /*a86f0*/  ISETP.LT.AND P6, PT, R3, UR4, !P5 ;  /* 0x0000000403007c0c */ /* 0x000fe2000efc1270 */
[----:B------:R-:W-:Y:S01]  /*a8700*/  ULDC UR4, c[0x0][0x228] ;  /* 0x00008a0000047ab9 */ /* 0x000fe20000000800 */
[----:B------:R-:W-:-:S02]  /*a8710*/  LOP3.LUT P3, RZ, R17, 0x80000000, RZ, 0xc0, !PT ;  /* 0x8000000011ff7812 */ /* 0x000fc4000786c0ff */
[C---:B------:R-:W-:Y:S02]  /*a8720*/  LOP3.LUT P4, RZ, R17.reuse, 0x40000000, RZ, 0xc0, !PT ;  /* 0x4000000011ff7812 */ /* 0x040fe4000788c0ff */
[----:B------:R-:W-:Y:S02]  /*a8730*/  LOP3.LUT P1, RZ, R17, 0x20000000, RZ, 0xc0, !PT ;  /* 0x2000000011ff7812 */ /* 0x000fe4000782c0ff */
[----:B------:R0:W5:Y:S04]  /*a8740*/  LDL.LU R17, [R1+0x23c0] ;  /* 0x0023c00001117983 */ /* 0x0001680000300800 */
[----:B-1----:R-:W4:Y:S04]  /*a8750*/  LDL.LU.64 R14, [R1+0x2358] ;  /* 0x00235800010e7983 */ /* 0x002f280000300a00 */
[----:B--2---:R1:W-:Y:S01]  /*a8760*/  @P6 STG.E.U8 desc[UR44][R18.64], R0 ;  /* 0x0000000012006986 */ /* 0x0043e2000c10112c */
[----:B------:R-:W-:Y:S01]  /*a8770*/  ISETP.LT.AND P6, PT, R12, UR4, !P5 ;  /* 0x000000040c007c0c */ /* 0x000fe2000efc1270 */
[----:B------:R-:W-:Y:S01]  /*a8780*/  ULDC UR4, c[0x0][0x228] ;  /* 0x00008a0000047ab9 */ /* 0x000fe20000000800 */
[----:B-1----:R-:W-:Y:S01]  /*a8790*/  PRMT R0, R13, 0x7771, RZ ;  /* 0x000077710d007816 */ /* 0x002fe200000000ff */
[----:B------:R-:W2:Y:S04]  /*a87a0*/  LDL.LU.64 R18, [R1+0x2378] ;  /* 0x0023780001127983 */ /* 0x000ea80000300a00 */
[----:B------:R-:W2:Y:S06]  /*a87b0*/  LDL.LU.64 R8, [R1+0x2370] ;  /* 0x0023700001087983 */ /* 0x000eac0000300a00 */
[----:B---3--:R1:W-:Y:S04]  /*a87c0*/  @P6 STG.E.U8 desc[UR44][R20.64], R0 ;  /* 0x0000000014006986 */ /* 0x0083e8000c10112c */
[----:B-1----:R-:W3:Y:S04]  /*a87d0*/  LDL.LU.64 R20, [R1+0x2368] ;  /* 0x0023680001147983 */ /* 0x002ee80000300a00 */
[----:B------:R-:W3:Y:S01]  /*a87e0*/  LDL.LU R24, [R1+0x438] ;  /* 0x0004380001187983 */ /* 0x000ee20000300800 */
[----:B------:R-:W-:Y:S01]  /*a87f0*/  ISETP.LT.AND P6, PT, R29, UR4, !P5 ;  /* 0x000000041d007c0c */ /* 0x000fe2000efc1270 */
[----:B------:R-:W-:-:S02]  /*a8800*/  ULDC UR4, c[0x0][0x228] ;  /* 0x00008a0000047ab9 */ /* 0x000fc40000000800 */
[----:B------:R-:W-:Y:S02]  /*a8810*/  ISETP.LT.AND P5, PT, R28, UR4, !P5 ;  /* 0x000000041c007c0c */ /* 0x000fe4000efa1270 */
[----:B------:R-:W-:Y:S01]  /*a8820*/  PRMT R0, R13, 0x7772, RZ ;  /* 0x000077720d007816 */ /* 0x000fe200000000ff */
[----:B------:R-:W-:-:S07]  /*a8830*/  ULDC UR4, c[0x0][0x228] ;  /* 0x00008a0000047ab9 */ /* 0x000fce0000000800 */
[----:B------:R1:W-:Y:S01]  /*a8840*/  @P6 STG.E.U8 desc[UR44][R10.64], R0 ;  /* 0x000000000a006986 */ /* 0x0003e2000c10112c */
[----:B------:R-:W-:Y:S01]  /*a8850*/  ISETP.LT.AND P6, PT, R3, UR4, !P2 ;  /* 0x0000000403007c0c */ /* 0x000fe2000d7c1270 */
[----:B------:R-:W-:Y:S01]  /*a8860*/  ULDC UR4, c[0x0][0x228] ;  /* 0x00008a0000047ab9 */ /* 0x000fe20000000800 */
[----:B------:R-:W-:Y:S02]  /*a8870*/  PRMT R2, R5, 0x7770, RZ ;  /* 0x0000777005027816 */ /* 0x000fe400000000ff */
[----:B-1----:R-:W-:Y:S01]  /*a8880*/  PRMT R0, R13, 0x7773, RZ ;  /* 0x000077730d007816 */ /* 0x002fe200000000ff */
[----:B------:R-:W3:Y:S04]  /*a8890*/  LDL.LU.64 R10, [R1+0x2390] ;  /* 0x00239000010a7983 */ /* 0x000ee80000300a00 */
[----:B----4-:R1:W-:Y:S01]  /*a88a0*/  @P5 STG.E.U8 desc[UR44][R26.64], R0 ;  /* 0x000000001a005986 */ /* 0x0103e2000c10112c */
[----:B------:R-:W-:Y:S01]  /*a88b0*/  ISETP.LT.AND P5, PT, R12, UR4, !P2 ;  /* 0x000000040c007c0c */ /* 0x000fe2000d7a1270 */
[----:B------:R-:W-:Y:S01]  /*a88c0*/  ULDC UR4, c[0x0][0x228] ;  /* 0x00008a0000047ab9 */ /* 0x000fe20000000800 */
[----:B-1----:R-:W-:Y:S01]  /*a88d0*/  PRMT R0, R5, 0x7771, RZ ;  /* 0x0000777105007816 */ /* 0x002fe200000000ff */
[----:B------:R-:W4:Y:S04]  /*a88e0*/  LDL.LU.64 R26, [R1+0x2388] ;  /* 0x00238800011a7983 */ /* 0x000f280000300a00 */
[----:B------:R1:W-:Y:S01]  /*a88f0*/  @P6 STG.E.U8 desc[UR44][R22.64], R2 ;  /* 0x0000000216006986 */ /* 0x0003e2000c10112c */
[----:B------:R-:W-:Y:S01]  /*a8900*/  ISETP.LT.AND P6, PT, R29, UR4, !P2 ;  /* 0x000000041d007c0c */ /* 0x000fe2000d7c1270 */
[----:B------:R-:W-:Y:S01]  /*a8910*/  ULDC UR4, c[0x0][0x228] ;  /* 0x00008a0000047ab9 */ /* 0x000fe20000000800 */
[----:B------:R-:W-:Y:S01]  /*a8920*/  ISETP.LT.AND P2, PT, R28, UR5, !P2 ;  /* 0x000000051c007c0c */ /* 0x000fe2000d741270 */
[----:B------:R-:W-:Y:S01]  /*a8930*/  ULDC UR5, c[0x0][0x228] ;  /* 0x00008a0000057ab9 */ /* 0x000fe20000000800 */
[----:B-1----:R-:W4:Y:S04]  /*a8940*/  LDL.LU.64 R22, [R1+0x2398] ;  /* 0x0023980001167983 */ /* 0x002f280000300a00 */
[----:B------:R1:W-:Y:S01]  /*a8950*/  @P5 STG.E.U8 desc[UR44][R14.64], R0 ;  /* 0x000000000e005986 */ /* 0x0003e2000c10112c */
[----:B------:R-:W-:Y:S01]  /*a8960*/  ISETP.LT.AND P5, PT, R3, UR4, !P0 ;  /* 0x0000000403007c0c */ /* 0x000fe2000c7a1270 */
[----:B------:R-:W-:Y:S01]  /*a8970*/  ULDC UR4, c[0x0][0x228] ;  /* 0x00008a0000047ab9 */ /* 0x000fe20000000800 */
[----:B-1----:R-:W-:-:S02]  /*a8980*/  PRMT R0, R5, 0x7772, RZ ;  /* 0x0000777205007816 */ /* 0x002fc400000000ff */
[----:B------:R-:W-:Y:S01]  /*a8990*/  PRMT R5, R5, 0x7773, RZ ;  /* 0x0000777305057816 */ /* 0x000fe200000000ff */
[----:B------:R-:W4:Y:S04]  /*a89a0*/  LDL.LU.64 R14, [R1+0x2380] ;  /* 0x00238000010e7983 */ /* 0x000f280000300a00 */
[----:B--2---:R1:W-:Y:S04]  /*a89b0*/  @P6 STG.E.U8 desc[UR44][R18.64], R0 ;  /* 0x0000000012006986 */ /* 0x0043e8000c10112c */
[----:B------:R-:W-:Y:S04]  /*a89c0*/  @P2 STG.E.U8 desc[UR44][R8.64], R5 ;  /* 0x0000000508002986 */ /* 0x000fe8000c10112c */
[----:B-1----:R-:W2:Y:S01]  /*a89d0*/  LDL.LU.64 R18, [R1+0x23b8] ;  /* 0x0023b80001127983 */ /* 0x002ea20000300a00 */
[----:B---3--:R-:W-:-:S05]  /*a89e0*/  PRMT R0, R24, 0x7770, RZ ;  /* 0x0000777018007816 */ /* 0x008fca00000000ff */
[----:B------:R1:W-:Y:S04]  /*a89f0*/  @P5 STG.E.U8 desc[UR44][R20.64], R0 ;  /* 0x0000000014005986 */ /* 0x0003e8000c10112c */
[----:B-1----:R-:W3:Y:S01]  /*a8a00*/  LDL.LU.64 R20, [R1+0x23a0] ;  /* 0x0023a00001147983 */ /* 0x002ee20000300a00 */
[----:B------:R-:W-:-:S03]  /*a8a10*/  ISETP.LT.AND P2, PT, R12, UR4, !P0 ;  /* 0x000000040c007c0c */ /* 0x000fc6000c741270 */
[----:B------:R-:W2:Y:S01]  /*a8a20*/  LDL.LU.64 R4, [R1+0x888] ;  /* 0x0008880001047983 */ /* 0x000ea20000300a00 */
[----:B------:R-:W-:Y:S01]  /*a8a30*/  PRMT R0, R24, 0x7771, RZ ;  /* 0x0000777118007816 */ /* 0x000fe200000000ff */
[----:B------:R-:W-:Y:S02]  /*a8a40*/  ULDC UR4, c[0x0][0x228] ;  /* 0x00008a0000047ab9 */ /* 0x000fe40000000800 */
[----:B------:R-:W2:Y:S01]  /*a8a50*/  LDL.LU R13, [R1+0x43c] ;  /* 0x00043c00010d7983 */ /* 0x000ea20000300800 */
[----:B------:R-:W-:Y:S02]  /*a8a60*/  ISETP.LT.AND P6, PT, R29, UR5, !P0 ;  /* 0x000000051d007c0c */ /* 0x000fe4000c7c1270 */
[----:B------:R-:W-:Y:S01]  /*a8a70*/  ISETP.LT.AND P0, PT, R28, UR4, !P0 ;  /* 0x000000041c007c0c */ /* 0x000fe2000c701270 */
[----:B------:R-:W-:Y:S01]  /*a8a80*/  ULDC UR4, c[0x0][0x228] ;  /* 0x00008a0000047ab9 */ /* 0x000fe20000000800 */
[----:B------:R-:W2:Y:S01]  /*a8a90*/  LDL.LU.64 R8, [R1+0x870] ;  /* 0x0008700001087983 */ /* 0x000ea20000300a00 */
[----:B------:R-:W-:Y:S01]  /*a8aa0*/  ISETP.LT.AND P5, PT, R3, UR4, !P3 ;  /* 0x0000000403007c0c */ /* 0x000fe2000dfa1270 */
[----:B------:R-:W-:Y:S01]  /*a8ab0*/  ULDC UR4, c[0x0][0x228] ;  /* 0x00008a0000047ab9 */ /* 0x000fe20000000800 */
[----:B------:R-:W-:Y:S01]  /*a8ac0*/  PRMT R2, R24, 0x7772, RZ ;  /* 0x0000777218027816 */ /* 0x000fe200000000ff */
[----:B------:R-:W-:Y:S01]  /*a8ad0*/  ULDC UR5, c[0x0][0x228] ;  /* 0x00008a0000057ab9 */ /* 0x000fe20000000800 */
[----:B------:R1:W-:Y:S01]  /*a8ae0*/  @P2 STG.E.U8 desc[UR44][R10.64], R0 ;  /* 0x000000000a002986 */ /* 0x0003e2000c10112c */
[----:B------:R-:W-:Y:S01]  /*a8af0*/  ISETP.LT.AND P2, PT, R12, UR4, !P3 ;  /* 0x000000040c007c0c */ /* 0x000fe2000df41270 */
[----:B------:R-:W-:-:S02]  /*a8b00*/  ULDC UR4, c[0x0][0x228] ;  /* 0x00008a0000047ab9 */ /* 0x000fc40000000800 */
[----:B-1----:R-:W2:Y:S01]  /*a8b10*/  LDL.LU.64 R10, [R1+0x868] ;  /* 0x00086800010a7983 */ /* 0x002ea20000300a00 */
[----:B------:R-:W-:-:S03]  /*a8b20*/  PRMT R0, R24, 0x7773, RZ ;  /* 0x0000777318007816 */ /* 0x000fc600000000ff */
[----:B----4-:R1:W-:Y:S02]  /*a8b30*/  @P6 STG.E.U8 desc[UR44][R26.64], R2 ;  /* 0x000000021a006986 */ /* 0x0103e4000c10112c */
[C---:B-1----:R-:W-:Y:S02]  /*a8b40*/  PRMT R2, R6.reuse, 0x7770, RZ ;  /* 0x0000777006027816 */ /* 0x042fe400000000ff */
[----:B------:R-:W4:Y:S04]  /*a8b50*/  LDL.LU.64 R26, [R1+0x860] ;  /* 0x00086000011a7983 */ /* 0x000f280000300a00 */
[----:B------:R1:W-:Y:S04]  /*a8b60*/  @P0 STG.E.U8 desc[UR44][R22.64], R0 ;  /* 0x0000000016000986 */ /* 0x0003e8000c10112c */
[----:B------:R-:W4:Y:S01]  /*a8b70*/  LDL.LU.64 R24, [R1+0x858] ;  /* 0x0008580001187983 */ /* 0x000f220000300a00 */
[----:B-1----:R-:W-:-:S03]  /*a8b80*/  PRMT R0, R6, 0x7771, RZ ;  /* 0x0000777106007816 */ /* 0x002fc600000000ff */
[----:B------:R-:W4:Y:S04]  /*a8b90*/  LDL.LU.64 R22, [R1+0x700] ;  /* 0x0007000001167983 */ /* 0x000f280000300a00 */
[----:B------:R1:W-:Y:S04]  /*a8ba0*/  @P5 STG.E.U8 desc[UR44][R14.64], R2 ;  /* 0x000000020e005986 */ /* 0x0003e8000c10112c */
[----:B-1----:R-:W4:Y:S04]  /*a8bb0*/  LDL.LU.64 R14, [R1+0x6f8] ;  /* 0x0006f800010e7983 */ /* 0x002f280000300a00 */
[----:B---3--:R1:W-:Y:S04]  /*a8bc0*/  @P2 STG.E.U8 desc[UR44][R20.64], R0 ;  /* 0x0000000014002986 */ /* 0x0083e8000c10112c */
[----:B-1----:R-:W3:Y:S01]  /*a8bd0*/  LDL.LU.64 R20, [R1+0x23b0] ;  /* 0x0023b00001147983 */ /* 0x002ee20000300a00 */
[----:B------:R-:W-:Y:S01]  /*a8be0*/  ISETP.LT.AND P0, PT, R29, UR5, !P3 ;  /* 0x000000051d007c0c */ /* 0x000fe2000df01270 */
[----:B------:R-:W-:Y:S01]  /*a8bf0*/  ULDC UR5, c[0x0][0x228] ;  /* 0x00008a0000057ab9 */ /* 0x000fe20000000800 */
[----:B------:R-:W-:-:S02]  /*a8c00*/  ISETP.LT.AND P3, PT, R28, UR4, !P3 ;  /* 0x000000041c007c0c */ /* 0x000fc4000df61270 */
[C---:B------:R-:W-:Y:S02]  /*a8c10*/  ISETP.LT.AND P6, PT, R3.reuse, UR5, !P1 ;  /* 0x0000000503007c0c */ /* 0x040fe4000cfc1270 */
[C---:B------:R-:W-:Y:S02]  /*a8c20*/  PRMT R2, R6.reuse, 0x7772, RZ ;  /* 0x0000777206027816 */ /* 0x040fe400000000ff */
[----:B------:R-:W-:Y:S02]  /*a8c30*/  ISETP.LT.AND P5, PT, R3, UR6, !P4 ;  /* 0x0000000603007c0c */ /* 0x000fe4000e7a1270 */
[----:B------:R-:W-:Y:S02]  /*a8c40*/  PRMT R6, R6, 0x7773, RZ ;  /* 0x0000777306067816 */ /* 0x000fe400000000ff */
[----:B--2---:R-:W-:Y:S01]  /*a8c50*/  PRMT R3, R13, 0x7770, RZ ;  /* 0x000077700d037816 */ /* 0x004fe200000000ff */
[----:B------:R-:W-:Y:S01]  /*a8c60*/  ULDC UR4, c[0x0][0x228] ;  /* 0x00008a0000047ab9 */ /* 0x000fe20000000800 */
[----:B------:R-:W-:Y:S01]  /*a8c70*/  ULDC UR5, c[0x0][0x228] ;  /* 0x00008a0000057ab9 */ /* 0x000fe20000000800 */
[----:B------:R-:W-:Y:S01]  /*a8c80*/  ULDC UR6, c[0x0][0x228] ;  /* 0x00008a0000067ab9 */ /* 0x000fe20000000800 */
[C---:B------:R-:W-:Y:S01]  /*a8c90*/  ISETP.LT.AND P2, PT, R12.reuse, UR5, !P4 ;  /* 0x000000050c007c0c */ /* 0x040fe2000e741270 */
[----:B------:R-:W-:Y:S01]  /*a8ca0*/  ULDC UR5, c[0x0][0x228] ;  /* 0x00008a0000057ab9 */ /* 0x000fe20000000800 */
[----:B------:R1:W-:Y:S01]  /*a8cb0*/  @P0 STG.E.U8 desc[UR44][R4.64], R2 ;  /* 0x0000000204000986 */ /* 0x0003e2000c10112c */
[----:B------:R-:W-:-:S03]  /*a8cc0*/  ISETP.LT.AND P0, PT, R12, UR4, !P1 ;  /* 0x000000040c007c0c */ /* 0x000fc6000cf01270 */
[----:B------:R-:W-:Y:S01]  /*a8cd0*/  @P3 STG.E.U8 desc[UR44][R8.64], R6 ;  /* 0x0000000608003986 */ /* 0x000fe2000c10112c */
[----:B------:R-:W-:-:S03]  /*a8ce0*/  ULDC UR4, c[0x0][0x228] ;  /* 0x00008a0000047ab9 */ /* 0x000fc60000000800 */
[----:B------:R2:W-:Y:S01]  /*a8cf0*/  @P6 STG.E.U8 desc[UR44][R10.64], R3 ;  /* 0x000000030a006986 */ /* 0x0005e2000c10112c */
[C---:B------:R-:W-:Y:S02]  /*a8d00*/  ISETP.LT.AND P6, PT, R29.reuse, UR4, !P1 ;  /* 0x000000041d007c0c */ /* 0x040fe4000cfc1270 */
[C---:B------:R-:W-:Y:S02]  /*a8d10*/  ISETP.LT.AND P1, PT, R28.reuse, UR5, !P1 ;  /* 0x000000051c007c0c */ /* 0x040fe4000cf21270 */
[----:B------:R-:W-:Y:S02]  /*a8d20*/  ISETP.LT.AND P3, PT, R29, UR6, !P4 ;  /* 0x000000061d007c0c */ /* 0x000fe4000e761270 */
[----:B------:R-:W-:Y:S02]  /*a8d30*/  ISETP.LT.AND P4, PT, R28, UR6, !P4 ;  /* 0x000000061c007c0c */ /* 0x000fe4000e781270 */
[C---:B------:R-:W-:Y:S02]  /*a8d40*/  PRMT R0, R13.reuse, 0x7771, RZ ;  /* 0x000077710d007816 */ /* 0x040fe400000000ff */
[----:B-1----:R-:W-:-:S02]  /*a8d50*/  PRMT R2, R13, 0x7772, RZ ;  /* 0x000077720d027816 */ /* 0x002fc400000000ff */
[----:B------:R-:W-:Y:S02]  /*a8d60*/  PRMT R4, R13, 0x7773, RZ ;  /* 0x000077730d047816 */ /* 0x000fe400000000ff */
[C---:B------:R-:W-:Y:S02]  /*a8d70*/  PRMT R5, R7.reuse, 0x7771, RZ ;  /* 0x0000777107057816 */ /* 0x040fe400000000ff */
[C---:B--2---:R-:W-:Y:S02]  /*a8d80*/  PRMT R3, R7.reuse, 0x7770, RZ ;  /* 0x0000777007037816 */ /* 0x044fe400000000ff */
[C---:B------:R-:W-:Y:S01]  /*a8d90*/  PRMT R9, R7.reuse, 0x7772, RZ ;  /* 0x0000777207097816 */ /* 0x040fe200000000ff */
[----:B----4-:R0:W-:Y:S04]  /*a8da0*/  @P0 STG.E.U8 desc[UR44][R26.64], R0 ;  /* 0x000000001a000986 */ /* 0x0101e8000c10112c */
[----:B------:R0:W-:Y:S01]  /*a8db0*/  @P6 STG.E.U8 desc[UR44][R24.64], R2 ;  /* 0x0000000218006986 */ /* 0x0001e2000c10112c */
[----:B------:R-:W-:-:S03]  /*a8dc0*/  PRMT R7, R7, 0x7773, RZ ;  /* 0x0000777307077816 */ /* 0x000fc600000000ff */
[----:B------:R0:W-:Y:S04]  /*a8dd0*/  @P1 STG.E.U8 desc[UR44][R22.64], R4 ;  /* 0x0000000416001986 */ /* 0x0001e8000c10112c */
[----:B------:R0:W-:Y:S04]  /*a8de0*/  @P5 STG.E.U8 desc[UR44][R14.64], R3 ;  /* 0x000000030e005986 */ /* 0x0001e8000c10112c */
[----:B---3--:R0:W-:Y:S04]  /*a8df0*/  @P2 STG.E.U8 desc[UR44][R20.64], R5 ;  /* 0x0000000514002986 */ /* 0x0081e8000c10112c */
[----:B------:R0:W-:Y:S01]  /*a8e00*/  @P3 STG.E.U8 desc[UR44][R18.64], R9 ;  /* 0x0000000912003986 */ /* 0x0001e2000c10112c */
[----:B------:R-:W-:Y:S05]  /*a8e10*/  @!P4 EXIT ;  /* 0x000000000000c94d */ /* 0x000fea0003800000 */
[----:B-----5:R-:W-:Y:S01]  /*a8e20*/  STG.E.U8 desc[UR44][R16.64], R7 ;  /* 0x0000000710007986 */ /* 0x020fe2000c10112c */
[----:B------:R-:W-:Y:S05]  /*a8e30*/  EXIT ;  /* 0x000000000000794d */ /* 0x000fea0003800000 */
.L_x_2:
[----:B------:R-:W-:-:S00]  /*a8e40*/  BRA `(.L_x_2) ;  /* 0xfffffffc00fc7947 */ /* 0x000fc0000383ffff */
[----:B------:R-:W-:-:S00]  /*a8e50*/  NOP ;  /* 0x0000000000007918 */ /* 0x000fc00000000000 */
        /* <DEDUP_REMOVED lines=10> */
.L_x_3:


//--------------------- .nv.shared.matmul_kernel  --------------------------
	.section	.nv.shared.matmul_kernel,"aw",@nobits
	.sectionflags	@""
	.align	16
	.zero		1024


//--------------------- .nv.shared.reserved.0     --------------------------
	.section	.nv.shared.reserved.0,"aw",@nobits
	.weak		__nv_reservedSMEM_offset_0_alias
	.size		__nv_reservedSMEM_offset_0_alias, 0, 0
	.other		__nv_reservedSMEM_offset_0_alias,@"STO_CUDA_RESERVED_SHARED STV_DEFAULT"
__nv_reservedSMEM_offset_0_alias:
	.zero		0


//--------------------- .nv.constant0.matmul_kernel --------------------------
	.section	.nv.constant0.matmul_kernel,"a",@progbits
	.sectionflags	@""
	.align	4
.nv.constant0.matmul_kernel:
	.zero		608


//--------------------- SYMBOLS --------------------------

	.type		.nv.reservedSmem.offset0,@object
	.size		.nv.reservedSmem.offset0,0x4
